	.target	sm_90a

	.elftype	@"ET_EXEC"


//--------------------- .note.nv.tkinfo           --------------------------
	.section	.note.nv.tkinfo,"",@"SHT_NOTE"
	.sectionflags	@"SHF_NOTE_NV_TKINFO"
	.tkinfo
        /*0018*/ 	.word	0x00000002
        /*0030*/ 	.string	""
        /*0030*/ 	.string	"ptxas"
        /*0030*/ 	.string	"Cuda compilation tools, release 13.0, V13.0.88"
        /*0030*/ 	.string	"Build cuda_13.0.r13.0/compiler.36424714_0"
        /*0030*/ 	.string	"-arch sm_90a -m 64 "



//--------------------- .note.nv.cuinfo           --------------------------
	.section	.note.nv.cuinfo,"",@"SHT_NOTE"
	.sectionflags	@"SHF_NOTE_NV_CUINFO"
        /*0018*/ 	.short	0x0002
        /*001a*/ 	.short	0x005a
        /*001c*/ 	.short	0x0082
	.zero		2


//--------------------- .nv.info                  --------------------------
	.section	.nv.info,"",@"SHT_CUDA_INFO"
	.align	4


	//----- nvinfo : EIATTR_REGCOUNT
	.align		4
        /*0000*/ 	.byte	0x04, 0x2f
        /*0002*/ 	.short	(.L_18 - .L_17)
	.align		4
.L_17:
        /*0004*/ 	.word	index@(_ZN7cutlass13device_kernelINS_4gemm6kernel13GemmUniversalIN4cute5tupleIJiiiiEEENS1_10collective13CollectiveMmaINS1_34MainloopSm90TmaGmmaWarpSpecializedILi3ENS5_IJNS4_1CILi1EEESB_SB_EEENS1_35KernelTmaWarpSpecializedCooperativeEEENS5_IJNSA_ILi256EEESF_NSA_ILi64EEEEEENS_6half_tENS5_IJlSB_lEEESI_SJ_NS4_8TiledMMAINS4_8MMA_AtomIJNS4_4SM904GMMA26MMA_64x256x16_F32F16F16_SSILNSN_5MajorE0ELSP_0ELNSN_7ScaleInE1ELSQ_1EEEEEENS4_6LayoutINS5_IJNSA_ILi2EEESB_SB_EEENS5_IJSB_NSA_ILi0EEESW_EEEEENS5_IJNS4_10UnderscoreESZ_SZ_EEEEENS4_13SM90_TMA_LOADENS4_14ComposedLayoutINS4_7SwizzleILi3ELi4ELi3EEENS4_18smem_ptr_flag_bitsILi16EEENST_INS5_IJNSA_ILi8EEESG_EEENS5_IJSG_SB_EEEEEEEvNS4_8identityES12_S1C_vS1D_EENS_8epilogue10collective18CollectiveEpilogueINS1F_22Sm90TmaWarpSpecializedILi4ELi2ELi16ELb1ELb0EEEJSH_NS5_IJNSA_ILi128EEENSA_ILi32EEEEEESI_SJ_SI_SJ_NS1F_6fusion15FusionCallbacksIS1J_NS1N_13LinCombEltActINS1F_6thread7SigmoidESI_fSI_fLNS_15FloatRoundStyleE2EEESH_S1M_JEEES12_NS13_INS14_ILi2ELi4ELi3EEES17_NST_INS5_IJS18_S1L_EEENS5_IJS1L_SB_EEEEEEENS4_17SM75_U32x4_LDSM_NENS4_14SM90_TMA_STOREES1Z_NS4_17SM90_U32x4_STSM_NENS4_9Copy_AtomIJS22_SI_EEEvEEEvvEEEEvNT_6ParamsE)
        /*0008*/ 	.word	0x000000a8


	//----- nvinfo : EIATTR_FRAME_SIZE
	.align		4
.L_18:
        /*000c*/ 	.byte	0x04, 0x11
        /*000e*/ 	.short	(.L_20 - .L_19)
	.align		4
.L_19:
        /*0010*/ 	.word	index@($__internal_0_$__cuda_sm20_rcp_rn_f32_slowpath)
        /*0014*/ 	.word	0x00000790


	//----- nvinfo : EIATTR_FRAME_SIZE
	.align		4
.L_20:
        /*0018*/ 	.byte	0x04, 0x11
        /*001a*/ 	.short	(.L_22 - .L_21)
	.align		4
.L_21:
        /*001c*/ 	.word	index@(_ZN7cutlass13device_kernelINS_4gemm6kernel13GemmUniversalIN4cute5tupleIJiiiiEEENS1_10collective13CollectiveMmaINS1_34MainloopSm90TmaGmmaWarpSpecializedILi3ENS5_IJNS4_1CILi1EEESB_SB_EEENS1_35KernelTmaWarpSpecializedCooperativeEEENS5_IJNSA_ILi256EEESF_NSA_ILi64EEEEEENS_6half_tENS5_IJlSB_lEEESI_SJ_NS4_8TiledMMAINS4_8MMA_AtomIJNS4_4SM904GMMA26MMA_64x256x16_F32F16F16_SSILNSN_5MajorE0ELSP_0ELNSN_7ScaleInE1ELSQ_1EEEEEENS4_6LayoutINS5_IJNSA_ILi2EEESB_SB_EEENS5_IJSB_NSA_ILi0EEESW_EEEEENS5_IJNS4_10UnderscoreESZ_SZ_EEEEENS4_13SM90_TMA_LOADENS4_14ComposedLayoutINS4_7SwizzleILi3ELi4ELi3EEENS4_18smem_ptr_flag_bitsILi16EEENST_INS5_IJNSA_ILi8EEESG_EEENS5_IJSG_SB_EEEEEEEvNS4_8identityES12_S1C_vS1D_EENS_8epilogue10collective18CollectiveEpilogueINS1F_22Sm90TmaWarpSpecializedILi4ELi2ELi16ELb1ELb0EEEJSH_NS5_IJNSA_ILi128EEENSA_ILi32EEEEEESI_SJ_SI_SJ_NS1F_6fusion15FusionCallbacksIS1J_NS1N_13LinCombEltActINS1F_6thread7SigmoidESI_fSI_fLNS_15FloatRoundStyleE2EEESH_S1M_JEEES12_NS13_INS14_ILi2ELi4ELi3EEES17_NST_INS5_IJS18_S1L_EEENS5_IJS1L_SB_EEEEEEENS4_17SM75_U32x4_LDSM_NENS4_14SM90_TMA_STOREES1Z_NS4_17SM90_U32x4_STSM_NENS4_9Copy_AtomIJS22_SI_EEEvEEEvvEEEEvNT_6ParamsE)
        /*0020*/ 	.word	0x00000790


	//----- nvinfo : EIATTR_MIN_STACK_SIZE
	.align		4
.L_22:
        /*0024*/ 	.byte	0x04, 0x12
        /*0026*/ 	.short	(.L_24 - .L_23)
	.align		4
.L_23:
        /*0028*/ 	.word	index@(_ZN7cutlass13device_kernelINS_4gemm6kernel13GemmUniversalIN4cute5tupleIJiiiiEEENS1_10collective13CollectiveMmaINS1_34MainloopSm90TmaGmmaWarpSpecializedILi3ENS5_IJNS4_1CILi1EEESB_SB_EEENS1_35KernelTmaWarpSpecializedCooperativeEEENS5_IJNSA_ILi256EEESF_NSA_ILi64EEEEEENS_6half_tENS5_IJlSB_lEEESI_SJ_NS4_8TiledMMAINS4_8MMA_AtomIJNS4_4SM904GMMA26MMA_64x256x16_F32F16F16_SSILNSN_5MajorE0ELSP_0ELNSN_7ScaleInE1ELSQ_1EEEEEENS4_6LayoutINS5_IJNSA_ILi2EEESB_SB_EEENS5_IJSB_NSA_ILi0EEESW_EEEEENS5_IJNS4_10UnderscoreESZ_SZ_EEEEENS4_13SM90_TMA_LOADENS4_14ComposedLayoutINS4_7SwizzleILi3ELi4ELi3EEENS4_18smem_ptr_flag_bitsILi16EEENST_INS5_IJNSA_ILi8EEESG_EEENS5_IJSG_SB_EEEEEEEvNS4_8identityES12_S1C_vS1D_EENS_8epilogue10collective18CollectiveEpilogueINS1F_22Sm90TmaWarpSpecializedILi4ELi2ELi16ELb1ELb0EEEJSH_NS5_IJNSA_ILi128EEENSA_ILi32EEEEEESI_SJ_SI_SJ_NS1F_6fusion15FusionCallbacksIS1J_NS1N_13LinCombEltActINS1F_6thread7SigmoidESI_fSI_fLNS_15FloatRoundStyleE2EEESH_S1M_JEEES12_NS13_INS14_ILi2ELi4ELi3EEES17_NST_INS5_IJS18_S1L_EEENS5_IJS1L_SB_EEEEEEENS4_17SM75_U32x4_LDSM_NENS4_14SM90_TMA_STOREES1Z_NS4_17SM90_U32x4_STSM_NENS4_9Copy_AtomIJS22_SI_EEEvEEEvvEEEEvNT_6ParamsE)
        /*002c*/ 	.word	0x00000790
.L_24:


//--------------------- .nv.compat                --------------------------
	.section	.nv.compat,"",@"SHT_CUDA_COMPAT_INFO"
	.align	4
        /*0000*/ 	.byte	0x02, 0x09, 0x01, 0x00, 0x02, 0x02, 0x04, 0x00, 0x02, 0x05, 0x05, 0x00, 0x03, 0x07, 0x01, 0x01
        /*0010*/ 	.byte	0x02, 0x03, 0x01, 0x00, 0x02, 0x06, 0x01, 0x00, 0x04, 0x0b, 0x08, 0x00, 0x00, 0x00, 0x00, 0x00
        /*0020*/ 	.byte	0x00, 0x00, 0x00, 0x00


//--------------------- .nv.info._ZN7cutlass13device_kernelINS_4gemm6kernel13GemmUniversalIN4cute5tupleIJiiiiEEENS1_10collective13CollectiveMmaINS1_34MainloopSm90TmaGmmaWarpSpecializedILi3ENS5_IJNS4_1CILi1EEESB_SB_EEENS1_35KernelTmaWarpSpecializedCooperativeEEENS5_IJNSA_ILi256EEESF_NSA_ILi64EEEEEENS_6half_tENS5_IJlSB_lEEESI_SJ_NS4_8TiledMMAINS4_8MMA_AtomIJNS4_4SM904GMMA26MMA_64x256x16_F32F16F16_SSILNSN_5MajorE0ELSP_0ELNSN_7ScaleInE1ELSQ_1EEEEEENS4_6LayoutINS5_IJNSA_ILi2EEESB_SB_EEENS5_IJSB_NSA_ILi0EEESW_EEEEENS5_IJNS4_10UnderscoreESZ_SZ_EEEEENS4_13SM90_TMA_LOADENS4_14ComposedLayoutINS4_7SwizzleILi3ELi4ELi3EEENS4_18smem_ptr_flag_bitsILi16EEENST_INS5_IJNSA_ILi8EEESG_EEENS5_IJSG_SB_EEEEEEEvNS4_8identityES12_S1C_vS1D_EENS_8epilogue10collective18CollectiveEpilogueINS1F_22Sm90TmaWarpSpecializedILi4ELi2ELi16ELb1ELb0EEEJSH_NS5_IJNSA_ILi128EEENSA_ILi32EEEEEESI_SJ_SI_SJ_NS1F_6fusion15FusionCallbacksIS1J_NS1N_13LinCombEltActINS1F_6thread7SigmoidESI_fSI_fLNS_15FloatRoundStyleE2EEESH_S1M_JEEES12_NS13_INS14_ILi2ELi4ELi3EEES17_NST_INS5_IJS18_S1L_EEENS5_IJS1L_SB_EEEEEEENS4_17SM75_U32x4_LDSM_NENS4_14SM90_TMA_STOREES1Z_NS4_17SM90_U32x4_STSM_NENS4_9Copy_AtomIJS22_SI_EEEvEEEvvEEEEvNT_6ParamsE --------------------------
	.section	.nv.info._ZN7cutlass13device_kernelINS_4gemm6kernel13GemmUniversalIN4cute5tupleIJiiiiEEENS1_10collective13CollectiveMmaINS1_34MainloopSm90TmaGmmaWarpSpecializedILi3ENS5_IJNS4_1CILi1EEESB_SB_EEENS1_35KernelTmaWarpSpecializedCooperativeEEENS5_IJNSA_ILi256EEESF_NSA_ILi64EEEEEENS_6half_tENS5_IJlSB_lEEESI_SJ_NS4_8TiledMMAINS4_8MMA_AtomIJNS4_4SM904GMMA26MMA_64x256x16_F32F16F16_SSILNSN_5MajorE0ELSP_0ELNSN_7ScaleInE1ELSQ_1EEEEEENS4_6LayoutINS5_IJNSA_ILi2EEESB_SB_EEENS5_IJSB_NSA_ILi0EEESW_EEEEENS5_IJNS4_10UnderscoreESZ_SZ_EEEEENS4_13SM90_TMA_LOADENS4_14ComposedLayoutINS4_7SwizzleILi3ELi4ELi3EEENS4_18smem_ptr_flag_bitsILi16EEENST_INS5_IJNSA_ILi8EEESG_EEENS5_IJSG_SB_EEEEEEEvNS4_8identityES12_S1C_vS1D_EENS_8epilogue10collective18CollectiveEpilogueINS1F_22Sm90TmaWarpSpecializedILi4ELi2ELi16ELb1ELb0EEEJSH_NS5_IJNSA_ILi128EEENSA_ILi32EEEEEESI_SJ_SI_SJ_NS1F_6fusion15FusionCallbacksIS1J_NS1N_13LinCombEltActINS1F_6thread7SigmoidESI_fSI_fLNS_15FloatRoundStyleE2EEESH_S1M_JEEES12_NS13_INS14_ILi2ELi4ELi3EEES17_NST_INS5_IJS18_S1L_EEENS5_IJS1L_SB_EEEEEEENS4_17SM75_U32x4_LDSM_NENS4_14SM90_TMA_STOREES1Z_NS4_17SM90_U32x4_STSM_NENS4_9Copy_AtomIJS22_SI_EEEvEEEvvEEEEvNT_6ParamsE,"",@"SHT_CUDA_INFO"
	.sectionflags	@""
	.align	4


	//----- nvinfo : EIATTR_CUDA_API_VERSION
	.align		4
        /*0000*/ 	.byte	0x04, 0x37
        /*0002*/ 	.short	(.L_26 - .L_25)
.L_25:
        /*0004*/ 	.word	0x00000082


	//----- nvinfo : EIATTR_KPARAM_INFO
	.align		4
.L_26:
        /*0008*/ 	.byte	0x04, 0x17
        /*000a*/ 	.short	(.L_28 - .L_27)
.L_27:
        /*000c*/ 	.word	0x00000000
        /*0010*/ 	.short	0x0000
        /*0012*/ 	.short	0x0070
        /*0014*/ 	.byte	0x00, 0xf0, 0x01, 0x1c


	//----- nvinfo : EIATTR_SPARSE_MMA_MASK
	.align		4
.L_28:
        /*0018*/ 	.byte	0x03, 0x50
        /*001a*/ 	.short	0x0000


	//----- nvinfo : EIATTR_MAXREG_COUNT
	.align		4
        /*001c*/ 	.byte	0x03, 0x1b
        /*001e*/ 	.short	0x00a8


	//----- nvinfo : EIATTR_NUM_BARRIERS
	.align		4
        /*0020*/ 	.byte	0x02, 0x4c
        /*0022*/ 	.byte	0x02
	.zero		1


	//----- nvinfo : EIATTR_EXTERNS
	.align		4
        /*0024*/ 	.byte	0x04, 0x0f
        /*0026*/ 	.short	(.L_30 - .L_29)


	//   ....[0]....
	.align		4
.L_29:
        /*0028*/ 	.word	index@(__assertfail)


	//----- nvinfo : EIATTR_ANNOTATIONS
	.align		4
.L_30:
        /*002c*/ 	.byte	0x04, 0x55
        /*002e*/ 	.short	(.L_32 - .L_31)


	//   ....[0]....
.L_31:
        /*0030*/ 	.word	0x00000001
        /*0034*/ 	.byte	0xe0, 0x0a, 0x00, 0x00, 0x01, 0x00, 0x00, 0x00, 0x30, 0x0c, 0x00, 0x00, 0x01, 0x00, 0x00, 0x00
        /* <DEDUP_REMOVED lines=657> */
        /*2954*/ 	.byte	0xe0, 0xbf, 0x02, 0x00, 0x01, 0x00, 0x00, 0x00, 0x80, 0xc1, 0x02, 0x00


	//----- nvinfo : EIATTR_MERCURY_ISA_VERSION
	.align		4
.L_32:
        /*2960*/ 	.byte	0x03, 0x5f
        /*2962*/ 	.short	0x0101


	//----- nvinfo : EIATTR_INT_WARP_WIDE_INSTR_OFFSETS
	.align		4
        /*2964*/ 	.byte	0x04, 0x31
        /*2966*/ 	.short	(.L_34 - .L_33)


	//   ....[0]....
.L_33:
        /*2968*/ 	.word	0x000009a0


	//   ....[1]....
        /*296c*/ 	.word	0x000009c0


	//   ....[2]....
        /*2970*/ 	.word	0x000009d0


	//----- nvinfo : EIATTR_COOP_GROUP_MASK_REGIDS
	.align		4
.L_34:
        /*2974*/ 	.byte	0x04, 0x29
        /*2976*/ 	.short	(.L_36 - .L_35)


	//   ....[0]....
.L_35:
        /*2978*/ 	.word	0xffffffff


	//   ....[1]....
        /*297c*/ 	.word	0xffffffff


	//   ....[2]....
        /*2980*/ 	.word	0xffffffff


	//   ....[3]....
        /*2984*/ 	.word	0xffffffff


	//   ....[4]....
        /*2988*/ 	.word	0xffffffff


	//   ....[5]....
        /*298c*/ 	.word	0xffffffff


	//----- nvinfo : EIATTR_COOP_GROUP_INSTR_OFFSETS
	.align		4
.L_36:
        /*2990*/ 	.byte	0x04, 0x28
        /*2992*/ 	.short	(.L_38 - .L_37)


	//   ....[0]....
.L_37:
        /*2994*/ 	.word	0x00000060


	//   ....[1]....
        /*2998*/ 	.word	0x00000090


	//   ....[2]....
        /*299c*/ 	.word	0x000004e0


	//   ....[3]....
        /*29a0*/ 	.word	0x000006b0


	//   ....[4]....
        /*29a4*/ 	.word	0x000008a0


	//   ....[5]....
        /*29a8*/ 	.word	0x00001600


	//----- nvinfo : EIATTR_REG_RECONFIG
	.align		4
.L_38:
        /*29ac*/ 	.byte	0x01, 0x54
	.zero		2


	//----- nvinfo : EIATTR_SYSCALL_OFFSETS
	.align		4
        /*29b0*/ 	.byte	0x04, 0x46
        /*29b2*/ 	.short	(.L_40 - .L_39)


	//   ....[0]....
.L_39:
        /*29b4*/ 	.word	0x000017b0


	//   ....[1]....
        /*29b8*/ 	.word	0x000093b0


	//   ....[2]....
        /*29bc*/ 	.word	0x000094a0


	//----- nvinfo : EIATTR_MBARRIER_INSTR_OFFSETS
	.align		4
.L_40:
        /*29c0*/ 	.byte	0x04, 0x39
        /*29c2*/ 	.short	(.L_42 - .L_41)


	//   ....[0]....
.L_41:
        /*29c4*/ 	.word	0x00000640
        /*29c8*/ 	.word	0x000000ff
        /*29cc*/ 	.word	0x00000000
        /*29d0*/ 	.short	0x0100
        /*29d2*/ 	.byte	0x08
	.zero		1


	//   ....[1]....
        /*29d4*/ 	.word	0x00000650
        /*29d8*/ 	.word	0x000000ff
        /*29dc*/ 	.word	0x00000018
        /*29e0*/ 	.short	0x0100
        /*29e2*/ 	.byte	0x08
	.zero		1


	//   ....[2]....
        /*29e4*/ 	.word	0x00000660
        /*29e8*/ 	.word	0x000000ff
        /*29ec*/ 	.word	0x00000008
        /*29f0*/ 	.short	0x0100
        /*29f2*/ 	.byte	0x08
	.zero		1


	//   ....[3]....
        /*29f4*/ 	.word	0x00000670
        /*29f8*/ 	.word	0x000000ff
        /*29fc*/ 	.word	0x00000020
        /*2a00*/ 	.short	0x0100
        /*2a02*/ 	.byte	0x08
	.zero		1


	//   ....[4]....
        /*2a04*/ 	.word	0x00000680
        /*2a08*/ 	.word	0x000000ff
        /*2a0c*/ 	.word	0x00000010
        /*2a10*/ 	.short	0x0100
        /*2a12*/ 	.byte	0x08
	.zero		1


	//   ....[5]....
        /*2a14*/ 	.word	0x00000690
        /*2a18*/ 	.word	0x000000ff
        /*2a1c*/ 	.word	0x00000028
        /*2a20*/ 	.short	0x0100
        /*2a22*/ 	.byte	0x08
	.zero		1


	//   ....[6]....
        /*2a24*/ 	.word	0x000007d0
        /*2a28*/ 	.word	0x000000ff
        /*2a2c*/ 	.word	0x00000030
        /*2a30*/ 	.short	0x0100
        /*2a32*/ 	.byte	0x08
	.zero		1


	//   ....[7]....
        /*2a34*/ 	.word	0x000007e0
        /*2a38*/ 	.word	0x000000ff
        /*2a3c*/ 	.word	0x00000050
        /*2a40*/ 	.short	0x0100
        /*2a42*/ 	.byte	0x08
	.zero		1


	//   ....[8]....
        /*2a44*/ 	.word	0x000007f0
        /*2a48*/ 	.word	0x000000ff
        /*2a4c*/ 	.word	0x00000038
        /*2a50*/ 	.short	0x0100
        /*2a52*/ 	.byte	0x08
	.zero		1


	//   ....[9]....
        /*2a54*/ 	.word	0x00000800
        /*2a58*/ 	.word	0x000000ff
        /*2a5c*/ 	.word	0x00000058
        /*2a60*/ 	.short	0x0100
        /*2a62*/ 	.byte	0x08
	.zero		1


	//   ....[10]....
        /*2a64*/ 	.word	0x00000810
        /*2a68*/ 	.word	0x000000ff
        /*2a6c*/ 	.word	0x00000040
        /*2a70*/ 	.short	0x0100
        /*2a72*/ 	.byte	0x08
	.zero		1


	//   ....[11]....
        /*2a74*/ 	.word	0x00000820
        /*2a78*/ 	.word	0x000000ff
        /*2a7c*/ 	.word	0x00000060
        /*2a80*/ 	.short	0x0100
        /*2a82*/ 	.byte	0x08
	.zero		1


	//   ....[12]....
        /*2a84*/ 	.word	0x00000830
        /*2a88*/ 	.word	0x000000ff
        /*2a8c*/ 	.word	0x00000048
        /*2a90*/ 	.short	0x0100
        /*2a92*/ 	.byte	0x08
	.zero		1


	//   ....[13]....
        /*2a94*/ 	.word	0x00000840
        /*2a98*/ 	.word	0x000000ff
        /*2a9c*/ 	.word	0x00000068
        /*2aa0*/ 	.short	0x0100
        /*2aa2*/ 	.byte	0x08
	.zero		1


	//   ....[14]....
        /*2aa4*/ 	.word	0x00000b10
        /*2aa8*/ 	.word	0x000000ff
        /*2aac*/ 	.word	0x00000070
        /*2ab0*/ 	.short	0x0100
        /*2ab2*/ 	.byte	0x08
	.zero		1


	//   ....[15]....
        /*2ab4*/ 	.word	0x00000b20
        /*2ab8*/ 	.word	0x000000ff
        /*2abc*/ 	.word	0x00000078
        /*2ac0*/ 	.short	0x0100
        /*2ac2*/ 	.byte	0x08
	.zero		1


	//   ....[16]....
        /*2ac4*/ 	.word	0x00001840
        /*2ac8*/ 	.word	0x00000003
        /*2acc*/ 	.word	0x00000000
        /*2ad0*/ 	.short	0x010a
        /*2ad2*/ 	.byte	0x3f
	.zero		1


	//   ....[17]....
        /*2ad4*/ 	.word	0x00001880
        /*2ad8*/ 	.word	0x00000003
        /*2adc*/ 	.word	0x00000000
        /*2ae0*/ 	.short	0x010a
        /*2ae2*/ 	.byte	0x3f
	.zero		1


	//   ....[18]....
        /*2ae4*/ 	.word	0x00004e70
        /*2ae8*/ 	.word	0x000000ff
        /*2aec*/ 	.word	0x00000000
        /*2af0*/ 	.short	0x010a
        /*2af2*/ 	.byte	0x08
	.zero		1


	//   ....[19]....
        /*2af4*/ 	.word	0x00004eb0
        /*2af8*/ 	.word	0x000000ff
        /*2afc*/ 	.word	0x00000000
        /*2b00*/ 	.short	0x010a
        /*2b02*/ 	.byte	0x08
	.zero		1


	//   ....[20]....
        /*2b04*/ 	.word	0x00008fb0
        /*2b08*/ 	.word	0x000000ff
        /*2b0c*/ 	.word	0x00000000
        /*2b10*/ 	.short	0x0101
        /*2b12*/ 	.byte	0x08
	.zero		1


	//   ....[21]....
        /*2b14*/ 	.word	0x00009190
        /*2b18*/ 	.word	0x000000ff
        /*2b1c*/ 	.word	0x00000000
        /*2b20*/ 	.short	0x0101
        /*2b22*/ 	.byte	0x06
	.zero		1


	//   ....[22]....
        /*2b24*/ 	.word	0x00009970
        /*2b28*/ 	.word	0x000000ff
        /*2b2c*/ 	.word	0x00000030
        /*2b30*/ 	.short	0x010a
        /*2b32*/ 	.byte	0x2e
	.zero		1


	//   ....[23]....
        /*2b34*/ 	.word	0x0000b9a0
        /*2b38*/ 	.word	0x000000ff
        /*2b3c*/ 	.word	0x00000000
        /*2b40*/ 	.short	0x0101
        /*2b42*/ 	.byte	0x04
	.zero		1


	//   ....[24]....
        /*2b44*/ 	.word	0x0000ba80
        /*2b48*/ 	.word	0x00000000
        /*2b4c*/ 	.word	0x00000030
        /*2b50*/ 	.short	0x010a
        /*2b52*/ 	.byte	0x3f
	.zero		1


	//   ....[25]....
        /*2b54*/ 	.word	0x0000d7c0
        /*2b58*/ 	.word	0x000000ff
        /*2b5c*/ 	.word	0x00000000
        /*2b60*/ 	.short	0x0101
        /*2b62*/ 	.byte	0x04
	.zero		1


	//   ....[26]....
        /*2b64*/ 	.word	0x0000d8b0
        /*2b68*/ 	.word	0x00000000
        /*2b6c*/ 	.word	0x00000030
        /*2b70*/ 	.short	0x010a
        /*2b72*/ 	.byte	0x3f
	.zero		1


	//   ....[27]....
        /*2b74*/ 	.word	0x0000f710
        /*2b78*/ 	.word	0x000000ff
        /*2b7c*/ 	.word	0x00000000
        /*2b80*/ 	.short	0x0101
        /*2b82*/ 	.byte	0x04
	.zero		1


	//   ....[28]....
        /*2b84*/ 	.word	0x0000f7f0
        /*2b88*/ 	.word	0x00000003
        /*2b8c*/ 	.word	0x00000030
        /*2b90*/ 	.short	0x010a
        /*2b92*/ 	.byte	0x3f
	.zero		1


	//   ....[29]....
        /*2b94*/ 	.word	0x00011560
        /*2b98*/ 	.word	0x000000ff
        /*2b9c*/ 	.word	0x00000000
        /*2ba0*/ 	.short	0x0101
        /*2ba2*/ 	.byte	0x04
	.zero		1


	//   ....[30]....
        /*2ba4*/ 	.word	0x00011650
        /*2ba8*/ 	.word	0x00000000
        /*2bac*/ 	.word	0x00000030
        /*2bb0*/ 	.short	0x010a
        /*2bb2*/ 	.byte	0x3f
	.zero		1


	//   ....[31]....
        /*2bb4*/ 	.word	0x00013480
        /*2bb8*/ 	.word	0x000000ff
        /*2bbc*/ 	.word	0x00000000
        /*2bc0*/ 	.short	0x0101
        /*2bc2*/ 	.byte	0x04
	.zero		1


	//   ....[32]....
        /*2bc4*/ 	.word	0x00013570
        /*2bc8*/ 	.word	0x00000000
        /*2bcc*/ 	.word	0x00000030
        /*2bd0*/ 	.short	0x010a
        /*2bd2*/ 	.byte	0x3f
	.zero		1


	//   ....[33]....
        /*2bd4*/ 	.word	0x000152a0
        /*2bd8*/ 	.word	0x000000ff
        /*2bdc*/ 	.word	0x00000000
        /*2be0*/ 	.short	0x0101
        /*2be2*/ 	.byte	0x04
	.zero		1


	//   ....[34]....
        /*2be4*/ 	.word	0x00015390
        /*2be8*/ 	.word	0x00000000
        /*2bec*/ 	.word	0x00000030
        /*2bf0*/ 	.short	0x010a
        /*2bf2*/ 	.byte	0x3f
	.zero		1


	//   ....[35]....
        /*2bf4*/ 	.word	0x000171d0
        /*2bf8*/ 	.word	0x000000ff
        /*2bfc*/ 	.word	0x00000000
        /*2c00*/ 	.short	0x0101
        /*2c02*/ 	.byte	0x04
	.zero		1


	//   ....[36]....
        /*2c04*/ 	.word	0x000172c0
        /*2c08*/ 	.word	0x00000000
        /*2c0c*/ 	.word	0x00000030
        /*2c10*/ 	.short	0x010a
        /*2c12*/ 	.byte	0x3f
	.zero		1


	//   ....[37]....
        /*2c14*/ 	.word	0x00019000
        /*2c18*/ 	.word	0x000000ff
        /*2c1c*/ 	.word	0x00000000
        /*2c20*/ 	.short	0x0101
        /*2c22*/ 	.byte	0x04
	.zero		1


	//   ....[38]....
        /*2c24*/ 	.word	0x000190f0
        /*2c28*/ 	.word	0x00000000
        /*2c2c*/ 	.word	0x00000030
        /*2c30*/ 	.short	0x010a
        /*2c32*/ 	.byte	0x3f
	.zero		1


	//   ....[39]....
        /*2c34*/ 	.word	0x0001af30
        /*2c38*/ 	.word	0x000000ff
        /*2c3c*/ 	.word	0x00000000
        /*2c40*/ 	.short	0x0101
        /*2c42*/ 	.byte	0x04
	.zero		1


	//   ....[40]....
        /*2c44*/ 	.word	0x0001b020
        /*2c48*/ 	.word	0x00000000
        /*2c4c*/ 	.word	0x00000030
        /*2c50*/ 	.short	0x010a
        /*2c52*/ 	.byte	0x3f
	.zero		1


	//   ....[41]....
        /*2c54*/ 	.word	0x0001cd60
        /*2c58*/ 	.word	0x000000ff
        /*2c5c*/ 	.word	0x00000000
        /*2c60*/ 	.short	0x0101
        /*2c62*/ 	.byte	0x04
	.zero		1


	//   ....[42]....
        /*2c64*/ 	.word	0x0001ce50
        /*2c68*/ 	.word	0x00000000
        /*2c6c*/ 	.word	0x00000030
        /*2c70*/ 	.short	0x010a
        /*2c72*/ 	.byte	0x3f
	.zero		1


	//   ....[43]....
        /*2c74*/ 	.word	0x0001ec90
        /*2c78*/ 	.word	0x000000ff
        /*2c7c*/ 	.word	0x00000000
        /*2c80*/ 	.short	0x0101
        /*2c82*/ 	.byte	0x04
	.zero		1


	//   ....[44]....
        /*2c84*/ 	.word	0x0001ed80
        /*2c88*/ 	.word	0x00000000
        /*2c8c*/ 	.word	0x00000030
        /*2c90*/ 	.short	0x010a
        /*2c92*/ 	.byte	0x3f
	.zero		1


	//   ....[45]....
        /*2c94*/ 	.word	0x00020ac0
        /*2c98*/ 	.word	0x000000ff
        /*2c9c*/ 	.word	0x00000000
        /*2ca0*/ 	.short	0x0101
        /*2ca2*/ 	.byte	0x04
	.zero		1


	//   ....[46]....
        /*2ca4*/ 	.word	0x00020bb0
        /*2ca8*/ 	.word	0x00000000
        /*2cac*/ 	.word	0x00000030
        /*2cb0*/ 	.short	0x010a
        /*2cb2*/ 	.byte	0x3f
	.zero		1


	//   ....[47]....
        /*2cb4*/ 	.word	0x000229f0
        /*2cb8*/ 	.word	0x000000ff
        /*2cbc*/ 	.word	0x00000000
        /*2cc0*/ 	.short	0x0101
        /*2cc2*/ 	.byte	0x04
	.zero		1


	//   ....[48]....
        /*2cc4*/ 	.word	0x00022ae0
        /*2cc8*/ 	.word	0x00000000
        /*2ccc*/ 	.word	0x00000030
        /*2cd0*/ 	.short	0x010a
        /*2cd2*/ 	.byte	0x3f
	.zero		1


	//   ....[49]....
        /*2cd4*/ 	.word	0x00024820
        /*2cd8*/ 	.word	0x000000ff
        /*2cdc*/ 	.word	0x00000000
        /*2ce0*/ 	.short	0x0101
        /*2ce2*/ 	.byte	0x04
	.zero		1


	//   ....[50]....
        /*2ce4*/ 	.word	0x00024910
        /*2ce8*/ 	.word	0x00000000
        /*2cec*/ 	.word	0x00000030
        /*2cf0*/ 	.short	0x010a
        /*2cf2*/ 	.byte	0x3f
	.zero		1


	//   ....[51]....
        /*2cf4*/ 	.word	0x00026750
        /*2cf8*/ 	.word	0x000000ff
        /*2cfc*/ 	.word	0x00000000
        /*2d00*/ 	.short	0x0101
        /*2d02*/ 	.byte	0x04
	.zero		1


	//   ....[52]....
        /*2d04*/ 	.word	0x00026840
        /*2d08*/ 	.word	0x00000002
        /*2d0c*/ 	.word	0x00000030
        /*2d10*/ 	.short	0x010a
        /*2d12*/ 	.byte	0x3f
	.zero		1


	//   ....[53]....
        /*2d14*/ 	.word	0x00028530
        /*2d18*/ 	.word	0x000000ff
        /*2d1c*/ 	.word	0x00000000
        /*2d20*/ 	.short	0x0101
        /*2d22*/ 	.byte	0x04
	.zero		1


	//   ....[54]....
        /*2d24*/ 	.word	0x00028f00
        /*2d28*/ 	.word	0x000000ff
        /*2d2c*/ 	.word	0x00000000
        /*2d30*/ 	.short	0x0101
        /*2d32*/ 	.byte	0x04
	.zero		1


	//   ....[55]....
        /*2d34*/ 	.word	0x00029660
        /*2d38*/ 	.word	0x000000ff
        /*2d3c*/ 	.word	0x00000078
        /*2d40*/ 	.short	0x010a
        /*2d42*/ 	.byte	0x04
	.zero		1


	//   ....[56]....
        /*2d44*/ 	.word	0x00029aa0
        /*2d48*/ 	.word	0x000000ff
        /*2d4c*/ 	.word	0x00000050
        /*2d50*/ 	.short	0x010a
        /*2d52*/ 	.byte	0x04
	.zero		1


	//   ....[57]....
        /*2d54*/ 	.word	0x00029b90
        /*2d58*/ 	.word	0x000000ff
        /*2d5c*/ 	.word	0x00000030
        /*2d60*/ 	.short	0x010b
        /*2d62*/ 	.byte	0x04
	.zero		1


	//   ....[58]....
        /*2d64*/ 	.word	0x00029bf0
        /*2d68*/ 	.word	0x000000ff
        /*2d6c*/ 	.word	0x00000000
        /*2d70*/ 	.short	0x0101
        /*2d72*/ 	.byte	0x0e
	.zero		1


	//   ....[59]....
        /*2d74*/ 	.word	0x00029c20
        /*2d78*/ 	.word	0x000000ff
        /*2d7c*/ 	.word	0x00000058
        /*2d80*/ 	.short	0x010a
        /*2d82*/ 	.byte	0x04
	.zero		1


	//   ....[60]....
        /*2d84*/ 	.word	0x00029d30
        /*2d88*/ 	.word	0x000000ff
        /*2d8c*/ 	.word	0x00000038
        /*2d90*/ 	.short	0x010b
        /*2d92*/ 	.byte	0x04
	.zero		1


	//   ....[61]....
        /*2d94*/ 	.word	0x00029da0
        /*2d98*/ 	.word	0x000000ff
        /*2d9c*/ 	.word	0x00000000
        /*2da0*/ 	.short	0x0101
        /*2da2*/ 	.byte	0x0d
	.zero		1


	//   ....[62]....
        /*2da4*/ 	.word	0x00029dd0
        /*2da8*/ 	.word	0x000000ff
        /*2dac*/ 	.word	0x00000060
        /*2db0*/ 	.short	0x010a
        /*2db2*/ 	.byte	0x04
	.zero		1


	//   ....[63]....
        /*2db4*/ 	.word	0x00029ed0
        /*2db8*/ 	.word	0x000000ff
        /*2dbc*/ 	.word	0x00000040
        /*2dc0*/ 	.short	0x010b
        /*2dc2*/ 	.byte	0x04
	.zero		1


	//   ....[64]....
        /*2dc4*/ 	.word	0x00029f30
        /*2dc8*/ 	.word	0x000000ff
        /*2dcc*/ 	.word	0x00000000
        /*2dd0*/ 	.short	0x0101
        /*2dd2*/ 	.byte	0x0f
	.zero		1


	//   ....[65]....
        /*2dd4*/ 	.word	0x00029f60
        /*2dd8*/ 	.word	0x000000ff
        /*2ddc*/ 	.word	0x00000068
        /*2de0*/ 	.short	0x010a
        /*2de2*/ 	.byte	0x04
	.zero		1


	//   ....[66]....
        /*2de4*/ 	.word	0x0002a060
        /*2de8*/ 	.word	0x000000ff
        /*2dec*/ 	.word	0x00000048
        /*2df0*/ 	.short	0x010b
        /*2df2*/ 	.byte	0x04
	.zero		1


	//   ....[67]....
        /*2df4*/ 	.word	0x0002a0d0
        /*2df8*/ 	.word	0x000000ff
        /*2dfc*/ 	.word	0x00000000
        /*2e00*/ 	.short	0x0101
        /*2e02*/ 	.byte	0x05
	.zero		1


	//   ....[68]....
        /*2e04*/ 	.word	0x0002a110
        /*2e08*/ 	.word	0x000000ff
        /*2e0c*/ 	.word	0x00000050
        /*2e10*/ 	.short	0x010a
        /*2e12*/ 	.byte	0x04
	.zero		1


	//   ....[69]....
        /*2e14*/ 	.word	0x0002a200
        /*2e18*/ 	.word	0x000000ff
        /*2e1c*/ 	.word	0x00000030
        /*2e20*/ 	.short	0x010b
        /*2e22*/ 	.byte	0x04
	.zero		1


	//   ....[70]....
        /*2e24*/ 	.word	0x0002a240
        /*2e28*/ 	.word	0x000000ff
        /*2e2c*/ 	.word	0x00000000
        /*2e30*/ 	.short	0x0101
        /*2e32*/ 	.byte	0x0e
	.zero		1


	//   ....[71]....
        /*2e34*/ 	.word	0x0002a270
        /*2e38*/ 	.word	0x000000ff
        /*2e3c*/ 	.word	0x00000058
        /*2e40*/ 	.short	0x010a
        /*2e42*/ 	.byte	0x04
	.zero		1


	//   ....[72]....
        /*2e44*/ 	.word	0x0002a370
        /*2e48*/ 	.word	0x000000ff
        /*2e4c*/ 	.word	0x00000038
        /*2e50*/ 	.short	0x010b
        /*2e52*/ 	.byte	0x04
	.zero		1


	//   ....[73]....
        /*2e54*/ 	.word	0x0002a3b0
        /*2e58*/ 	.word	0x000000ff
        /*2e5c*/ 	.word	0x00000000
        /*2e60*/ 	.short	0x0101
        /*2e62*/ 	.byte	0x0d
	.zero		1


	//   ....[74]....
        /*2e64*/ 	.word	0x0002a3f0
        /*2e68*/ 	.word	0x000000ff
        /*2e6c*/ 	.word	0x00000060
        /*2e70*/ 	.short	0x010a
        /*2e72*/ 	.byte	0x04
	.zero		1


	//   ....[75]....
        /*2e74*/ 	.word	0x0002a4e0
        /*2e78*/ 	.word	0x000000ff
        /*2e7c*/ 	.word	0x00000040
        /*2e80*/ 	.short	0x010b
        /*2e82*/ 	.byte	0x04
	.zero		1


	//   ....[76]....
        /*2e84*/ 	.word	0x0002a520
        /*2e88*/ 	.word	0x000000ff
        /*2e8c*/ 	.word	0x00000000
        /*2e90*/ 	.short	0x0101
        /*2e92*/ 	.byte	0x0f
	.zero		1


	//   ....[77]....
        /*2e94*/ 	.word	0x0002a550
        /*2e98*/ 	.word	0x000000ff
        /*2e9c*/ 	.word	0x00000068
        /*2ea0*/ 	.short	0x010a
        /*2ea2*/ 	.byte	0x04
	.zero		1


	//   ....[78]....
        /*2ea4*/ 	.word	0x0002a650
        /*2ea8*/ 	.word	0x000000ff
        /*2eac*/ 	.word	0x00000048
        /*2eb0*/ 	.short	0x010b
        /*2eb2*/ 	.byte	0x04
	.zero		1


	//   ....[79]....
        /*2eb4*/ 	.word	0x0002a690
        /*2eb8*/ 	.word	0x000000ff
        /*2ebc*/ 	.word	0x00000000
        /*2ec0*/ 	.short	0x0101
        /*2ec2*/ 	.byte	0x05
	.zero		1


	//   ....[80]....
        /*2ec4*/ 	.word	0x0002a6d0
        /*2ec8*/ 	.word	0x000000ff
        /*2ecc*/ 	.word	0x00000050
        /*2ed0*/ 	.short	0x010a
        /*2ed2*/ 	.byte	0x04
	.zero		1


	//   ....[81]....
        /*2ed4*/ 	.word	0x0002a7d0
        /*2ed8*/ 	.word	0x000000ff
        /*2edc*/ 	.word	0x00000030
        /*2ee0*/ 	.short	0x010b
        /*2ee2*/ 	.byte	0x04
	.zero		1


	//   ....[82]....
        /*2ee4*/ 	.word	0x0002a810
        /*2ee8*/ 	.word	0x000000ff
        /*2eec*/ 	.word	0x00000000
        /*2ef0*/ 	.short	0x0101
        /*2ef2*/ 	.byte	0x0e
	.zero		1


	//   ....[83]....
        /*2ef4*/ 	.word	0x0002a840
        /*2ef8*/ 	.word	0x000000ff
        /*2efc*/ 	.word	0x00000058
        /*2f00*/ 	.short	0x010a
        /*2f02*/ 	.byte	0x04
	.zero		1


	//   ....[84]....
        /*2f04*/ 	.word	0x0002a940
        /*2f08*/ 	.word	0x000000ff
        /*2f0c*/ 	.word	0x00000038
        /*2f10*/ 	.short	0x010b
        /*2f12*/ 	.byte	0x04
	.zero		1


	//   ....[85]....
        /*2f14*/ 	.word	0x0002a980
        /*2f18*/ 	.word	0x000000ff
        /*2f1c*/ 	.word	0x00000000
        /*2f20*/ 	.short	0x0101
        /*2f22*/ 	.byte	0x0d
	.zero		1


	//   ....[86]....
        /*2f24*/ 	.word	0x0002a9c0
        /*2f28*/ 	.word	0x000000ff
        /*2f2c*/ 	.word	0x00000060
        /*2f30*/ 	.short	0x010a
        /*2f32*/ 	.byte	0x04
	.zero		1


	//   ....[87]....
        /*2f34*/ 	.word	0x0002aac0
        /*2f38*/ 	.word	0x000000ff
        /*2f3c*/ 	.word	0x00000040
        /*2f40*/ 	.short	0x010b
        /*2f42*/ 	.byte	0x04
	.zero		1


	//   ....[88]....
        /*2f44*/ 	.word	0x0002ab00
        /*2f48*/ 	.word	0x000000ff
        /*2f4c*/ 	.word	0x00000000
        /*2f50*/ 	.short	0x0101
        /*2f52*/ 	.byte	0x0f
	.zero		1


	//   ....[89]....
        /*2f54*/ 	.word	0x0002ab30
        /*2f58*/ 	.word	0x000000ff
        /*2f5c*/ 	.word	0x00000068
        /*2f60*/ 	.short	0x010a
        /*2f62*/ 	.byte	0x04
	.zero		1


	//   ....[90]....
        /*2f64*/ 	.word	0x0002ac30
        /*2f68*/ 	.word	0x000000ff
        /*2f6c*/ 	.word	0x00000048
        /*2f70*/ 	.short	0x010b
        /*2f72*/ 	.byte	0x04
	.zero		1


	//   ....[91]....
        /*2f74*/ 	.word	0x0002ac70
        /*2f78*/ 	.word	0x000000ff
        /*2f7c*/ 	.word	0x00000000
        /*2f80*/ 	.short	0x0101
        /*2f82*/ 	.byte	0x05
	.zero		1


	//   ....[92]....
        /*2f84*/ 	.word	0x0002acb0
        /*2f88*/ 	.word	0x000000ff
        /*2f8c*/ 	.word	0x00000050
        /*2f90*/ 	.short	0x010a
        /*2f92*/ 	.byte	0x04
	.zero		1


	//   ....[93]....
        /*2f94*/ 	.word	0x0002adb0
        /*2f98*/ 	.word	0x000000ff
        /*2f9c*/ 	.word	0x00000030
        /*2fa0*/ 	.short	0x010b
        /*2fa2*/ 	.byte	0x04
	.zero		1


	//   ....[94]....
        /*2fa4*/ 	.word	0x0002adf0
        /*2fa8*/ 	.word	0x000000ff
        /*2fac*/ 	.word	0x00000000
        /*2fb0*/ 	.short	0x0101
        /*2fb2*/ 	.byte	0x0e
	.zero		1


	//   ....[95]....
        /*2fb4*/ 	.word	0x0002ae20
        /*2fb8*/ 	.word	0x000000ff
        /*2fbc*/ 	.word	0x00000058
        /*2fc0*/ 	.short	0x010a
        /*2fc2*/ 	.byte	0x04
	.zero		1


	//   ....[96]....
        /*2fc4*/ 	.word	0x0002af20
        /*2fc8*/ 	.word	0x000000ff
        /*2fcc*/ 	.word	0x00000038
        /*2fd0*/ 	.short	0x010b
        /*2fd2*/ 	.byte	0x04
	.zero		1


	//   ....[97]....
        /*2fd4*/ 	.word	0x0002af60
        /*2fd8*/ 	.word	0x000000ff
        /*2fdc*/ 	.word	0x00000000
        /*2fe0*/ 	.short	0x0101
        /*2fe2*/ 	.byte	0x0d
	.zero		1


	//   ....[98]....
        /*2fe4*/ 	.word	0x0002afa0
        /*2fe8*/ 	.word	0x000000ff
        /*2fec*/ 	.word	0x00000060
        /*2ff0*/ 	.short	0x010a
        /*2ff2*/ 	.byte	0x04
	.zero		1


	//   ....[99]....
        /*2ff4*/ 	.word	0x0002b0a0
        /*2ff8*/ 	.word	0x000000ff
        /*2ffc*/ 	.word	0x00000040
        /*3000*/ 	.short	0x010b
        /*3002*/ 	.byte	0x04
	.zero		1


	//   ....[100]....
        /*3004*/ 	.word	0x0002b0e0
        /*3008*/ 	.word	0x000000ff
        /*300c*/ 	.word	0x00000000
        /*3010*/ 	.short	0x0101
        /*3012*/ 	.byte	0x0f
	.zero		1


	//   ....[101]....
        /*3014*/ 	.word	0x0002b110
        /*3018*/ 	.word	0x000000ff
        /*301c*/ 	.word	0x00000068
        /*3020*/ 	.short	0x010a
        /*3022*/ 	.byte	0x04
	.zero		1


	//   ....[102]....
        /*3024*/ 	.word	0x0002b210
        /*3028*/ 	.word	0x000000ff
        /*302c*/ 	.word	0x00000048
        /*3030*/ 	.short	0x010b
        /*3032*/ 	.byte	0x04
	.zero		1


	//   ....[103]....
        /*3034*/ 	.word	0x0002b270
        /*3038*/ 	.word	0x000000ff
        /*303c*/ 	.word	0x00000000
        /*3040*/ 	.short	0x0101
        /*3042*/ 	.byte	0x05
	.zero		1


	//   ....[104]....
        /*3044*/ 	.word	0x0002b950
        /*3048*/ 	.word	0x00000000
        /*304c*/ 	.word	0x00000050
        /*3050*/ 	.short	0x010a
        /*3052*/ 	.byte	0x3f
	.zero		1


	//   ....[105]....
        /*3054*/ 	.word	0x0002b990
        /*3058*/ 	.word	0x00000000
        /*305c*/ 	.word	0x00000058
        /*3060*/ 	.short	0x010a
        /*3062*/ 	.byte	0x3f
	.zero		1


	//   ....[106]....
        /*3064*/ 	.word	0x0002b9d0
        /*3068*/ 	.word	0x00000000
        /*306c*/ 	.word	0x00000060
        /*3070*/ 	.short	0x010a
        /*3072*/ 	.byte	0x3f
	.zero		1


	//   ....[107]....
        /*3074*/ 	.word	0x0002ba30
        /*3078*/ 	.word	0x00000000
        /*307c*/ 	.word	0x00000068
        /*3080*/ 	.short	0x010a
        /*3082*/ 	.byte	0x3f
	.zero		1


	//   ....[108]....
        /*3084*/ 	.word	0x0002bd70
        /*3088*/ 	.word	0x0000000e
        /*308c*/ 	.word	0x00000018
        /*3090*/ 	.short	0x010a
        /*3092*/ 	.byte	0x3f
	.zero		1


	//   ....[109]....
        /*3094*/ 	.word	0x0002c090
        /*3098*/ 	.word	0x00000002
        /*309c*/ 	.word	0x00000078
        /*30a0*/ 	.short	0x0101
        /*30a2*/ 	.byte	0x3f
	.zero		1


	//   ....[110]....
        /*30a4*/ 	.word	0x0002c840
        /*30a8*/ 	.word	0x00000004
        /*30ac*/ 	.word	0x00000000
        /*30b0*/ 	.short	0x010a
        /*30b2*/ 	.byte	0x3f
	.zero		1


	//   ....[111]....
        /*30b4*/ 	.word	0x0002c8d0
        /*30b8*/ 	.word	0x00000003
        /*30bc*/ 	.word	0x00000000
        /*30c0*/ 	.short	0x010a
        /*30c2*/ 	.byte	0x3f
	.zero		1


	//   ....[112]....
        /*30c4*/ 	.word	0x0002c960
        /*30c8*/ 	.word	0x00000003
        /*30cc*/ 	.word	0x00000000
        /*30d0*/ 	.short	0x010a
        /*30d2*/ 	.byte	0x3f
	.zero		1


	//   ....[113]....
        /*30d4*/ 	.word	0x0002c9c0
        /*30d8*/ 	.word	0x00000003
        /*30dc*/ 	.word	0x00000000
        /*30e0*/ 	.short	0x010a
        /*30e2*/ 	.byte	0x3f
	.zero		1


	//   ....[114]....
        /*30e4*/ 	.word	0x0002ca20
        /*30e8*/ 	.word	0x00000004
        /*30ec*/ 	.word	0x00000000
        /*30f0*/ 	.short	0x010a
        /*30f2*/ 	.byte	0x3f
	.zero		1


	//   ....[115]....
        /*30f4*/ 	.word	0x0002ca80
        /*30f8*/ 	.word	0x00000003
        /*30fc*/ 	.word	0x00000030
        /*3100*/ 	.short	0x010a
        /*3102*/ 	.byte	0x3f
	.zero		1


	//   ....[116]....
        /*3104*/ 	.word	0x0002cad0
        /*3108*/ 	.word	0x00000000
        /*310c*/ 	.word	0x00000030
        /*3110*/ 	.short	0x010a
        /*3112*/ 	.byte	0x3f
	.zero		1


	//   ....[117]....
        /*3114*/ 	.word	0x0002cb20
        /*3118*/ 	.word	0x00000000
        /*311c*/ 	.word	0x00000030
        /*3120*/ 	.short	0x010a
        /*3122*/ 	.byte	0x3f
	.zero		1


	//   ....[118]....
        /*3124*/ 	.word	0x0002cb70
        /*3128*/ 	.word	0x00000003
        /*312c*/ 	.word	0x00000030
        /*3130*/ 	.short	0x010a
        /*3132*/ 	.byte	0x3f
	.zero		1


	//   ....[119]....
        /*3134*/ 	.word	0x0002cbc0
        /*3138*/ 	.word	0x00000000
        /*313c*/ 	.word	0x00000030
        /*3140*/ 	.short	0x010a
        /*3142*/ 	.byte	0x3f
	.zero		1


	//   ....[120]....
        /*3144*/ 	.word	0x0002cc10
        /*3148*/ 	.word	0x00000000
        /*314c*/ 	.word	0x00000030
        /*3150*/ 	.short	0x010a
        /*3152*/ 	.byte	0x3f
	.zero		1


	//   ....[121]....
        /*3154*/ 	.word	0x0002cc60
        /*3158*/ 	.word	0x00000000
        /*315c*/ 	.word	0x00000030
        /*3160*/ 	.short	0x010a
        /*3162*/ 	.byte	0x3f
	.zero		1


	//   ....[122]....
        /*3164*/ 	.word	0x0002ccb0
        /*3168*/ 	.word	0x00000000
        /*316c*/ 	.word	0x00000030
        /*3170*/ 	.short	0x010a
        /*3172*/ 	.byte	0x3f
	.zero		1


	//   ....[123]....
        /*3174*/ 	.word	0x0002cd00
        /*3178*/ 	.word	0x00000000
        /*317c*/ 	.word	0x00000030
        /*3180*/ 	.short	0x010a
        /*3182*/ 	.byte	0x3f
	.zero		1


	//   ....[124]....
        /*3184*/ 	.word	0x0002cd50
        /*3188*/ 	.word	0x00000000
        /*318c*/ 	.word	0x00000030
        /*3190*/ 	.short	0x010a
        /*3192*/ 	.byte	0x3f
	.zero		1


	//   ....[125]....
        /*3194*/ 	.word	0x0002cda0
        /*3198*/ 	.word	0x00000000
        /*319c*/ 	.word	0x00000030
        /*31a0*/ 	.short	0x010a
        /*31a2*/ 	.byte	0x3f
	.zero		1


	//   ....[126]....
        /*31a4*/ 	.word	0x0002cdf0
        /*31a8*/ 	.word	0x00000000
        /*31ac*/ 	.word	0x00000030
        /*31b0*/ 	.short	0x010a
        /*31b2*/ 	.byte	0x3f
	.zero		1


	//   ....[127]....
        /*31b4*/ 	.word	0x0002ce40
        /*31b8*/ 	.word	0x00000000
        /*31bc*/ 	.word	0x00000030
        /*31c0*/ 	.short	0x010a
        /*31c2*/ 	.byte	0x3f
	.zero		1


	//   ....[128]....
        /*31c4*/ 	.word	0x0002ce90
        /*31c8*/ 	.word	0x00000000
        /*31cc*/ 	.word	0x00000030
        /*31d0*/ 	.short	0x010a
        /*31d2*/ 	.byte	0x3f
	.zero		1


	//   ....[129]....
        /*31d4*/ 	.word	0x0002cee0
        /*31d8*/ 	.word	0x00000000
        /*31dc*/ 	.word	0x00000030
        /*31e0*/ 	.short	0x010a
        /*31e2*/ 	.byte	0x3f
	.zero		1


	//   ....[130]....
        /*31e4*/ 	.word	0x0002cf30
        /*31e8*/ 	.word	0x00000002
        /*31ec*/ 	.word	0x00000030
        /*31f0*/ 	.short	0x010a
        /*31f2*/ 	.byte	0x3f
	.zero		1


	//   ....[131]....
        /*31f4*/ 	.word	0x0002cf90
        /*31f8*/ 	.word	0x00000005
        /*31fc*/ 	.word	0x00000078
        /*3200*/ 	.short	0x010a
        /*3202*/ 	.byte	0x3f
	.zero		1


	//   ....[132]....
        /*3204*/ 	.word	0x0002cff0
        /*3208*/ 	.word	0x00000003
        /*320c*/ 	.word	0x00000050
        /*3210*/ 	.short	0x010a
        /*3212*/ 	.byte	0x3f
	.zero		1


	//   ....[133]....
        /*3214*/ 	.word	0x0002d050
        /*3218*/ 	.word	0x00000003
        /*321c*/ 	.word	0x00000058
        /*3220*/ 	.short	0x010a
        /*3222*/ 	.byte	0x3f
	.zero		1


	//   ....[134]....
        /*3224*/ 	.word	0x0002d0b0
        /*3228*/ 	.word	0x00000003
        /*322c*/ 	.word	0x00000060
        /*3230*/ 	.short	0x010a
        /*3232*/ 	.byte	0x3f
	.zero		1


	//   ....[135]....
        /*3234*/ 	.word	0x0002d110
        /*3238*/ 	.word	0x00000003
        /*323c*/ 	.word	0x00000068
        /*3240*/ 	.short	0x010a
        /*3242*/ 	.byte	0x3f
	.zero		1


	//   ....[136]....
        /*3244*/ 	.word	0x0002d170
        /*3248*/ 	.word	0x00000004
        /*324c*/ 	.word	0x00000050
        /*3250*/ 	.short	0x010a
        /*3252*/ 	.byte	0x3f
	.zero		1


	//   ....[137]....
        /*3254*/ 	.word	0x0002d1d0
        /*3258*/ 	.word	0x00000004
        /*325c*/ 	.word	0x00000058
        /*3260*/ 	.short	0x010a
        /*3262*/ 	.byte	0x3f
	.zero		1


	//   ....[138]....
        /*3264*/ 	.word	0x0002d230
        /*3268*/ 	.word	0x00000004
        /*326c*/ 	.word	0x00000060
        /*3270*/ 	.short	0x010a
        /*3272*/ 	.byte	0x3f
	.zero		1


	//   ....[139]....
        /*3274*/ 	.word	0x0002d290
        /*3278*/ 	.word	0x00000004
        /*327c*/ 	.word	0x00000068
        /*3280*/ 	.short	0x010a
        /*3282*/ 	.byte	0x3f
	.zero		1


	//   ....[140]....
        /*3284*/ 	.word	0x0002d2f0
        /*3288*/ 	.word	0x00000005
        /*328c*/ 	.word	0x00000050
        /*3290*/ 	.short	0x010a
        /*3292*/ 	.byte	0x3f
	.zero		1


	//   ....[141]....
        /*3294*/ 	.word	0x0002d350
        /*3298*/ 	.word	0x00000005
        /*329c*/ 	.word	0x00000058
        /*32a0*/ 	.short	0x010a
        /*32a2*/ 	.byte	0x3f
	.zero		1


	//   ....[142]....
        /*32a4*/ 	.word	0x0002d3b0
        /*32a8*/ 	.word	0x00000005
        /*32ac*/ 	.word	0x00000060
        /*32b0*/ 	.short	0x010a
        /*32b2*/ 	.byte	0x3f
	.zero		1


	//   ....[143]....
        /*32b4*/ 	.word	0x0002d410
        /*32b8*/ 	.word	0x00000005
        /*32bc*/ 	.word	0x00000068
        /*32c0*/ 	.short	0x010a
        /*32c2*/ 	.byte	0x3f
	.zero		1


	//   ....[144]....
        /*32c4*/ 	.word	0x0002d470
        /*32c8*/ 	.word	0x00000002
        /*32cc*/ 	.word	0x00000050
        /*32d0*/ 	.short	0x010a
        /*32d2*/ 	.byte	0x3f
	.zero		1


	//   ....[145]....
        /*32d4*/ 	.word	0x0002d4d0
        /*32d8*/ 	.word	0x00000002
        /*32dc*/ 	.word	0x00000058
        /*32e0*/ 	.short	0x010a
        /*32e2*/ 	.byte	0x3f
	.zero		1


	//   ....[146]....
        /*32e4*/ 	.word	0x0002d530
        /*32e8*/ 	.word	0x00000002
        /*32ec*/ 	.word	0x00000060
        /*32f0*/ 	.short	0x010a
        /*32f2*/ 	.byte	0x3f
	.zero		1


	//   ....[147]....
        /*32f4*/ 	.word	0x0002d590
        /*32f8*/ 	.word	0x00000002
        /*32fc*/ 	.word	0x00000068
        /*3300*/ 	.short	0x010a
        /*3302*/ 	.byte	0x3f
	.zero		1


	//   ....[148]....
        /*3304*/ 	.word	0x0002d5e0
        /*3308*/ 	.word	0x00000000
        /*330c*/ 	.word	0x00000050
        /*3310*/ 	.short	0x010a
        /*3312*/ 	.byte	0x3f
	.zero		1


	//   ....[149]....
        /*3314*/ 	.word	0x0002d630
        /*3318*/ 	.word	0x00000000
        /*331c*/ 	.word	0x00000058
        /*3320*/ 	.short	0x010a
        /*3322*/ 	.byte	0x3f
	.zero		1


	//   ....[150]....
        /*3324*/ 	.word	0x0002d680
        /*3328*/ 	.word	0x00000000
        /*332c*/ 	.word	0x00000060
        /*3330*/ 	.short	0x010a
        /*3332*/ 	.byte	0x3f
	.zero		1


	//   ....[151]....
        /*3334*/ 	.word	0x0002d750
        /*3338*/ 	.word	0x0000000e
        /*333c*/ 	.word	0x00000018
        /*3340*/ 	.short	0x010a
        /*3342*/ 	.byte	0x3f
	.zero		1


	//   ....[152]....
        /*3344*/ 	.word	0x0002d820
        /*3348*/ 	.word	0x00000004
        /*334c*/ 	.word	0x00000000
        /*3350*/ 	.short	0x010a
        /*3352*/ 	.byte	0x3f
	.zero		1


	//   ....[153]....
        /*3354*/ 	.word	0x0002d870
        /*3358*/ 	.word	0x00000003
        /*335c*/ 	.word	0x00000000
        /*3360*/ 	.short	0x010a
        /*3362*/ 	.byte	0x3f
	.zero		1


	//----- nvinfo : EIATTR_NUM_MBARRIERS
	.align		4
.L_42:
        /*3364*/ 	.byte	0x03, 0x38
        /*3366*/ 	.short	0x0010


	//----- nvinfo : EIATTR_EXIT_INSTR_OFFSETS
	.align		4
        /*3368*/ 	.byte	0x04, 0x1c
        /*336a*/ 	.short	(.L_44 - .L_43)


	//   ....[0]....
.L_43:
        /*336c*/ 	.word	0x0002c9b0


	//----- nvinfo : EIATTR_MAX_THREADS
	.align		4
.L_44:
        /*3370*/ 	.byte	0x04, 0x05
        /*3372*/ 	.short	(.L_46 - .L_45)
.L_45:
        /*3374*/ 	.word	0x00000180
        /*3378*/ 	.word	0x00000001
        /*337c*/ 	.word	0x00000001


	//----- nvinfo : EIATTR_CRS_STACK_SIZE
	.align		4
.L_46:
        /*3380*/ 	.byte	0x04, 0x1e
        /*3382*/ 	.short	(.L_48 - .L_47)
.L_47:
        /*3384*/ 	.word	0x00000000


	//----- nvinfo : EIATTR_CBANK_PARAM_SIZE
	.align		4
.L_48:
        /*3388*/ 	.byte	0x03, 0x19
        /*338a*/ 	.short	0x0770


	//----- nvinfo : EIATTR_PARAM_CBANK
	.align		4
        /*338c*/ 	.byte	0x04, 0x0a
        /*338e*/ 	.short	(.L_50 - .L_49)
	.align		4
.L_49:
        /*3390*/ 	.word	index@(.nv.constant0._ZN7cutlass13device_kernelINS_4gemm6kernel13GemmUniversalIN4cute5tupleIJiiiiEEENS1_10collective13CollectiveMmaINS1_34MainloopSm90TmaGmmaWarpSpecializedILi3ENS5_IJNS4_1CILi1EEESB_SB_EEENS1_35KernelTmaWarpSpecializedCooperativeEEENS5_IJNSA_ILi256EEESF_NSA_ILi64EEEEEENS_6half_tENS5_IJlSB_lEEESI_SJ_NS4_8TiledMMAINS4_8MMA_AtomIJNS4_4SM904GMMA26MMA_64x256x16_F32F16F16_SSILNSN_5MajorE0ELSP_0ELNSN_7ScaleInE1ELSQ_1EEEEEENS4_6LayoutINS5_IJNSA_ILi2EEESB_SB_EEENS5_IJSB_NSA_ILi0EEESW_EEEEENS5_IJNS4_10UnderscoreESZ_SZ_EEEEENS4_13SM90_TMA_LOADENS4_14ComposedLayoutINS4_7SwizzleILi3ELi4ELi3EEENS4_18smem_ptr_flag_bitsILi16EEENST_INS5_IJNSA_ILi8EEESG_EEENS5_IJSG_SB_EEEEEEEvNS4_8identityES12_S1C_vS1D_EENS_8epilogue10collective18CollectiveEpilogueINS1F_22Sm90TmaWarpSpecializedILi4ELi2ELi16ELb1ELb0EEEJSH_NS5_IJNSA_ILi128EEENSA_ILi32EEEEEESI_SJ_SI_SJ_NS1F_6fusion15FusionCallbacksIS1J_NS1N_13LinCombEltActINS1F_6thread7SigmoidESI_fSI_fLNS_15FloatRoundStyleE2EEESH_S1M_JEEES12_NS13_INS14_ILi2ELi4ELi3EEES17_NST_INS5_IJS18_S1L_EEENS5_IJS1L_SB_EEEEEEENS4_17SM75_U32x4_LDSM_NENS4_14SM90_TMA_STOREES1Z_NS4_17SM90_U32x4_STSM_NENS4_9Copy_AtomIJS22_SI_EEEvEEEvvEEEEvNT_6ParamsE)
        /*3394*/ 	.short	0x0210
        /*3396*/ 	.short	0x0770


	//----- nvinfo : EIATTR_SW_WAR
	.align		4
.L_50:
        /*3398*/ 	.byte	0x04, 0x36
        /*339a*/ 	.short	(.L_52 - .L_51)
.L_51:
        /*339c*/ 	.word	0x00000008
.L_52:


//--------------------- .nv.callgraph             --------------------------
	.section	.nv.callgraph,"",@"SHT_CUDA_CALLGRAPH"
	.align	4
	.sectionentsize	8
	.align		4
        /*0000*/ 	.word	0x00000000
	.align		4
        /*0004*/ 	.word	0xffffffff
	.align		4
        /*0008*/ 	.word	index@(_ZN7cutlass13device_kernelINS_4gemm6kernel13GemmUniversalIN4cute5tupleIJiiiiEEENS1_10collective13CollectiveMmaINS1_34MainloopSm90TmaGmmaWarpSpecializedILi3ENS5_IJNS4_1CILi1EEESB_SB_EEENS1_35KernelTmaWarpSpecializedCooperativeEEENS5_IJNSA_ILi256EEESF_NSA_ILi64EEEEEENS_6half_tENS5_IJlSB_lEEESI_SJ_NS4_8TiledMMAINS4_8MMA_AtomIJNS4_4SM904GMMA26MMA_64x256x16_F32F16F16_SSILNSN_5MajorE0ELSP_0ELNSN_7ScaleInE1ELSQ_1EEEEEENS4_6LayoutINS5_IJNSA_ILi2EEESB_SB_EEENS5_IJSB_NSA_ILi0EEESW_EEEEENS5_IJNS4_10UnderscoreESZ_SZ_EEEEENS4_13SM90_TMA_LOADENS4_14ComposedLayoutINS4_7SwizzleILi3ELi4ELi3EEENS4_18smem_ptr_flag_bitsILi16EEENST_INS5_IJNSA_ILi8EEESG_EEENS5_IJSG_SB_EEEEEEEvNS4_8identityES12_S1C_vS1D_EENS_8epilogue10collective18CollectiveEpilogueINS1F_22Sm90TmaWarpSpecializedILi4ELi2ELi16ELb1ELb0EEEJSH_NS5_IJNSA_ILi128EEENSA_ILi32EEEEEESI_SJ_SI_SJ_NS1F_6fusion15FusionCallbacksIS1J_NS1N_13LinCombEltActINS1F_6thread7SigmoidESI_fSI_fLNS_15FloatRoundStyleE2EEESH_S1M_JEEES12_NS13_INS14_ILi2ELi4ELi3EEES17_NST_INS5_IJS18_S1L_EEENS5_IJS1L_SB_EEEEEEENS4_17SM75_U32x4_LDSM_NENS4_14SM90_TMA_STOREES1Z_NS4_17SM90_U32x4_STSM_NENS4_9Copy_AtomIJS22_SI_EEEvEEEvvEEEEvNT_6ParamsE)
	.align		4
        /*000c*/ 	.word	index@(__assertfail)
	.align		4
        /*0010*/ 	.word	0x00000000
	.align		4
        /*0014*/ 	.word	0xfffffffe
	.align		4
        /*0018*/ 	.word	0x00000000
	.align		4
        /*001c*/ 	.word	0xfffffffd
	.align		4
        /*0020*/ 	.word	0x00000000
	.align		4
        /*0024*/ 	.word	0xfffffffc


//--------------------- .nv.constant4             --------------------------
	.section	.nv.constant4,"a",@progbits
	.align	8
	.align		8
.nv.constant4:
        /*0000*/ 	.dword	__assertfail
	.align		8
        /*0008*/ 	.dword	__unnamed_1
	.align		8
        /*0010*/ 	.dword	__unnamed_2
	.align		8
        /*0018*/ 	.dword	_ZN39_INTERNAL_6874ee39_4_k_cu_0b4dd695_31034cuda3std3__45__cpo5beginE
	.align		8
        /*0020*/ 	.dword	_ZN39_INTERNAL_6874ee39_4_k_cu_0b4dd695_31034cuda3std3__45__cpo3endE
	.align		8
        /*0028*/ 	.dword	_ZN39_INTERNAL_6874ee39_4_k_cu_0b4dd695_31034cuda3std3__45__cpo6cbeginE
	.align		8
        /*0030*/ 	.dword	_ZN39_INTERNAL_6874ee39_4_k_cu_0b4dd695_31034cuda3std3__45__cpo4cendE
	.align		8
        /*0038*/ 	.dword	_ZN39_INTERNAL_6874ee39_4_k_cu_0b4dd695_31034cuda3std3__441_GLOBAL__N__6874ee39_4_k_cu_0b4dd695_31036ignoreE
	.align		8
        /*0040*/ 	.dword	_ZN39_INTERNAL_6874ee39_4_k_cu_0b4dd695_31034cuda3std3__419piecewise_constructE
	.align		8
        /*0048*/ 	.dword	_ZN39_INTERNAL_6874ee39_4_k_cu_0b4dd695_31034cuda3std3__48in_placeE
	.align		8
        /*0050*/ 	.dword	_ZN39_INTERNAL_6874ee39_4_k_cu_0b4dd695_31034cuda3std6ranges3__45__cpo4swapE
	.align		8
        /*0058*/ 	.dword	_ZN39_INTERNAL_6874ee39_4_k_cu_0b4dd695_31034cuda3std6ranges3__45__cpo9iter_moveE
	.align		8
        /*0060*/ 	.dword	_ZN39_INTERNAL_6874ee39_4_k_cu_0b4dd695_31034cute7productE
	.align		8
        /*0068*/ 	.dword	_ZN39_INTERNAL_6874ee39_4_k_cu_0b4dd695_31034cute1_E
	.align		8
        /*0070*/ 	.dword	$str$22
	.align		8
        /*0078*/ 	.dword	$str$23
	.align		8
        /*0080*/ 	.dword	$str$26
	.align		8
        /*0088*/ 	.dword	$str$27


//--------------------- .text._ZN7cutlass13device_kernelINS_4gemm6kernel13GemmUniversalIN4cute5tupleIJiiiiEEENS1_10collective13CollectiveMmaINS1_34MainloopSm90TmaGmmaWarpSpecializedILi3ENS5_IJNS4_1CILi1EEESB_SB_EEENS1_35KernelTmaWarpSpecializedCooperativeEEENS5_IJNSA_ILi256EEESF_NSA_ILi64EEEEEENS_6half_tENS5_IJlSB_lEEESI_SJ_NS4_8TiledMMAINS4_8MMA_AtomIJNS4_4SM904GMMA26MMA_64x256x16_F32F16F16_SSILNSN_5MajorE0ELSP_0ELNSN_7ScaleInE1ELSQ_1EEEEEENS4_6LayoutINS5_IJNSA_ILi2EEESB_SB_EEENS5_IJSB_NSA_ILi0EEESW_EEEEENS5_IJNS4_10UnderscoreESZ_SZ_EEEEENS4_13SM90_TMA_LOADENS4_14ComposedLayoutINS4_7SwizzleILi3ELi4ELi3EEENS4_18smem_ptr_flag_bitsILi16EEENST_INS5_IJNSA_ILi8EEESG_EEENS5_IJSG_SB_EEEEEEEvNS4_8identityES12_S1C_vS1D_EENS_8epilogue10collective18CollectiveEpilogueINS1F_22Sm90TmaWarpSpecializedILi4ELi2ELi16ELb1ELb0EEEJSH_NS5_IJNSA_ILi128EEENSA_ILi32EEEEEESI_SJ_SI_SJ_NS1F_6fusion15FusionCallbacksIS1J_NS1N_13LinCombEltActINS1F_6thread7SigmoidESI_fSI_fLNS_15FloatRoundStyleE2EEESH_S1M_JEEES12_NS13_INS14_ILi2ELi4ELi3EEES17_NST_INS5_IJS18_S1L_EEENS5_IJS1L_SB_EEEEEEENS4_17SM75_U32x4_LDSM_NENS4_14SM90_TMA_STOREES1Z_NS4_17SM90_U32x4_STSM_NENS4_9Copy_AtomIJS22_SI_EEEvEEEvvEEEEvNT_6ParamsE --------------------------
	.section	.text._ZN7cutlass13device_kernelINS_4gemm6kernel13GemmUniversalIN4cute5tupleIJiiiiEEENS1_10collective13CollectiveMmaINS1_34MainloopSm90TmaGmmaWarpSpecializedILi3ENS5_IJNS4_1CILi1EEESB_SB_EEENS1_35KernelTmaWarpSpecializedCooperativeEEENS5_IJNSA_ILi256EEESF_NSA_ILi64EEEEEENS_6half_tENS5_IJlSB_lEEESI_SJ_NS4_8TiledMMAINS4_8MMA_AtomIJNS4_4SM904GMMA26MMA_64x256x16_F32F16F16_SSILNSN_5MajorE0ELSP_0ELNSN_7ScaleInE1ELSQ_1EEEEEENS4_6LayoutINS5_IJNSA_ILi2EEESB_SB_EEENS5_IJSB_NSA_ILi0EEESW_EEEEENS5_IJNS4_10UnderscoreESZ_SZ_EEEEENS4_13SM90_TMA_LOADENS4_14ComposedLayoutINS4_7SwizzleILi3ELi4ELi3EEENS4_18smem_ptr_flag_bitsILi16EEENST_INS5_IJNSA_ILi8EEESG_EEENS5_IJSG_SB_EEEEEEEvNS4_8identityES12_S1C_vS1D_EENS_8epilogue10collective18CollectiveEpilogueINS1F_22Sm90TmaWarpSpecializedILi4ELi2ELi16ELb1ELb0EEEJSH_NS5_IJNSA_ILi128EEENSA_ILi32EEEEEESI_SJ_SI_SJ_NS1F_6fusion15FusionCallbacksIS1J_NS1N_13LinCombEltActINS1F_6thread7SigmoidESI_fSI_fLNS_15FloatRoundStyleE2EEESH_S1M_JEEES12_NS13_INS14_ILi2ELi4ELi3EEES17_NST_INS5_IJS18_S1L_EEENS5_IJS1L_SB_EEEEEEENS4_17SM75_U32x4_LDSM_NENS4_14SM90_TMA_STOREES1Z_NS4_17SM90_U32x4_STSM_NENS4_9Copy_AtomIJS22_SI_EEEvEEEvvEEEEvNT_6ParamsE,"ax",@progbits
	.align	128
.text._ZN7cutlass13device_kernelINS_4gemm6kernel13GemmUniversalIN4cute5tupleIJiiiiEEENS1_10collective13CollectiveMmaINS1_34MainloopSm90TmaGmmaWarpSpecializedILi3ENS5_IJNS4_1CILi1EEESB_SB_EEENS1_35KernelTmaWarpSpecializedCooperativeEEENS5_IJNSA_ILi256EEESF_NSA_ILi64EEEEEENS_6half_tENS5_IJlSB_lEEESI_SJ_NS4_8TiledMMAINS4_8MMA_AtomIJNS4_4SM904GMMA26MMA_64x256x16_F32F16F16_SSILNSN_5MajorE0ELSP_0ELNSN_7ScaleInE1ELSQ_1EEEEEENS4_6LayoutINS5_IJNSA_ILi2EEESB_SB_EEENS5_IJSB_NSA_ILi0EEESW_EEEEENS5_IJNS4_10UnderscoreESZ_SZ_EEEEENS4_13SM90_TMA_LOADENS4_14ComposedLayoutINS4_7SwizzleILi3ELi4ELi3EEENS4_18smem_ptr_flag_bitsILi16EEENST_INS5_IJNSA_ILi8EEESG_EEENS5_IJSG_SB_EEEEEEEvNS4_8identityES12_S1C_vS1D_EENS_8epilogue10collective18CollectiveEpilogueINS1F_22Sm90TmaWarpSpecializedILi4ELi2ELi16ELb1ELb0EEEJSH_NS5_IJNSA_ILi128EEENSA_ILi32EEEEEESI_SJ_SI_SJ_NS1F_6fusion15FusionCallbacksIS1J_NS1N_13LinCombEltActINS1F_6thread7SigmoidESI_fSI_fLNS_15FloatRoundStyleE2EEESH_S1M_JEEES12_NS13_INS14_ILi2ELi4ELi3EEES17_NST_INS5_IJS18_S1L_EEENS5_IJS1L_SB_EEEEEEENS4_17SM75_U32x4_LDSM_NENS4_14SM90_TMA_STOREES1Z_NS4_17SM90_U32x4_STSM_NENS4_9Copy_AtomIJS22_SI_EEEvEEEvvEEEEvNT_6ParamsE:
        .type           _ZN7cutlass13device_kernelINS_4gemm6kernel13GemmUniversalIN4cute5tupleIJiiiiEEENS1_10collective13CollectiveMmaINS1_34MainloopSm90TmaGmmaWarpSpecializedILi3ENS5_IJNS4_1CILi1EEESB_SB_EEENS1_35KernelTmaWarpSpecializedCooperativeEEENS5_IJNSA_ILi256EEESF_NSA_ILi64EEEEEENS_6half_tENS5_IJlSB_lEEESI_SJ_NS4_8TiledMMAINS4_8MMA_AtomIJNS4_4SM904GMMA26MMA_64x256x16_F32F16F16_SSILNSN_5MajorE0ELSP_0ELNSN_7ScaleInE1ELSQ_1EEEEEENS4_6LayoutINS5_IJNSA_ILi2EEESB_SB_EEENS5_IJSB_NSA_ILi0EEESW_EEEEENS5_IJNS4_10UnderscoreESZ_SZ_EEEEENS4_13SM90_TMA_LOADENS4_14ComposedLayoutINS4_7SwizzleILi3ELi4ELi3EEENS4_18smem_ptr_flag_bitsILi16EEENST_INS5_IJNSA_ILi8EEESG_EEENS5_IJSG_SB_EEEEEEEvNS4_8identityES12_S1C_vS1D_EENS_8epilogue10collective18CollectiveEpilogueINS1F_22Sm90TmaWarpSpecializedILi4ELi2ELi16ELb1ELb0EEEJSH_NS5_IJNSA_ILi128EEENSA_ILi32EEEEEESI_SJ_SI_SJ_NS1F_6fusion15FusionCallbacksIS1J_NS1N_13LinCombEltActINS1F_6thread7SigmoidESI_fSI_fLNS_15FloatRoundStyleE2EEESH_S1M_JEEES12_NS13_INS14_ILi2ELi4ELi3EEES17_NST_INS5_IJS18_S1L_EEENS5_IJS1L_SB_EEEEEEENS4_17SM75_U32x4_LDSM_NENS4_14SM90_TMA_STOREES1Z_NS4_17SM90_U32x4_STSM_NENS4_9Copy_AtomIJS22_SI_EEEvEEEvvEEEEvNT_6ParamsE,@function
        .size           _ZN7cutlass13device_kernelINS_4gemm6kernel13GemmUniversalIN4cute5tupleIJiiiiEEENS1_10collective13CollectiveMmaINS1_34MainloopSm90TmaGmmaWarpSpecializedILi3ENS5_IJNS4_1CILi1EEESB_SB_EEENS1_35KernelTmaWarpSpecializedCooperativeEEENS5_IJNSA_ILi256EEESF_NSA_ILi64EEEEEENS_6half_tENS5_IJlSB_lEEESI_SJ_NS4_8TiledMMAINS4_8MMA_AtomIJNS4_4SM904GMMA26MMA_64x256x16_F32F16F16_SSILNSN_5MajorE0ELSP_0ELNSN_7ScaleInE1ELSQ_1EEEEEENS4_6LayoutINS5_IJNSA_ILi2EEESB_SB_EEENS5_IJSB_NSA_ILi0EEESW_EEEEENS5_IJNS4_10UnderscoreESZ_SZ_EEEEENS4_13SM90_TMA_LOADENS4_14ComposedLayoutINS4_7SwizzleILi3ELi4ELi3EEENS4_18smem_ptr_flag_bitsILi16EEENST_INS5_IJNSA_ILi8EEESG_EEENS5_IJSG_SB_EEEEEEEvNS4_8identityES12_S1C_vS1D_EENS_8epilogue10collective18CollectiveEpilogueINS1F_22Sm90TmaWarpSpecializedILi4ELi2ELi16ELb1ELb0EEEJSH_NS5_IJNSA_ILi128EEENSA_ILi32EEEEEESI_SJ_SI_SJ_NS1F_6fusion15FusionCallbacksIS1J_NS1N_13LinCombEltActINS1F_6thread7SigmoidESI_fSI_fLNS_15FloatRoundStyleE2EEESH_S1M_JEEES12_NS13_INS14_ILi2ELi4ELi3EEES17_NST_INS5_IJS18_S1L_EEENS5_IJS1L_SB_EEEEEEENS4_17SM75_U32x4_LDSM_NENS4_14SM90_TMA_STOREES1Z_NS4_17SM90_U32x4_STSM_NENS4_9Copy_AtomIJS22_SI_EEEvEEEvvEEEEvNT_6ParamsE,(.L_x_1156 - _ZN7cutlass13device_kernelINS_4gemm6kernel13GemmUniversalIN4cute5tupleIJiiiiEEENS1_10collective13CollectiveMmaINS1_34MainloopSm90TmaGmmaWarpSpecializedILi3ENS5_IJNS4_1CILi1EEESB_SB_EEENS1_35KernelTmaWarpSpecializedCooperativeEEENS5_IJNSA_ILi256EEESF_NSA_ILi64EEEEEENS_6half_tENS5_IJlSB_lEEESI_SJ_NS4_8TiledMMAINS4_8MMA_AtomIJNS4_4SM904GMMA26MMA_64x256x16_F32F16F16_SSILNSN_5MajorE0ELSP_0ELNSN_7ScaleInE1ELSQ_1EEEEEENS4_6LayoutINS5_IJNSA_ILi2EEESB_SB_EEENS5_IJSB_NSA_ILi0EEESW_EEEEENS5_IJNS4_10UnderscoreESZ_SZ_EEEEENS4_13SM90_TMA_LOADENS4_14ComposedLayoutINS4_7SwizzleILi3ELi4ELi3EEENS4_18smem_ptr_flag_bitsILi16EEENST_INS5_IJNSA_ILi8EEESG_EEENS5_IJSG_SB_EEEEEEEvNS4_8identityES12_S1C_vS1D_EENS_8epilogue10collective18CollectiveEpilogueINS1F_22Sm90TmaWarpSpecializedILi4ELi2ELi16ELb1ELb0EEEJSH_NS5_IJNSA_ILi128EEENSA_ILi32EEEEEESI_SJ_SI_SJ_NS1F_6fusion15FusionCallbacksIS1J_NS1N_13LinCombEltActINS1F_6thread7SigmoidESI_fSI_fLNS_15FloatRoundStyleE2EEESH_S1M_JEEES12_NS13_INS14_ILi2ELi4ELi3EEES17_NST_INS5_IJS18_S1L_EEENS5_IJS1L_SB_EEEEEEENS4_17SM75_U32x4_LDSM_NENS4_14SM90_TMA_STOREES1Z_NS4_17SM90_U32x4_STSM_NENS4_9Copy_AtomIJS22_SI_EEEvEEEvvEEEEvNT_6ParamsE)
        .other          _ZN7cutlass13device_kernelINS_4gemm6kernel13GemmUniversalIN4cute5tupleIJiiiiEEENS1_10collective13CollectiveMmaINS1_34MainloopSm90TmaGmmaWarpSpecializedILi3ENS5_IJNS4_1CILi1EEESB_SB_EEENS1_35KernelTmaWarpSpecializedCooperativeEEENS5_IJNSA_ILi256EEESF_NSA_ILi64EEEEEENS_6half_tENS5_IJlSB_lEEESI_SJ_NS4_8TiledMMAINS4_8MMA_AtomIJNS4_4SM904GMMA26MMA_64x256x16_F32F16F16_SSILNSN_5MajorE0ELSP_0ELNSN_7ScaleInE1ELSQ_1EEEEEENS4_6LayoutINS5_IJNSA_ILi2EEESB_SB_EEENS5_IJSB_NSA_ILi0EEESW_EEEEENS5_IJNS4_10UnderscoreESZ_SZ_EEEEENS4_13SM90_TMA_LOADENS4_14ComposedLayoutINS4_7SwizzleILi3ELi4ELi3EEENS4_18smem_ptr_flag_bitsILi16EEENST_INS5_IJNSA_ILi8EEESG_EEENS5_IJSG_SB_EEEEEEEvNS4_8identityES12_S1C_vS1D_EENS_8epilogue10collective18CollectiveEpilogueINS1F_22Sm90TmaWarpSpecializedILi4ELi2ELi16ELb1ELb0EEEJSH_NS5_IJNSA_ILi128EEENSA_ILi32EEEEEESI_SJ_SI_SJ_NS1F_6fusion15FusionCallbacksIS1J_NS1N_13LinCombEltActINS1F_6thread7SigmoidESI_fSI_fLNS_15FloatRoundStyleE2EEESH_S1M_JEEES12_NS13_INS14_ILi2ELi4ELi3EEES17_NST_INS5_IJS18_S1L_EEENS5_IJS1L_SB_EEEEEEENS4_17SM75_U32x4_LDSM_NENS4_14SM90_TMA_STOREES1Z_NS4_17SM90_U32x4_STSM_NENS4_9Copy_AtomIJS22_SI_EEEvEEEvvEEEEvNT_6ParamsE,@"STO_CUDA_ENTRY STV_DEFAULT"
_ZN7cutlass13device_kernelINS_4gemm6kernel13GemmUniversalIN4cute5tupleIJiiiiEEENS1_10collective13CollectiveMmaINS1_34MainloopSm90TmaGmmaWarpSpecializedILi3ENS5_IJNS4_1CILi1EEESB_SB_EEENS1_35KernelTmaWarpSpecializedCooperativeEEENS5_IJNSA_ILi256EEESF_NSA_ILi64EEEEEENS_6half_tENS5_IJlSB_lEEESI_SJ_NS4_8TiledMMAINS4_8MMA_AtomIJNS4_4SM904GMMA26MMA_64x256x16_F32F16F16_SSILNSN_5MajorE0ELSP_0ELNSN_7ScaleInE1ELSQ_1EEEEEENS4_6LayoutINS5_IJNSA_ILi2EEESB_SB_EEENS5_IJSB_NSA_ILi0EEESW_EEEEENS5_IJNS4_10UnderscoreESZ_SZ_EEEEENS4_13SM90_TMA_LOADENS4_14ComposedLayoutINS4_7SwizzleILi3ELi4ELi3EEENS4_18smem_ptr_flag_bitsILi16EEENST_INS5_IJNSA_ILi8EEESG_EEENS5_IJSG_SB_EEEEEEEvNS4_8identityES12_S1C_vS1D_EENS_8epilogue10collective18CollectiveEpilogueINS1F_22Sm90TmaWarpSpecializedILi4ELi2ELi16ELb1ELb0EEEJSH_NS5_IJNSA_ILi128EEENSA_ILi32EEEEEESI_SJ_SI_SJ_NS1F_6fusion15FusionCallbacksIS1J_NS1N_13LinCombEltActINS1F_6thread7SigmoidESI_fSI_fLNS_15FloatRoundStyleE2EEESH_S1M_JEEES12_NS13_INS14_ILi2ELi4ELi3EEES17_NST_INS5_IJS18_S1L_EEENS5_IJS1L_SB_EEEEEEENS4_17SM75_U32x4_LDSM_NENS4_14SM90_TMA_STOREES1Z_NS4_17SM90_U32x4_STSM_NENS4_9Copy_AtomIJS22_SI_EEEvEEEvvEEEEvNT_6ParamsE:
[----:B------:R-:W1:Y:S02]  /*0000*/  LDC R1, c[0x0][0x28] ;  /* 0x00000a00ff017b82 */ /* 0x000e640000000800 */
[----:B-1----:R-:W-:Y:S01]  /*0010*/  IADD3 R1, R1, -0x790, RZ ;  /* 0xfffff87001017810 */ /* 0x002fe20007ffe0ff */
[----:B------:R-:W1:Y:S01]  /*0020*/  S2R R3, SR_TID.X ;  /* 0x0000000000037919 */ /* 0x000e620000002100 */
[----:B------:R-:W-:Y:S01]  /*0030*/  ELECT P0, URZ, PT ;  /* 0x00000000003f782f */ /* 0x000fe20003800000 */
[----:B------:R-:W-:Y:S01]  /*0040*/  BSSY B0, `(.L_x_0) ;  /* 0x000001a000007945 */ /* 0x000fe20003800000 */
[----:B-1----:R-:W-:-:S05]  /*0050*/  SHF.R.U32.HI R0, RZ, 0x5, R3 ;  /* 0x00000005ff007819 */ /* 0x002fca0000011603 */
[----:B------:R-:W1:Y:S02]  /*0060*/  SHFL.IDX PT, R2, R0, RZ, 0x1f ;  /* 0x00001fff00027589 */ /* 0x000e6400000e0000 */
[----:B-1----:R-:W-:Y:S02]  /*0070*/  R2UR UR58, R2 ;  /* 0x00000000023a72ca */ /* 0x002fe400000e0000 */
[----:B------:R-:W-:-:S06]  /*0080*/  SHF.R.U32.HI R2, RZ, 0x7, R3 ;  /* 0x00000007ff027819 */ /* 0x000fcc0000011603 */
[----:B------:R-:W1:Y:S05]  /*0090*/  SHFL.IDX PT, R2, R2, RZ, 0x1f ;  /* 0x00001fff02027589 */ /* 0x000e6a00000e0000 */
[----:B------:R-:W-:Y:S02]  /*00a0*/  USHF.R.S32.HI UR4, URZ, 0x1f, UR58 ;  /* 0x0000001f3f047899 */ /* 0x000fe4000801143a */
[----:B------:R-:W-:Y:S02]  /*00b0*/  ISETP.NE.OR P0, PT, RZ, UR58, !P0 ;  /* 0x0000003aff007c0c */ /* 0x000fe4000c705670 */
[----:B------:R-:W-:-:S04]  /*00c0*/  ULEA.HI UR4, UR4, UR58, URZ, 0x2 ;  /* 0x0000003a04047291 */ /* 0x000fc8000f8f103f */
[----:B------:R-:W-:-:S04]  /*00d0*/  ULOP3.LUT UR4, UR4, 0xfffffffc, URZ, 0xc0, !UPT ;  /* 0xfffffffc04047892 */ /* 0x000fc8000f8ec03f */
[----:B------:R-:W-:-:S03]  /*00e0*/  UIADD3 UR58, UR58, -UR4, URZ ;  /* 0x800000043a3a7290 */ /* 0x000fc6000fffe03f */
[----:B------:R-:W-:Y:S09]  /*00f0*/  @P0 BRA `(.L_x_1) ;  /* 0x0000000000380947 */ /* 0x000ff20003800000 */
[----:B------:R-:W-:Y:S02]  /*0100*/  ULDC.64 UR4, c[0x0][0x198] ;  /* 0x0000660000047ab9 */ /* 0x000fe40000000a00 */
[----:B------:R-:W-:Y:S02]  /*0110*/  UIADD3 UR6, UP0, UR4, 0xf0, URZ ;  /* 0x000000f004067890 */ /* 0x000fe4000ff1e03f */
[----:B------:R-:W-:Y:S02]  /*0120*/  UIADD3 UR8, UP1, UR4, 0x1f0, URZ ;  /* 0x000001f004087890 */ /* 0x000fe4000ff3e03f */
[----:B------:R-:W-:Y:S02]  /*0130*/  UIADD3 UR10, UP2, UR4, 0x3f0, URZ ;  /* 0x000003f0040a7890 */ /* 0x000fe4000ff5e03f */
[----:B------:R-:W-:Y:S02]  /*0140*/  UIADD3 UR4, UP3, UR4, 0x4f0, URZ ;  /* 0x000004f004047890 */ /* 0x000fe4000ff7e03f */
[----:B------:R-:W-:-:S02]  /*0150*/  UIADD3.X UR7, URZ, UR5, URZ, UP0, !UPT ;  /* 0x000000053f077290 */ /* 0x000fc400087fe43f */
[----:B------:R-:W-:Y:S02]  /*0160*/  UIADD3.X UR9, URZ, UR5, URZ, UP1, !UPT ;  /* 0x000000053f097290 */ /* 0x000fe40008ffe43f */
[----:B------:R-:W-:Y:S02]  /*0170*/  UIADD3.X UR11, URZ, UR5, URZ, UP2, !UPT ;  /* 0x000000053f0b7290 */ /* 0x000fe400097fe43f */
[----:B------:R-:W-:-:S03]  /*0180*/  UIADD3.X UR5, URZ, UR5, URZ, UP3, !UPT ;  /* 0x000000053f057290 */ /* 0x000fc60009ffe43f */
[----:B------:R2:W-:Y:S02]  /*0190*/  UTMACCTL.PF [UR6] ;  /* 0x00000000060079b9 */ /* 0x0005e40008040000 */
[----:B------:R2:W-:Y:S02]  /*01a0*/  UTMACCTL.PF [UR8] ;  /* 0x00000000080079b9 */ /* 0x0005e40008040000 */
[----:B------:R2:W-:Y:S02]  /*01b0*/  UTMACCTL.PF [UR10] ;  /* 0x000000000a0079b9 */ /* 0x0005e40008040000 */
[----:B------:R2:W-:Y:S02]  /*01c0*/  UTMACCTL.PF [UR4] ;  /* 0x00000000040079b9 */ /* 0x0005e40008040000 */
[----:B--2---:R-:W-:Y:S01]  /*01d0*/  NOP ;  /* 0x0000000000007918 */ /* 0x004fe20000000000 */
.L_x_1:
[----:B------:R-:W-:Y:S05]  /*01e0*/  BSYNC B0 ;  /* 0x0000000000007941 */ /* 0x000fea0003800000 */
.L_x_0:
[----:B------:R-:W-:Y:S01]  /*01f0*/  ULDC.64 UR8, c[0x0][0x590] ;  /* 0x0001640000087ab9 */ /* 0x000fe20000000a00 */
[----:B-1----:R-:W-:Y:S01]  /*0200*/  R2UR UR6, R2 ;  /* 0x00000000020672ca */ /* 0x002fe200000e0000 */
[----:B------:R-:W-:Y:S01]  /*0210*/  ULDC.64 UR4, c[0x0][0x588] ;  /* 0x0001620000047ab9 */ /* 0x000fe20000000a00 */
[----:B------:R-:W-:Y:S01]  /*0220*/  ISETP.NE.U32.AND P2, PT, RZ, UR8, PT ;  /* 0x00000008ff007c0c */ /* 0x000fe2000bf45070 */
[----:B------:R-:W-:Y:S01]  /*0230*/  ULDC.64 UR56, c[0x0][0x208] ;  /* 0x0000820000387ab9 */ /* 0x000fe20000000a00 */
[----:B------:R-:W-:Y:S02]  /*0240*/  PRMT R4, RZ, 0x7610, R4 ;  /* 0x00007610ff047816 */ /* 0x000fe40000000004 */
[----:B------:R-:W-:-:S13]  /*0250*/  ISETP.NE.AND.EX P1, PT, RZ, UR9, PT, P2 ;  /* 0x00000009ff007c0c */ /* 0x000fda000bf25320 */
[----:B------:R-:W-:Y:S05]  /*0260*/  @P1 BRA `(.L_x_2) ;  /* 0x0000000000441947 */ /* 0x000fea0003800000 */
[----:B------:R-:W-:Y:S02]  /*0270*/  ULDC.64 UR10, c[0x0][0x588] ;  /* 0x00016200000a7ab9 */ /* 0x000fe40000000a00 */
[----:B------:R-:W-:-:S04]  /*0280*/  ISETP.NE.U32.AND P0, PT, RZ, UR10, PT ;  /* 0x0000000aff007c0c */ /* 0x000fc8000bf05070 */
[----:B------:R-:W-:-:S13]  /*0290*/  ISETP.NE.AND.EX P0, PT, RZ, UR11, PT, P0 ;  /* 0x0000000bff007c0c */ /* 0x000fda000bf05300 */
[----:B------:R-:W-:Y:S05]  /*02a0*/  @!P0 BRA `(.L_x_3) ;  /* 0x00000000001c8947 */ /* 0x000fea0003800000 */
[----:B------:R-:W-:Y:S02]  /*02b0*/  MOV R2, UR4 ;  /* 0x0000000400027c02 */ /* 0x000fe40008000f00 */
[----:B------:R-:W-:-:S05]  /*02c0*/  MOV R3, UR5 ;  /* 0x0000000500037c02 */ /* 0x000fca0008000f00 */
[----:B------:R-:W2:Y:S01]  /*02d0*/  LDG.E R2, desc[UR56][R2.64] ;  /* 0x0000003802027981 */ /* 0x000ea2000c1e1900 */
[----:B------:R-:W-:Y:S02]  /*02e0*/  MOV R4, 0x1 ;  /* 0x0000000100047802 */ /* 0x000fe40000000f00 */
[----:B--2---:R-:W-:-:S13]  /*02f0*/  FSETP.NEU.AND P0, PT, R2, RZ, PT ;  /* 0x000000ff0200720b */ /* 0x004fda0003f0d000 */
[----:B------:R-:W-:Y:S01]  /*0300*/  VOTEU.ANY UP0, P0 ;  /* 0x00000000003f7886 */ /* 0x000fe20000000100 */
[----:B------:R-:W-:Y:S05]  /*0310*/  BRA `(.L_x_2) ;  /* 0x0000000000187947 */ /* 0x000fea0003800000 */
.L_x_3:
[----:B------:R-:W-:Y:S01]  /*0320*/  ULDC UR4, c[0x0][0x580] ;  /* 0x0001600000047ab9 */ /* 0x000fe20000000800 */
[----:B------:R-:W-:Y:S01]  /*0330*/  MOV R4, 0x1 ;  /* 0x0000000100047802 */ /* 0x000fe20000000f00 */
[----:B------:R-:W-:Y:S01]  /*0340*/  UMOV UR5, URZ ;  /* 0x0000003f00057c82 */ /* 0x000fe20008000000 */
[----:B------:R-:W-:Y:S01]  /*0350*/  FSETP.NEU.AND P0, PT, RZ, UR4, PT ;  /* 0x00000004ff007c0b */ /* 0x000fe2000bf0d000 */
[----:B------:R-:W-:-:S12]  /*0360*/  UMOV UR4, URZ ;  /* 0x0000003f00047c82 */ /* 0x000fd80008000000 */
[----:B------:R-:W-:-:S05]  /*0370*/  VOTEU.ANY UP0, P0 ;  /* 0x00000000003f7886 */ /* 0x000fca0000000100 */
.L_x_2:
[----:B------:R-:W-:Y:S01]  /*0380*/  ISETP.NE.U32.AND P0, PT, RZ, UR4, PT ;  /* 0x00000004ff007c0c */ /* 0x000fe2000bf05070 */
[----:B------:R-:W-:Y:S01]  /*0390*/  UPLOP3.LUT UP1, UPT, UPT, UPT, UPT, 0x40, 0x0 ;  /* 0x000000000000789c */ /* 0x000fe20003f2e870 */
[----:B------:R-:W-:Y:S02]  /*03a0*/  ISETP.NE.AND.EX P2, PT, RZ, UR9, PT, P2 ;  /* 0x00000009ff007c0c */ /* 0x000fe4000bf45320 */
[----:B------:R-:W-:Y:S01]  /*03b0*/  ISETP.NE.AND.EX P0, PT, RZ, UR5, PT, P0 ;  /* 0x00000005ff007c0c */ /* 0x000fe2000bf05300 */
[----:B------:R-:W-:-:S12]  /*03c0*/  UP2UR UR60, UPR, URZ, 0x2 ;  /* 0x000000023f3c7883 */ /* 0x000fd80008000000 */
[----:B------:R-:W-:Y:S05]  /*03d0*/  @P0 BRA P2, `(.L_x_4) ;  /* 0x0000000000400947 */ /* 0x000fea0001000000 */
[----:B------:R-:W-:-:S04]  /*03e0*/  ISETP.NE.U32.AND P0, PT, RZ, UR8, PT ;  /* 0x00000008ff007c0c */ /* 0x000fc8000bf05070 */
[----:B------:R-:W-:-:S13]  /*03f0*/  ISETP.NE.AND.EX P0, PT, RZ, UR9, PT, P0 ;  /* 0x00000009ff007c0c */ /* 0x000fda000bf05300 */
[----:B------:R-:W-:Y:S05]  /*0400*/  @!P0 BRA `(.L_x_5) ;  /* 0x00000000002c8947 */ /* 0x000fea0003800000 */
[----:B------:R-:W-:Y:S01]  /*0410*/  PRMT R2, R4, 0x9910, RZ ;  /* 0x0000991004027816 */ /* 0x000fe200000000ff */
[----:B------:R-:W-:Y:S02]  /*0420*/  UISETP.NE.U32.AND UP1, UPT, UR4, URZ, UPT ;  /* 0x0000003f0400728c */ /* 0x000fe4000bf25070 */
[----:B------:R-:W-:Y:S01]  /*0430*/  USEL UR4, URZ, 0xffffffff, UP0 ;  /* 0xffffffff3f047887 */ /* 0x000fe20008000000 */
[----:B------:R-:W-:Y:S01]  /*0440*/  R2UR UR7, R2 ;  /* 0x00000000020772ca */ /* 0x000fe200000e0000 */
[----:B------:R-:W-:-:S12]  /*0450*/  UISETP.NE.AND.EX UP0, UPT, UR5, URZ, UPT, UP1 ;  /* 0x0000003f0500728c */ /* 0x000fd8000bf05310 */
[----:B------:R-:W-:-:S11]  /*0460*/  UISETP.NE.AND UP2, UPT, UR7, URZ, UPT ;  /* 0x0000003f0700728c */ /* 0x000fd6000bf45270 */
[----:B------:R-:W-:-:S04]  /*0470*/  @!UP2 USEL UR4, URZ, 0xffffffff, UP0 ;  /* 0xffffffff3f04a887 */ /* 0x000fc80008000000 */
[----:B------:R-:W-:-:S04]  /*0480*/  ULOP3.LUT UR4, UR4, 0x1, URZ, 0xc0, !UPT ;  /* 0x0000000104047892 */ /* 0x000fc8000f8ec03f */
[----:B------:R-:W-:-:S04]  /*0490*/  UISETP.EQ.U32.AND UP0, UPT, UR4, 0x1, UPT ;  /* 0x000000010400788c */ /* 0x000fc8000bf02070 */
[----:B------:R-:W-:Y:S01]  /*04a0*/  UP2UR UR60, UPR, URZ, 0x1 ;  /* 0x000000013f3c7883 */ /* 0x000fe20008000000 */
[----:B------:R-:W-:Y:S11]  /*04b0*/  BRA `(.L_x_4) ;  /* 0x0000000000087947 */ /* 0x000ff60003800000 */
.L_x_5:
[----:B------:R-:W-:-:S04]  /*04c0*/  UPLOP3.LUT UP0, UPT, UPT, UPT, UP0, 0x40, 0x0 ;  /* 0x000000000000789c */ /* 0x000fc80003f0e800 */
[----:B------:R-:W-:-:S12]  /*04d0*/  UP2UR UR60, UPR, URZ, 0x1 ;  /* 0x000000013f3c7883 */ /* 0x000fd80008000000 */
.L_x_4:
[----:B------:R-:W1:Y:S01]  /*04e0*/  SHFL.IDX PT, R2, R0, RZ, 0x1f ;  /* 0x00001fff00027589 */ /* 0x000e6200000e0000 */
[----:B------:R-:W-:Y:S02]  /*04f0*/  UISETP.NE.AND UP0, UPT, UR58, URZ, UPT ;  /* 0x0000003f3a00728c */ /* 0x000fe4000bf05270 */
[----:B------:R-:W-:Y:S02]  /*0500*/  UISETP.NE.AND UP1, UPT, UR6, URZ, UPT ;  /* 0x0000003f0600728c */ /* 0x000fe4000bf25270 */
[----:B------:R-:W-:Y:S02]  /*0510*/  UP2UR UR61, UPR, URZ, 0x1 ;  /* 0x000000013f3d7883 */ /* 0x000fe40008000000 */
[----:B------:R-:W-:Y:S02]  /*0520*/  UISETP.EQ.OR UP0, UPT, UR58, 0x3, !UP0 ;  /* 0x000000033a00788c */ /* 0x000fe4000c702670 */
[----:B------:R-:W-:Y:S02]  /*0530*/  UIADD3 UR9, UR6, -0x1, URZ ;  /* 0xffffffff06097890 */ /* 0x000fe4000fffe03f */
[----:B------:R-:W-:Y:S01]  /*0540*/  UISETP.EQ.AND UP0, UPT, UR6, URZ, UP0 ;  /* 0x0000003f0600728c */ /* 0x000fe20008702270 */
[----:B-1----:R-:W-:-:S13]  /*0550*/  ISETP.NE.AND P0, PT, R2, RZ, PT ;  /* 0x000000ff0200720c */ /* 0x002fda0003f05270 */
[----:B------:R-:W-:Y:S05]  /*0560*/  @P0 BRA `(.L_x_6) ;  /* 0x0000000000500947 */ /* 0x000fea0003800000 */
[----:B------:R-:W1:Y:S01]  /*0570*/  S2UR UR8, SR_CgaCtaId ;  /* 0x00000000000879c3 */ /* 0x000e620000008800 */
[----:B------:R-:W-:Y:S01]  /*0580*/  UMOV UR4, 0x400 ;  /* 0x0000040000047882 */ /* 0x000fe20000000000 */
[----:B------:R-:W-:Y:S01]  /*0590*/  UMOV UR5, 0x1 ;  /* 0x0000000100057882 */ /* 0x000fe20000000000 */
[----:B------:R-:W-:Y:S01]  /*05a0*/  UMOV UR6, 0x100 ;  /* 0x0000010000067882 */ /* 0x000fe20000000000 */
[----:B------:R-:W-:Y:S01]  /*05b0*/  ELECT P0, URZ, PT ;  /* 0x00000000003f782f */ /* 0x000fe20003800000 */
[----:B------:R-:W-:-:S04]  /*05c0*/  UIADD3 UR6, -UR6, 0x100000, URZ ;  /* 0x0010000006067890 */ /* 0x000fc8000fffe13f */
[----:B------:R-:W-:Y:S02]  /*05d0*/  USHF.L.U32 UR7, UR6, 0xb, URZ ;  /* 0x0000000b06077899 */ /* 0x000fe4000800063f */
[----:B------:R-:W-:Y:S02]  /*05e0*/  USHF.L.U32 UR6, UR6, 0x1, URZ ;  /* 0x0000000106067899 */ /* 0x000fe4000800063f */
[----:B-1----:R-:W-:Y:S02]  /*05f0*/  ULEA UR8, UR8, UR4, 0x18 ;  /* 0x0000000408087291 */ /* 0x002fe4000f8ec03f */
[----:B------:R-:W-:-:S04]  /*0600*/  UIADD3 UR4, -UR5, 0x100000, URZ ;  /* 0x0010000005047890 */ /* 0x000fc8000fffe13f */
[----:B------:R-:W-:Y:S02]  /*0610*/  USHF.L.U32 UR5, UR4, 0xb, URZ ;  /* 0x0000000b04057899 */ /* 0x000fe4000800063f */
[----:B------:R-:W-:Y:S01]  /*0620*/  USHF.L.U32 UR4, UR4, 0x1, URZ ;  /* 0x0000000104047899 */ /* 0x000fe2000800063f */
[----:B------:R-:W1:Y:S11]  /*0630*/  FENCE.VIEW.ASYNC.S ;  /* 0x00000000000073c6 */ /* 0x000e760000000000 */
[----:B-1----:R1:W2:Y:S01]  /*0640*/  SYNCS.EXCH.64 URZ, [UR8], UR4 ;  /* 0x00000004083f75b2 */ /* 0x0022a20008000100 */
[----:B------:R1:W3:Y:S01]  /*0650*/  SYNCS.EXCH.64 URZ, [UR8+0x18], UR6 ;  /* 0x00001806083f75b2 */ /* 0x0002e20008000100 */
[----:B------:R1:W4:Y:S01]  /*0660*/  SYNCS.EXCH.64 URZ, [UR8+0x8], UR4 ;  /* 0x00000804083f75b2 */ /* 0x0003220008000100 */
[----:B------:R1:W1:Y:S01]  /*0670*/  SYNCS.EXCH.64 URZ, [UR8+0x20], UR6 ;  /* 0x00002006083f75b2 */ /* 0x0002620008000100 */
[----:B------:R1:W1:Y:S01]  /*0680*/  SYNCS.EXCH.64 URZ, [UR8+0x10], UR4 ;  /* 0x00001004083f75b2 */ /* 0x0002620008000100 */
[----:B------:R1:W1:Y:S01]  /*0690*/  SYNCS.EXCH.64 URZ, [UR8+0x28], UR6 ;  /* 0x00002806083f75b2 */ /* 0x0002620008000100 */
[----:B------:R-:W-:Y:S01]  /*06a0*/  NOP ;  /* 0x0000000000007918 */ /* 0x000fe20000000000 */
.L_x_6:
[----:B------:R-:W5:Y:S01]  /*06b0*/  SHFL.IDX PT, R2, R0, RZ, 0x1f ;  /* 0x00001fff00027589 */ /* 0x000f6200000e0000 */
[----:B------:R-:W1:Y:S01]  /*06c0*/  LDC R3, c[0x0][0x904] ;  /* 0x00024100ff037b82 */ /* 0x000e620000000800 */
[----:B------:R-:W-:Y:S01]  /*06d0*/  NOP ;  /* 0x0000000000007918 */ /* 0x000fe20000000000 */
[----:B-----5:R-:W-:-:S13]  /*06e0*/  ISETP.NE.AND P0, PT, R2, RZ, PT ;  /* 0x000000ff0200720c */ /* 0x020fda0003f05270 */
[----:B------:R-:W-:Y:S05]  /*06f0*/  @P0 BRA `(.L_x_7) ;  /* 0x0000000000580947 */ /* 0x000fea0003800000 */
[----:B-1----:R-:W1:Y:S01]  /*0700*/  S2UR UR5, SR_CgaCtaId ;  /* 0x00000000000579c3 */ /* 0x002e620000008800 */
[----:B------:R-:W-:Y:S01]  /*0710*/  UMOV UR4, 0x400 ;  /* 0x0000040000047882 */ /* 0x000fe20000000000 */
[----:B------:R-:W-:Y:S01]  /*0720*/  UMOV UR6, 0x20 ;  /* 0x0000002000067882 */ /* 0x000fe20000000000 */
[----:B------:R-:W-:Y:S01]  /*0730*/  UMOV UR7, 0x100 ;  /* 0x0000010000077882 */ /* 0x000fe20000000000 */
[----:B------:R-:W-:Y:S01]  /*0740*/  ELECT P0, URZ, PT ;  /* 0x00000000003f782f */ /* 0x000fe20003800000 */
[----:B-1----:R-:W-:Y:S02]  /*0750*/  ULEA UR8, UR5, UR4, 0x18 ;  /* 0x0000000405087291 */ /* 0x002fe4000f8ec03f */
[----:B------:R-:W-:-:S04]  /*0760*/  UIADD3 UR4, -UR6, 0x100000, URZ ;  /* 0x0010000006047890 */ /* 0x000fc8000fffe13f */
[----:B------:R-:W-:Y:S02]  /*0770*/  USHF.L.U32 UR5, UR4, 0xb, URZ ;  /* 0x0000000b04057899 */ /* 0x000fe4000800063f */
[----:B------:R-:W-:Y:S02]  /*0780*/  USHF.L.U32 UR4, UR4, 0x1, URZ ;  /* 0x0000000104047899 */ /* 0x000fe4000800063f */
[----:B------:R-:W-:-:S04]  /*0790*/  UIADD3 UR6, -UR7, 0x100000, URZ ;  /* 0x0010000007067890 */ /* 0x000fc8000fffe13f */
[----:B------:R-:W-:Y:S02]  /*07a0*/  USHF.L.U32 UR7, UR6, 0xb, URZ ;  /* 0x0000000b06077899 */ /* 0x000fe4000800063f */
[----:B------:R-:W-:Y:S01]  /*07b0*/  USHF.L.U32 UR6, UR6, 0x1, URZ ;  /* 0x0000000106067899 */ /* 0x000fe2000800063f */
[----:B------:R-:W1:Y:S03]  /*07c0*/  FENCE.VIEW.ASYNC.S ;  /* 0x00000000000073c6 */ /* 0x000e660000000000 */
[----:B-1----:R1:W1:Y:S08]  /*07d0*/  SYNCS.EXCH.64 URZ, [UR8+0x30], UR4 ;  /* 0x00003004083f75b2 */ /* 0x0022700008000100 */
[----:B------:R1:W1:Y:S01]  /*07e0*/  SYNCS.EXCH.64 URZ, [UR8+0x50], UR6 ;  /* 0x00005006083f75b2 */ /* 0x0002620008000100 */
[----:B------:R1:W1:Y:S01]  /*07f0*/  SYNCS.EXCH.64 URZ, [UR8+0x38], UR4 ;  /* 0x00003804083f75b2 */ /* 0x0002620008000100 */
[----:B------:R1:W1:Y:S01]  /*0800*/  SYNCS.EXCH.64 URZ, [UR8+0x58], UR6 ;  /* 0x00005806083f75b2 */ /* 0x0002620008000100 */
[----:B------:R1:W1:Y:S01]  /*0810*/  SYNCS.EXCH.64 URZ, [UR8+0x40], UR4 ;  /* 0x00004004083f75b2 */ /* 0x0002620008000100 */
[----:B------:R1:W1:Y:S01]  /*0820*/  SYNCS.EXCH.64 URZ, [UR8+0x60], UR6 ;  /* 0x00006006083f75b2 */ /* 0x0002620008000100 */
[----:B------:R1:W1:Y:S01]  /*0830*/  SYNCS.EXCH.64 URZ, [UR8+0x48], UR4 ;  /* 0x00004804083f75b2 */ /* 0x0002620008000100 */
[----:B------:R1:W1:Y:S01]  /*0840*/  SYNCS.EXCH.64 URZ, [UR8+0x68], UR6 ;  /* 0x00006806083f75b2 */ /* 0x0002620008000100 */
[----:B------:R-:W-:Y:S01]  /*0850*/  NOP ;  /* 0x0000000000007918 */ /* 0x000fe20000000000 */
.L_x_7:
[----:B------:R-:W5:Y:S01]  /*0860*/  S2R R5, SR_CTAID.Y ;  /* 0x0000000000057919 */ /* 0x000f620000002600 */
[----:B-1----:R-:W-:Y:S01]  /*0870*/  ISETP.NE.AND P2, PT, R3, 0x1, PT ;  /* 0x000000010300780c */ /* 0x002fe20003f45270 */
[----:B------:R-:W1:Y:S01]  /*0880*/  S2UR UR45, SR_CgaCtaId ;  /* 0x00000000002d79c3 */ /* 0x000e620000008800 */
[----:B------:R-:W-:Y:S01]  /*0890*/  ELECT P0, URZ, PT ;  /* 0x00000000003f782f */ /* 0x000fe20003800000 */
[----:B------:R-:W2:Y:S01]  /*08a0*/  SHFL.IDX PT, R0, R0, RZ, 0x1f ;  /* 0x00001fff00007589 */ /* 0x000ea200000e0000 */
[----:B------:R-:W-:Y:S01]  /*08b0*/  UMOV UR4, 0x20 ;  /* 0x0000002000047882 */ /* 0x000fe20000000000 */
[----:B------:R-:W-:Y:S01]  /*08c0*/  UISETP.EQ.AND UP2, UPT, UR58, 0x2, !UP1 ;  /* 0x000000023a00788c */ /* 0x000fe2000cf42270 */
[----:B------:R-:W-:Y:S01]  /*08d0*/  NOP ;  /* 0x0000000000007918 */ /* 0x000fe20000000000 */
[----:B------:R-:W3:Y:S01]  /*08e0*/  S2R R4, SR_CTAID.X ;  /* 0x0000000000047919 */ /* 0x000ee20000002500 */
[----:B------:R-:W-:Y:S01]  /*08f0*/  USEL UR37, URZ, 0x1, !UP0 ;  /* 0x000000013f257887 */ /* 0x000fe2000c000000 */
[----:B------:R-:W-:Y:S01]  /*0900*/  BSSY B6, `(.L_x_8) ;  /* 0x0002c0a000067945 */ /* 0x000fe20003800000 */
[----:B------:R-:W-:-:S03]  /*0910*/  USEL UR59, URZ, 0x1, !UP2 ;  /* 0x000000013f3b7887 */ /* 0x000fc6000d000000 */
[----:B------:R-:W3:Y:S01]  /*0920*/  @P2 LDC R7, c[0x0][0x10] ;  /* 0x00000400ff072b82 */ /* 0x000ee20000000800 */
[----:B------:R-:W-:-:S07]  /*0930*/  @P2 MOV R3, RZ ;  /* 0x000000ff00032202 */ /* 0x000fce0000000f00 */
[----:B------:R-:W4:Y:S01]  /*0940*/  @!P2 LDC R9, c[0x0][0xc] ;  /* 0x00000300ff09ab82 */ /* 0x000f220000000800 */
[----:B--2---:R-:W-:Y:S02]  /*0950*/  ISETP.NE.OR P0, PT, R0, RZ, !P0 ;  /* 0x000000ff0000720c */ /* 0x004fe40004705670 */
[----:B-----5:R-:W-:-:S04]  /*0960*/  @P2 MOV R0, R5 ;  /* 0x0000000500002202 */ /* 0x020fc80000000f00 */
[----:B------:R-:W-:Y:S02]  /*0970*/  @P2 MOV R2, R0 ;  /* 0x0000000000022202 */ /* 0x000fe40000000f00 */
[----:B------:R-:W-:Y:S02]  /*0980*/  @!P2 MOV R0, R5 ;  /* 0x000000050000a202 */ /* 0x000fe40000000f00 */
[----:B------:R-:W-:-:S03]  /*0990*/  MOV R5, RZ ;  /* 0x000000ff00057202 */ /* 0x000fc60000000f00 */
[----:B------:R-:W-:Y:S01]  /*09a0*/  VOTEU.ALL UP3, P0 ;  /* 0x00000000003f7886 */ /* 0x000fe20000060000 */
[----:B---3--:R-:W-:Y:S01]  /*09b0*/  @P2 IMAD.WIDE.U32 R6, R4, R7, R2 ;  /* 0x0000000704062225 */ /* 0x008fe200078e0002 */
[----:B------:R-:W-:Y:S01]  /*09c0*/  VOTEU.ALL UP0, P0 ;  /* 0x00000000003f7886 */ /* 0x000fe20000000000 */
[----:B------:R-:W-:Y:S01]  /*09d0*/  VOTEU.ALL UP2, P0 ;  /* 0x00000000003f7886 */ /* 0x000fe20000040000 */
[----:B------:R-:W-:Y:S01]  /*09e0*/  PLOP3.LUT P0, PT, PT, PT, UP1, 0x80, 0x0 ;  /* 0x000000000000781c */ /* 0x000fe20003f0f018 */
[----:B----4-:R-:W-:Y:S01]  /*09f0*/  @!P2 IMAD.WIDE.U32 R2, R9, R0, R4 ;  /* 0x000000000902a225 */ /* 0x010fe200078e0004 */
[----:B------:R-:W-:Y:S01]  /*0a00*/  @P2 MOV R9, RZ ;  /* 0x000000ff00092202 */ /* 0x000fe20000000f00 */
[----:B------:R-:W-:Y:S01]  /*0a10*/  @!UP3 UMOV UR6, 0x400 ;  /* 0x000004000006b882 */ /* 0x000fe20000000000 */
[----:B------:R-:W-:-:S04]  /*0a20*/  @!UP3 UIADD3 UR4, -UR4, 0x100000, URZ ;  /* 0x001000000404b890 */ /* 0x000fc8000fffe13f */
[----:B------:R-:W-:Y:S02]  /*0a30*/  @!UP3 USHF.L.U32 UR5, UR4, 0xb, URZ ;  /* 0x0000000b0405b899 */ /* 0x000fe4000800063f */
[----:B------:R-:W-:Y:S01]  /*0a40*/  @!UP3 USHF.L.U32 UR4, UR4, 0x1, URZ ;  /* 0x000000010404b899 */ /* 0x000fe2000800063f */
[----:B------:R-:W-:Y:S01]  /*0a50*/  @P2 MOV R19, R6 ;  /* 0x0000000600132202 */ /* 0x000fe20000000f00 */
[----:B-1----:R-:W-:Y:S01]  /*0a60*/  @!UP3 ULEA UR8, UR45, UR6, 0x18 ;  /* 0x000000062d08b291 */ /* 0x002fe2000f8ec03f */
[----:B------:R-:W-:Y:S01]  /*0a70*/  @P2 IADD3 R16, R7, R9, RZ ;  /* 0x0000000907102210 */ /* 0x000fe20007ffe0ff */
[----:B------:R-:W-:Y:S01]  /*0a80*/  UISETP.GE.U32.AND UP3, UPT, UR9, 0x2, UPT ;  /* 0x000000020900788c */ /* 0x000fe2000bf66070 */
[----:B------:R-:W-:Y:S01]  /*0a90*/  @!P2 MOV R16, R3 ;  /* 0x000000030010a202 */ /* 0x000fe20000000f00 */
[----:B------:R-:W-:Y:S01]  /*0aa0*/  ULDC UR6, c[0x0][0xc] ;  /* 0x0000030000067ab9 */ /* 0x000fe20000000800 */
[----:B------:R-:W-:Y:S01]  /*0ab0*/  ULDC UR7, c[0x0][0x10] ;  /* 0x0000040000077ab9 */ /* 0x000fe20000000800 */
[----:B------:R-:W-:Y:S01]  /*0ac0*/  USEL UR59, UR59, 0x2, UP3 ;  /* 0x000000023b3b7887 */ /* 0x000fe20009800000 */
[----:B------:R-:W-:Y:S01]  /*0ad0*/  @!P2 MOV R19, R2 ;  /* 0x000000020013a202 */ /* 0x000fe20000000f00 */
[----:B------:R1:W-:Y:S01]  /*0ae0*/  STL [R1+0x200], R16 ;  /* 0x0002001001007387 */ /* 0x0003e20000100800 */
[----:B------:R-:W-:-:S03]  /*0af0*/  USEL UR37, UR37, 0x2, UP3 ;  /* 0x0000000225257887 */ /* 0x000fc60009800000 */
[----:B------:R-:W2:Y:S02]  /*0b00*/  FENCE.VIEW.ASYNC.S ;  /* 0x00000000000073c6 */ /* 0x000ea40000000000 */
[----:B--2---:R-:W2:Y:S01]  /*0b10*/  @!UP0 SYNCS.EXCH.64 URZ, [UR8+0x70], UR4 ;  /* 0x00007004083f85b2 */ /* 0x004ea20008000100 */
[----:B------:R3:W2:Y:S01]  /*0b20*/  @!UP2 SYNCS.EXCH.64 URZ, [UR8+0x78], UR4 ;  /* 0x00007804083fa5b2 */ /* 0x0006a20008000100 */
[----:B------:R-:W-:Y:S01]  /*0b30*/  NOP ;  /* 0x0000000000007918 */ /* 0x000fe20000000000 */
[----:B---3--:R-:W-:-:S03]  /*0b40*/  UIMAD.WIDE.U32 UR4, UR6, UR7, URZ ;  /* 0x00000007060472a5 */ /* 0x008fc6000f8e003f */
[----:B------:R-:W-:Y:S02]  /*0b50*/  ULDC UR6, c[0x0][0x14] ;  /* 0x0000050000067ab9 */ /* 0x000fe40000000800 */
[----:B------:R-:W-:Y:S02]  /*0b60*/  UIMAD.WIDE.U32 UR54, UR4, UR6, URZ ;  /* 0x00000006043672a5 */ /* 0x000fe4000f8e003f */
[----:B------:R-:W-:-:S04]  /*0b70*/  UIMAD UR53, UR5, UR6, URZ ;  /* 0x00000006053572a4 */ /* 0x000fc8000f8e023f */
[----:B------:R-:W-:Y:S01]  /*0b80*/  UIADD3 UR53, UR55, UR53, URZ ;  /* 0x0000003537357290 */ /* 0x000fe2000fffe03f */
[----:B--2---:R-:W-:Y:S06]  /*0b90*/  BAR.SYNC.DEFER_BLOCKING 0x0 ;  /* 0x0000000000007b1d */ /* 0x004fec0000010000 */
[----:B-1----:R-:W-:Y:S05]  /*0ba0*/  @!P0 BRA `(.L_x_9) ;  /* 0x0000028000dc8947 */ /* 0x002fea0003800000 */
[----:B------:R-:W-:-:S06]  /*0bb0*/  UISETP.GT.U32.AND UP0, UPT, UR9, 0x1, UPT ;  /* 0x000000010900788c */ /* 0x000fcc000bf04070 */
[----:B------:R-:W-:-:S13]  /*0bc0*/  PLOP3.LUT P0, PT, PT, PT, UP0, 0x80, 0x0 ;  /* 0x000000000000781c */ /* 0x000fda0003f0f008 */
[----:B------:R-:W-:Y:S05]  /*0bd0*/  @P0 BRA `(.L_x_10) ;  /* 0x000002bc00700947 */ /* 0x000fea0003800000 */
[----:B------:R-:W-:Y:S01]  /*0be0*/  PRMT R2, RZ, 0x7610, R2 ;  /* 0x00007610ff027816 */ /* 0x000fe20000000002 */
[----:B------:R-:W-:Y:S01]  /*0bf0*/  ULDC.64 UR4, c[0x0][0x8f8] ;  /* 0x00023e0000047ab9 */ /* 0x000fe20000000a00 */
[----:B------:R-:W-:Y:S01]  /*0c00*/  UMOV UR49, 0xffffffff ;  /* 0xffffffff00317882 */ /* 0x000fe20000000000 */
[----:B------:R-:W-:Y:S01]  /*0c10*/  ISETP.GE.U32.AND P0, PT, R19, UR4, PT ;  /* 0x0000000413007c0c */ /* 0x000fe2000bf06070 */
[----:B------:R-:W-:Y:S01]  /*0c20*/  UMOV UR51, 0xffffffff ;  /* 0xffffffff00337882 */ /* 0x000fe20000000000 */
[----:B------:R1:W-:Y:S01]  /*0c30*/  STL.S16 [R1+0x204], R2 ;  /* 0x0002040201007387 */ /* 0x0003e20000100600 */
[----:B------:R-:W-:Y:S02]  /*0c40*/  MOV R22, 0xffffffff ;  /* 0xffffffff00167802 */ /* 0x000fe40000000f00 */
[----:B------:R-:W-:Y:S02]  /*0c50*/  ISETP.GE.U32.AND.EX P0, PT, R16, UR5, PT, P0 ;  /* 0x0000000510007c0c */ /* 0x000fe4000bf06100 */
[----:B------:R-:W-:-:S11]  /*0c60*/  PRMT R6, RZ, 0x7610, R6 ;  /* 0x00007610ff067816 */ /* 0x000fd60000000006 */
[----:B-1----:R-:W-:Y:S05]  /*0c70*/  @P0 BRA `(.L_x_11) ;  /* 0x0000000400680947 */ /* 0x002fea0003800000 */
[----:B------:R-:W1:Y:S01]  /*0c80*/  LDC.64 R12, c[0x0][0x8d0] ;  /* 0x00023400ff0c7b82 */ /* 0x000e620000000a00 */
[----:B------:R-:W-:Y:S02]  /*0c90*/  MOV R2, R19 ;  /* 0x0000001300027202 */ /* 0x000fe40000000f00 */
[----:B------:R-:W-:-:S05]  /*0ca0*/  MOV R3, R16 ;  /* 0x0000001000037202 */ /* 0x000fca0000000f00 */
[----:B------:R-:W2:Y:S08]  /*0cb0*/  LDC R10, c[0x0][0x8d8] ;  /* 0x00023600ff0a7b82 */ /* 0x000eb00000000800 */
[----:B------:R-:W3:Y:S01]  /*0cc0*/  LDC.64 R14, c[0x0][0x8c8] ;  /* 0x00023200ff0e7b82 */ /* 0x000ee20000000a00 */
[----:B-1----:R-:W-:-:S04]  /*0cd0*/  ISETP.NE.U32.AND P0, PT, R12, RZ, PT ;  /* 0x000000ff0c00720c */ /* 0x002fc80003f05070 */
[----:B------:R-:W-:-:S13]  /*0ce0*/  ISETP.NE.AND.EX P0, PT, R13, RZ, PT, P0 ;  /* 0x000000ff0d00720c */ /* 0x000fda0003f05300 */
[----:B--23--:R-:W-:Y:S05]  /*0cf0*/  @!P0 BRA `(.L_x_12) ;  /* 0x0000000000288947 */ /* 0x00cfea0003800000 */
[----:B------:R-:W1:Y:S02]  /*0d00*/  LDC R2, c[0x0][0x8dc] ;  /* 0x00023700ff027b82 */ /* 0x000e640000000800 */
[----:B-1----:R-:W-:-:S04]  /*0d10*/  IADD3 R9, P0, R19, R2, RZ ;  /* 0x0000000213097210 */ /* 0x002fc80007f1e0ff */
[----:B------:R-:W-:-:S05]  /*0d20*/  IADD3.X R11, RZ, R16, RZ, P0, !PT ;  /* 0x00000010ff0b7210 */ /* 0x000fca00007fe4ff */
[----:B------:R-:W-:-:S04]  /*0d30*/  IMAD.WIDE.U32 R2, R11, R12, RZ ;  /* 0x0000000c0b027225 */ /* 0x000fc800078e00ff */
[----:B------:R-:W-:-:S04]  /*0d40*/  IMAD.WIDE.U32 R6, P0, R9, R13, R2 ;  /* 0x0000000d09067225 */ /* 0x000fc80007800002 */
[----:B------:R-:W-:Y:S01]  /*0d50*/  IMAD.WIDE.U32 R2, R9, R12, RZ ;  /* 0x0000000c09027225 */ /* 0x000fe200078e00ff */
[----:B------:R-:W-:Y:S02]  /*0d60*/  IADD3.X R9, RZ, RZ, RZ, P0, !PT ;  /* 0x000000ffff097210 */ /* 0x000fe400007fe4ff */
[----:B------:R-:W-:Y:S02]  /*0d70*/  MOV R8, R7 ;  /* 0x0000000700087202 */ /* 0x000fe40000000f00 */
[----:B------:R-:W-:-:S05]  /*0d80*/  IADD3 RZ, P0, R3, R6, RZ ;  /* 0x0000000603ff7210 */ /* 0x000fca0007f1e0ff */
[----:B------:R-:W-:-:S08]  /*0d90*/  IMAD.WIDE.U32.X R2, R11, R13, R8, P0 ;  /* 0x0000000d0b027225 */ /* 0x000fd000000e0408 */
.L_x_12:
[-CC-:B------:R-:W-:Y:S01]  /*0da0*/  SHF.R.U64 R22, R2, R10.reuse, R3.reuse ;  /* 0x0000000a02167219 */ /* 0x180fe20000001203 */
[----:B------:R-:W1:Y:S01]  /*0db0*/  LDC.64 R20, c[0x0][0x8e8] ;  /* 0x00023a00ff147b82 */ /* 0x000e620000000a00 */
[----:B------:R-:W-:Y:S01]  /*0dc0*/  SHF.R.U32.HI R2, RZ, R10, R3 ;  /* 0x0000000aff027219 */ /* 0x000fe20000011603 */
[----:B------:R-:W-:Y:S01]  /*0dd0*/  ULDC UR4, c[0x0][0x150] ;  /* 0x0000540000047ab9 */ /* 0x000fe20000000800 */
[----:B------:R-:W-:Y:S02]  /*0de0*/  IADD3 R9, P0, RZ, -R22, RZ ;  /* 0x80000016ff097210 */ /* 0x000fe40007f1e0ff */
[----:B------:R-:W-:Y:S02]  /*0df0*/  I2FP.F32.U32 R5, R4 ;  /* 0x0000000400057245 */ /* 0x000fe40000201000 */
[----:B------:R-:W-:Y:S01]  /*0e00*/  MOV R3, R16 ;  /* 0x0000001000037202 */ /* 0x000fe20000000f00 */
[----:B------:R-:W2:Y:S01]  /*0e10*/  LDC R8, c[0x0][0x8c0] ;  /* 0x00023000ff087b82 */ /* 0x000ea20000000800 */
[----:B------:R-:W-:Y:S01]  /*0e20*/  IMAD.X R11, RZ, RZ, ~R2, P0 ;  /* 0x000000ffff0b7224 */ /* 0x000fe200000e0e02 */
[----:B------:R-:W-:Y:S01]  /*0e30*/  MOV R2, R19 ;  /* 0x0000001300027202 */ /* 0x000fe20000000f00 */
[----:B------:R-:W-:Y:S01]  /*0e40*/  FMUL R5, R5, UR4 ;  /* 0x0000000405057c20 */ /* 0x000fe20008400000 */
[----:B------:R-:W-:Y:S01]  /*0e50*/  ULDC UR4, c[0x0][0x154] ;  /* 0x0000550000047ab9 */ /* 0x000fe20000000800 */
[----:B------:R-:W-:-:S02]  /*0e60*/  IMAD R6, R11, R14, RZ ;  /* 0x0000000e0b067224 */ /* 0x000fc400078e02ff */
[C---:B------:R-:W-:Y:S01]  /*0e70*/  IMAD.WIDE.U32 R2, R9.reuse, R14, R2 ;  /* 0x0000000e09027225 */ /* 0x040fe200078e0002 */
[----:B------:R-:W3:Y:S01]  /*0e80*/  LDC R7, c[0x0][0x144] ;  /* 0x00005100ff077b82 */ /* 0x000ee20000000800 */
[----:B------:R-:W4:Y:S02]  /*0e90*/  F2I.U32.TRUNC.NTZ R5, R5 ;  /* 0x0000000500057305 */ /* 0x000f24000020f000 */
[----:B------:R-:W-:-:S05]  /*0ea0*/  IMAD R9, R9, R15, R6 ;  /* 0x0000000f09097224 */ /* 0x000fca00078e0206 */
[----:B------:R-:W5:Y:S01]  /*0eb0*/  LDC R10, c[0x0][0x8b0] ;  /* 0x00022c00ff0a7b82 */ /* 0x000f620000000800 */
[----:B------:R-:W-:Y:S02]  /*0ec0*/  IADD3 R3, R3, R9, RZ ;  /* 0x0000000903037210 */ /* 0x000fe40007ffe0ff */
[----:B-1----:R-:W-:-:S04]  /*0ed0*/  ISETP.NE.U32.AND P0, PT, R20, RZ, PT ;  /* 0x000000ff1400720c */ /* 0x002fc80003f05070 */
[----:B------:R-:W-:Y:S01]  /*0ee0*/  ISETP.NE.AND.EX P0, PT, R21, RZ, PT, P0 ;  /* 0x000000ff1500720c */ /* 0x000fe20003f05300 */
[----:B------:R-:W1:Y:S01]  /*0ef0*/  LDC R15, c[0x0][0x900] ;  /* 0x00024000ff0f7b82 */ /* 0x000e620000000800 */
[--C-:B--2---:R-:W-:Y:S02]  /*0f00*/  SHF.R.U64 R12, R2, R8, R3.reuse ;  /* 0x00000008020c7219 */ /* 0x104fe40000001203 */
[----:B------:R-:W-:Y:S02]  /*0f10*/  I2FP.F32.U32 R2, R0 ;  /* 0x0000000000027245 */ /* 0x000fe40000201000 */
[----:B----4-:R-:W-:Y:S02]  /*0f20*/  IADD3 R6, -R5, RZ, RZ ;  /* 0x000000ff05067210 */ /* 0x010fe40007ffe1ff */
[----:B------:R-:W-:Y:S01]  /*0f30*/  SHF.R.U32.HI R5, RZ, R8, R3 ;  /* 0x00000008ff057219 */ /* 0x000fe20000011603 */
[----:B------:R-:W2:Y:S01]  /*0f40*/  LDC R13, c[0x0][0x148] ;  /* 0x00005200ff0d7b82 */ /* 0x000ea20000000800 */
[----:B------:R-:W-:Y:S01]  /*0f50*/  FMUL R3, R2, UR4 ;  /* 0x0000000402037c20 */ /* 0x000fe20008400000 */
[----:B---3--:R-:W-:Y:S01]  /*0f60*/  IMAD R8, R7, R6, R4 ;  /* 0x0000000607087224 */ /* 0x008fe200078e0204 */
[----:B------:R-:W-:-:S02]  /*0f70*/  MOV R2, 0xffffffff ;  /* 0xffffffff00027802 */ /* 0x000fc40000000f00 */
[----:B------:R-:W-:Y:S01]  /*0f80*/  MOV R6, 0x1 ;  /* 0x0000000100067802 */ /* 0x000fe20000000f00 */
[----:B------:R3:W4:Y:S02]  /*0f90*/  F2I.U32.TRUNC.NTZ R11, R3 ;  /* 0x00000003000b7305 */ /* 0x000724000020f000 */
[----:B------:R-:W2:Y:S01]  /*0fa0*/  LDC R17, c[0x0][0x8a8] ;  /* 0x00022a00ff117b82 */ /* 0x000ea20000000800 */
[-CC-:B-----5:R-:W-:Y:S02]  /*0fb0*/  SHF.R.U64 R25, R12, R10.reuse, R5.reuse ;  /* 0x0000000a0c197219 */ /* 0x1a0fe40000001205 */
[----:B------:R-:W-:-:S05]  /*0fc0*/  SHF.R.U32.HI R4, RZ, R10, R5 ;  /* 0x0000000aff047219 */ /* 0x000fca0000011605 */
[----:B------:R-:W2:Y:S01]  /*0fd0*/  LDC R14, c[0x0][0x8f0] ;  /* 0x00023c00ff0e7b82 */ /* 0x000ea20000000800 */
[-C--:B-1----:R-:W-:Y:S02]  /*0fe0*/  SHF.L.U32 R2, R2, R15.reuse, RZ ;  /* 0x0000000f02027219 */ /* 0x082fe400000006ff */
[-CC-:B------:R-:W-:Y:S02]  /*0ff0*/  SHF.R.U64 R18, R25, R15.reuse, R4.reuse ;  /* 0x0000000f19127219 */ /* 0x180fe40000001204 */
[-C--:B------:R-:W-:Y:S02]  /*1000*/  SHF.R.U32.HI R4, RZ, R15.reuse, R4 ;  /* 0x0000000fff047219 */ /* 0x080fe40000011604 */
[----:B------:R-:W-:Y:S01]  /*1010*/  LOP3.LUT R10, RZ, R2, RZ, 0x33, !PT ;  /* 0x00000002ff0a7212 */ /* 0x000fe200078e33ff */
[----:B------:R-:W1:Y:S01]  /*1020*/  LDC R23, c[0x0][0x8e0] ;  /* 0x00023800ff177b82 */ /* 0x000e620000000800 */
[----:B------:R-:W-:Y:S02]  /*1030*/  SHF.L.U32 R9, R6, R15, RZ ;  /* 0x0000000f06097219 */ /* 0x000fe400000006ff */
[----:B------:R-:W-:-:S02]  /*1040*/  MOV R2, R18 ;  /* 0x0000001200027202 */ /* 0x000fc40000000f00 */
[----:B---3--:R-:W-:-:S03]  /*1050*/  MOV R3, R4 ;  /* 0x0000000400037202 */ /* 0x008fc60000000f00 */
[----:B------:R-:W3:Y:S01]  /*1060*/  LDC R16, c[0x0][0x8b8] ;  /* 0x00022e00ff107b82 */ /* 0x000ee20000000800 */
[----:B----4-:R-:W-:Y:S05]  /*1070*/  @!P0 BRA `(.L_x_13) ;  /* 0x0000000000288947 */ /* 0x010fea0003800000 */
[----:B------:R-:W4:Y:S02]  /*1080*/  LDC R7, c[0x0][0x8f4] ;  /* 0x00023d00ff077b82 */ /* 0x000f240000000800 */
[----:B----4-:R-:W-:-:S04]  /*1090*/  IADD3 R7, P0, R18, R7, RZ ;  /* 0x0000000712077210 */ /* 0x010fc80007f1e0ff */
        /* <DEDUP_REMOVED lines=8> */
.L_x_13:
[----:B--2---:R-:W-:Y:S02]  /*1120*/  SHF.R.U64 R2, R2, R14, R3 ;  /* 0x0000000e02027219 */ /* 0x004fe40000001203 */
[----:B------:R-:W-:Y:S02]  /*1130*/  IADD3 R11, -R11, RZ, RZ ;  /* 0x000000ff0b0b7210 */ /* 0x000fe40007ffe1ff */
[----:B------:R-:W-:Y:S02]  /*1140*/  LOP3.LUT R10, R25, R10, RZ, 0xc0, !PT ;  /* 0x0000000a190a7212 */ /* 0x000fe400078ec0ff */
[----:B------:R-:W-:Y:S01]  /*1150*/  IADD3 R3, R17, -0x1, RZ ;  /* 0xffffffff11037810 */ /* 0x000fe20007ffe0ff */
[----:B------:R-:W-:Y:S01]  /*1160*/  @P2 IMAD R8, R13, R11, R0 ;  /* 0x0000000b0d082224 */ /* 0x000fe200078e0200 */
[----:B------:R-:W-:Y:S01]  /*1170*/  IADD3 R4, -R2, RZ, RZ ;  /* 0x000000ff02047210 */ /* 0x000fe20007ffe1ff */
[----:B------:R-:W-:Y:S01]  /*1180*/  IMAD R9, R9, R2, R10 ;  /* 0x0000000209097224 */ /* 0x000fe200078e020a */
[----:B------:R-:W-:-:S02]  /*1190*/  LOP3.LUT R3, R12, R3, RZ, 0xc0, !PT ;  /* 0x000000030c037212 */ /* 0x000fc400078ec0ff */
[----:B------:R-:W-:Y:S01]  /*11a0*/  R2UR UR51, R22 ;  /* 0x00000000163372ca */ /* 0x000fe200000e0000 */
[----:B-1----:R-:W-:Y:S01]  /*11b0*/  IMAD R0, R4, R23, R18 ;  /* 0x0000001704007224 */ /* 0x002fe200078e0212 */
[----:B------:R-:W-:Y:S01]  /*11c0*/  MOV R6, 0x1 ;  /* 0x0000000100067802 */ /* 0x000fe20000000f00 */
[----:B---3--:R-:W-:Y:S02]  /*11d0*/  IMAD R8, R9, R16, R8 ;  /* 0x0000001009087224 */ /* 0x008fe400078e0208 */
[----:B------:R-:W-:-:S05]  /*11e0*/  IMAD R3, R0, R17, R3 ;  /* 0x0000001100037224 */ /* 0x000fca00078e0203 */
[----:B------:R-:W-:Y:S02]  /*11f0*/  SEL R0, R3, R8, !P2 ;  /* 0x0000000803007207 */ /* 0x000fe40005000000 */
[----:B------:R-:W-:Y:S02]  /*1200*/  SEL R22, R8, R3, !P2 ;  /* 0x0000000308167207 */ /* 0x000fe40005000000 */
[----:B------:R-:W-:-:S15]  /*1210*/  R2UR UR49, R0 ;  /* 0x00000000003172ca */ /* 0x000fde00000e0000 */
.L_x_11:
[----:B------:R-:W-:-:S08]  /*1220*/  NOP ;  /* 0x0000000000007918 */ /* 0x000fd00000000000 */
[----:B------:R-:W1:Y:S02]  /*1230*/  USETMAXREG.TRY_ALLOC.CTAPOOL UP0, 0xf0 ;  /* 0x000000f0000079c8 */ /* 0x000e640008000600 */
[----:B-1----:R-:W-:-:S13]  /*1240*/  PLOP3.LUT P0, PT, PT, PT, UP0, 0x80, 0x0 ;  /* 0x000000000000781c */ /* 0x002fda0003f0f008 */
[----:B------:R-:W-:Y:S05]  /*1250*/  @!P0 BRA `(.L_x_11) ;  /* 0xfffffffc00f08947 */ /* 0x000fea000383ffff */
[----:B------:R-:W-:Y:S02]  /*1260*/  ULDC.64 UR4, c[0x0][0x590] ;  /* 0x0001640000047ab9 */ /* 0x000fe40000000a00 */
[----:B------:R-:W-:-:S04]  /*1270*/  ISETP.NE.U32.AND P0, PT, RZ, UR4, PT ;  /* 0x00000004ff007c0c */ /* 0x000fc8000bf05070 */
[----:B------:R-:W-:-:S13]  /*1280*/  ISETP.NE.AND.EX P0, PT, RZ, UR5, PT, P0 ;  /* 0x00000005ff007c0c */ /* 0x000fda000bf05300 */
[----:B------:R-:W-:Y:S05]  /*1290*/  @P0 BRA `(.L_x_14) ;  /* 0x0000000000340947 */ /* 0x000fea0003800000 */
[----:B------:R-:W-:Y:S02]  /*12a0*/  ULDC.64 UR4, c[0x0][0x588] ;  /* 0x0001620000047ab9 */ /* 0x000fe40000000a00 */
[----:B------:R-:W-:-:S04]  /*12b0*/  ISETP.NE.U32.AND P0, PT, RZ, UR4, PT ;  /* 0x00000004ff007c0c */ /* 0x000fc8000bf05070 */
[----:B------:R-:W-:-:S13]  /*12c0*/  ISETP.NE.AND.EX P0, PT, RZ, UR5, PT, P0 ;  /* 0x00000005ff007c0c */ /* 0x000fda000bf05300 */
[----:B------:R-:W-:Y:S05]  /*12d0*/  @!P0 BRA `(.L_x_15) ;  /* 0x0000000000148947 */ /* 0x000fea0003800000 */
[----:B------:R-:W1:Y:S02]  /*12e0*/  LDC.64 R16, c[0x0][0x588] ;  /* 0x00016200ff107b82 */ /* 0x000e640000000a00 */
[----:B-1----:R1:W5:Y:S01]  /*12f0*/  LDG.E R16, desc[UR56][R16.64] ;  /* 0x0000003810107981 */ /* 0x002362000c1e1900 */
[----:B------:R-:W-:-:S05]  /*1300*/  MOV R0, 0x1 ;  /* 0x0000000100007802 */ /* 0x000fca0000000f00 */
[----:B------:R1:W-:Y:S01]  /*1310*/  STL.S16 [R1+0x204], R0 ;  /* 0x0002040001007387 */ /* 0x0003e20000100600 */
[----:B------:R-:W-:Y:S05]  /*1320*/  BRA `(.L_x_14) ;  /* 0x0000000000107947 */ /* 0x000fea0003800000 */
.L_x_15:
[----:B------:R-:W-:Y:S01]  /*1330*/  MOV R0, 0x1 ;  /* 0x0000000100007802 */ /* 0x000fe20000000f00 */
[----:B------:R-:W-:Y:S02]  /*1340*/  ULDC UR4, c[0x0][0x580] ;  /* 0x0001600000047ab9 */ /* 0x000fe40000000800 */
[----:B------:R-:W-:Y:S02]  /*1350*/  MOV R16, UR4 ;  /* 0x0000000400107c02 */ /* 0x000fe40008000f00 */
[----:B------:R2:W-:Y:S05]  /*1360*/  STL.S16 [R1+0x204], R0 ;  /* 0x0002040001007387 */ /* 0x0005ea0000100600 */
.L_x_14:
        /* <DEDUP_REMOVED lines=10> */
[----:B------:R-:W-:Y:S05]  /*1410*/  BRA `(.L_x_16) ;  /* 0x0000000000087947 */ /* 0x000fea0003800000 */
.L_x_17:
[----:B------:R-:W-:Y:S02]  /*1420*/  ULDC UR4, c[0x0][0x5a0] ;  /* 0x0001680000047ab9 */ /* 0x000fe40000000800 */
[----:B-1----:R-:W-:-:S07]  /*1430*/  MOV R17, UR4 ;  /* 0x0000000400117c02 */ /* 0x002fce0008000f00 */
.L_x_16:
[----:B------:R-:W-:Y:S01]  /*1440*/  LOP3.LUT P1, RZ, R6, 0xff, RZ, 0xc0, !PT ;  /* 0x000000ff06ff7812 */ /* 0x000fe2000782c0ff */
[----:B------:R-:W-:Y:S01]  /*1450*/  UMOV UR36, URZ ;  /* 0x0000003f00247c82 */ /* 0x000fe20008000000 */
[----:B------:R-:W-:-:S11]  /*1460*/  PLOP3.LUT P0, PT, PT, PT, PT, 0x80, 0x0 ;  /* 0x000000000000781c */ /* 0x000fd60003f0f070 */
[----:B------:R-:W-:Y:S05]  /*1470*/  @!P1 BRA `(.L_x_18) ;  /* 0x0000027800009947 */ /* 0x000fea0003800000 */
[----:B-12---:R-:W1:Y:S01]  /*1480*/  S2R R0, SR_TID.X ;  /* 0x0000000000007919 */ /* 0x006e620000002100 */
[----:B------:R-:W-:Y:S01]  /*1490*/  ULDC UR4, c[0x0][0x28c] ;  /* 0x0000a30000047ab9 */ /* 0x000fe20000000800 */
[----:B------:R-:W-:Y:S01]  /*14a0*/  MOV R18, 0x10 ;  /* 0x0000001000127802 */ /* 0x000fe20000000f00 */
[----:B------:R-:W-:Y:S02]  /*14b0*/  UIADD3 UR4, UR4, 0x3f, URZ ;  /* 0x0000003f04047890 */ /* 0x000fe4000fffe03f */
[----:B------:R-:W-:Y:S02]  /*14c0*/  ULOP3.LUT UR52, UR37, 0x1, URZ, 0xfc, !UPT ;  /* 0x0000000125347892 */ /* 0x000fe4000f8efc3f */
[----:B------:R-:W-:Y:S02]  /*14d0*/  USHF.R.S32.HI UR5, URZ, 0x1f, UR4 ;  /* 0x0000001f3f057899 */ /* 0x000fe40008011404 */
[----:B------:R-:W-:Y:S02]  /*14e0*/  ULOP3.LUT UR43, UR59, 0x1, URZ, 0xfc, !UPT ;  /* 0x000000013b2b7892 */ /* 0x000fe4000f8efc3f */
[----:B------:R-:W-:Y:S01]  /*14f0*/  ULEA.HI UR5, UR5, UR4, URZ, 0x6 ;  /* 0x0000000405057291 */ /* 0x000fe2000f8f303f */
[----:B------:R-:W-:Y:S01]  /*1500*/  ULDC.64 UR38, c[0x0][0x198] ;  /* 0x0000660000267ab9 */ /* 0x000fe20000000a00 */
[----:B------:R-:W-:-:S02]  /*1510*/  UMOV UR40, URZ ;  /* 0x0000003f00287c82 */ /* 0x000fc40008000000 */
[----:B------:R-:W-:Y:S01]  /*1520*/  USHF.R.S32.HI UR44, URZ, 0x6, UR5 ;  /* 0x000000063f2c7899 */ /* 0x000fe20008011405 */
[----:B------:R-:W-:Y:S01]  /*1530*/  UMOV UR41, URZ ;  /* 0x0000003f00297c82 */ /* 0x000fe20008000000 */
[----:B------:R-:W-:Y:S01]  /*1540*/  UMOV UR42, URZ ;  /* 0x0000003f002a7c82 */ /* 0x000fe20008000000 */
[----:B------:R-:W-:Y:S01]  /*1550*/  UMOV UR36, URZ ;  /* 0x0000003f00247c82 */ /* 0x000fe20008000000 */
[C---:B-1----:R-:W-:Y:S02]  /*1560*/  LOP3.LUT P0, RZ, R0.reuse, 0x4, RZ, 0xc0, !PT ;  /* 0x0000000400ff7812 */ /* 0x042fe4000780c0ff */
[----:B------:R-:W-:Y:S02]  /*1570*/  LOP3.LUT R172, R0, 0xff, RZ, 0xc0, !PT ;  /* 0x000000ff00ac7812 */ /* 0x000fe400078ec0ff */
[----:B------:R-:W-:Y:S02]  /*1580*/  SEL R18, R18, 0xfffffff0, !P0 ;  /* 0xfffffff012127807 */ /* 0x000fe40004000000 */
[----:B------:R-:W-:-:S07]  /*1590*/  IADD3 R172, R172, 0x1f, RZ ;  /* 0x0000001facac7810 */ /* 0x000fce0007ffe0ff */
.L_x_962:
[----:B-1----:R-:W1:Y:S01]  /*15a0*/  S2R R0, SR_TID.X ;  /* 0x0000000000007919 */ /* 0x002e620000002100 */
[----:B------:R-:W2:Y:S01]  /*15b0*/  S2UR UR47, SR_CgaCtaId ;  /* 0x00000000002f79c3 */ /* 0x000ea20000008800 */
[----:B------:R-:W-:Y:S02]  /*15c0*/  UMOV UR46, 0x400 ;  /* 0x00000400002e7882 */ /* 0x000fe40000000000 */
[----:B--2---:R-:W-:Y:S01]  /*15d0*/  ULEA UR46, UR47, UR46, 0x18 ;  /* 0x0000002e2f2e7291 */ /* 0x004fe2000f8ec03f */
[----:B-1----:R-:W-:-:S04]  /*15e0*/  LOP3.LUT R0, R0, 0x80, RZ, 0xc0, !PT ;  /* 0x0000008000007812 */ /* 0x002fc800078ec0ff */
[----:B------:R-:W-:-:S06]  /*15f0*/  SHF.R.U32.HI R0, RZ, 0x7, R0 ;  /* 0x00000007ff007819 */ /* 0x000fcc0000011600 */
[----:B------:R-:W1:Y:S02]  /*1600*/  SHFL.IDX PT, R0, R0, RZ, 0x1f ;  /* 0x00001fff00007589 */ /* 0x000e6400000e0000 */
[----:B-1----:R-:W-:-:S13]  /*1610*/  R2UR UR4, R0 ;  /* 0x00000000000472ca */ /* 0x002fda00000e0000 */
[----:B------:R-:W-:-:S04]  /*1620*/  ULEA.HI UR5, UR4, UR4, URZ, 0x1 ;  /* 0x0000000404057291 */ /* 0x000fc8000f8f083f */
[----:B------:R-:W-:-:S04]  /*1630*/  ULOP3.LUT UR5, UR5, 0x7fffe, URZ, 0xc0, !UPT ;  /* 0x0007fffe05057892 */ /* 0x000fc8000f8ec03f */
[----:B------:R-:W-:-:S03]  /*1640*/  UIADD3 UR5, UR4, -UR5, URZ ;  /* 0x8000000504057290 */ /* 0x000fc6000fffe03f */
[----:B------:R-:W-:Y:S01]  /*1650*/  ULDC UR4, c[0x0][0x28c] ;  /* 0x0000a30000047ab9 */ /* 0x000fe20000000800 */
[----:B------:R-:W-:Y:S01]  /*1660*/  ULEA UR5, UR5, UR46, 0xd ;  /* 0x0000002e05057291 */ /* 0x000fe2000f8e683f */
[----:B------:R-:W-:-:S03]  /*1670*/  ISETP.LT.AND P0, PT, RZ, UR4, PT ;  /* 0x00000004ff007c0c */ /* 0x000fc6000bf01270 */
[----:B------:R-:W-:-:S04]  /*1680*/  UIADD3 UR5, UR5, 0x8400, URZ ;  /* 0x0000840005057890 */ /* 0x000fc8000fffe03f */
[----:B------:R-:W-:-:S04]  /*1690*/  USHF.R.U32.HI UR5, URZ, 0x4, UR5 ;  /* 0x000000043f057899 */ /* 0x000fc80008011605 */
[----:B------:R-:W-:Y:S02]  /*16a0*/  ULOP3.LUT UR48, UR5, 0x3fff, URZ, 0xc0, !UPT ;  /* 0x00003fff05307892 */ /* 0x000fe4000f8ec03f */
[----:B------:R-:W-:Y:S10]  /*16b0*/  @P0 BRA `(.L_x_19) ;  /* 0x0000000000400947 */ /* 0x000ff40003800000 */
[----:B------:R-:W-:Y:S01]  /*16c0*/  MOV R0, 0x0 ;  /* 0x0000000000007802 */ /* 0x000fe20000000f00 */
[----:B------:R-:W-:Y:S01]  /*16d0*/  ULDC.64 UR4, c[0x4][0x70] ;  /* 0x01001c0000047ab9 */ /* 0x000fe20000000a00 */
[----:B------:R-:W-:Y:S01]  /*16e0*/  ULDC.64 UR6, c[0x4][0x8] ;  /* 0x0100020000067ab9 */ /* 0x000fe20000000a00 */
[----:B------:R-:W-:Y:S01]  /*16f0*/  IMAD.U32 R4, RZ, RZ, UR4 ;  /* 0x00000004ff047e24 */ /* 0x000fe2000f8e00ff */
[----:B---3--:R1:W2:Y:S01]  /*1700*/  LDC.64 R2, c[0x4][R0] ;  /* 0x0100000000027b82 */ /* 0x0082a20000000a00 */
[----:B------:R-:W-:Y:S01]  /*1710*/  MOV R5, UR5 ;  /* 0x0000000500057c02 */ /* 0x000fe20008000f00 */
[----:B------:R-:W-:Y:S01]  /*1720*/  ULDC.64 UR4, c[0x4][0x78] ;  /* 0x01001e0000047ab9 */ /* 0x000fe20000000a00 */
[----:B------:R-:W-:Y:S02]  /*1730*/  MOV R10, UR6 ;  /* 0x00000006000a7c02 */ /* 0x000fe40008000f00 */
[----:B------:R-:W-:Y:S02]  /*1740*/  MOV R6, UR4 ;  /* 0x0000000400067c02 */ /* 0x000fe40008000f00 */
[----:B------:R-:W-:-:S02]  /*1750*/  MOV R7, UR5 ;  /* 0x0000000500077c02 */ /* 0x000fc40008000f00 */
[----:B------:R-:W-:Y:S02]  /*1760*/  MOV R11, UR7 ;  /* 0x00000007000b7c02 */ /* 0x000fe40008000f00 */
[----:B------:R-:W-:Y:S02]  /*1770*/  MOV R8, 0x1e1 ;  /* 0x000001e100087802 */ /* 0x000fe40000000f00 */
[----:B------:R-:W-:Y:S02]  /*1780*/  MOV R12, 0x1 ;  /* 0x00000001000c7802 */ /* 0x000fe40000000f00 */
[----:B-1----:R-:W-:-:S07]  /*1790*/  MOV R13, RZ ;  /* 0x000000ff000d7202 */ /* 0x002fce0000000f00 */
[----:B------:R-:W-:-:S07]  /*17a0*/  LEPC R20, `(.L_x_19) ;  /* 0x000000001014794e */ /* 0x000fce0000000000 */
[----:B--2--5:R-:W-:Y:S05]  /*17b0*/  CALL.ABS.NOINC R2 ;  /* 0x0000000002007343 */ /* 0x024fea0003c00000 */
.L_x_19:
[----:B------:R-:W-:-:S04]  /*17c0*/  MOV R0, UR52 ;  /* 0x0000003400007c02 */ /* 0x000fc80008000f00 */
[----:B------:R-:W-:-:S13]  /*17d0*/  ISETP.NE.AND P0, PT, R0, 0x3, PT ;  /* 0x000000030000780c */ /* 0x000fda0003f05270 */
[----:B------:R-:W-:Y:S05]  /*17e0*/  @!P0 BRA `(.L_x_20) ;  /* 0x0000000000048947 */ /* 0x000fea0003800000 */
[----:B------:R-:W-:Y:S01]  /*17f0*/  BPT.TRAP 0x1 ;  /* 0x000000040000795c */ /* 0x000fe20000300000 */
.L_x_20:
[----:B---3--:R-:W-:Y:S02]  /*1800*/  MOV R3, UR42 ;  /* 0x0000002a00037c02 */ /* 0x008fe40008000f00 */
[----:B------:R-:W-:Y:S02]  /*1810*/  MOV R0, UR41 ;  /* 0x0000002900007c02 */ /* 0x000fe40008000f00 */
[----:B------:R-:W-:Y:S02]  /*1820*/  LEA R3, R3, UR46, 0x3 ;  /* 0x0000002e03037c11 */ /* 0x000fe4000f8e18ff */
[----:B------:R-:W-:-:S04]  /*1830*/  SHF.L.U32 R0, R0, 0x1f, RZ ;  /* 0x0000001f00007819 */ /* 0x000fc800000006ff */
[----:B------:R1:W2:Y:S01]  /*1840*/  SYNCS.PHASECHK.TRANS64.TRYWAIT P1, [R3+URZ], R0 ;  /* 0x00000000030075a7 */ /* 0x0002a2000802017f */
[----:B------:R-:W-:Y:S05]  /*1850*/  @!P0 BRA `(.L_x_21) ;  /* 0x0000000000048947 */ /* 0x000fea0003800000 */
[----:B------:R-:W-:Y:S01]  /*1860*/  BPT.TRAP 0x1 ;  /* 0x000000040000795c */ /* 0x000fe20000300000 */
.L_x_21:
[----:B--2---:R-:W-:Y:S05]  /*1870*/  @P1 BRA `(.L_x_22) ;  /* 0x0000000000081947 */ /* 0x004fea0003800000 */
[----:B------:R-:W2:Y:S02]  /*1880*/  SYNCS.PHASECHK.TRANS64.TRYWAIT P1, [R3+URZ], R0 ;  /* 0x00000000030075a7 */ /* 0x000ea4000802017f */
[----:B--2---:R-:W-:Y:S05]  /*1890*/  @!P1 BRA `(.L_x_23) ;  /* 0x000002b000489947 */ /* 0x004fea0003800000 */
.L_x_22:
[----:B------:R-:W-:-:S04]  /*18a0*/  UISETP.LT.AND UP0, UPT, UR44, 0x1, UPT ;  /* 0x000000012c00788c */ /* 0x000fc8000bf01270 */
[----:B------:R-:W-:-:S06]  /*18b0*/  USEL UR4, UR44, 0x1, UP0 ;  /* 0x000000012c047887 */ /* 0x000fcc0008000000 */
[----:B------:R-:W-:Y:S01]  /*18c0*/  MOV R2, UR4 ;  /* 0x0000000400027c02 */ /* 0x000fe20008000f00 */
[----:B------:R-:W-:Y:S05]  /*18d0*/  WARPSYNC.ALL ;  /* 0x0000000000007948 */ /* 0x000fea0003800000 */
[----:B------:R-:W-:-:S04]  /*18e0*/  IADD3 R2, -R2, UR44, RZ ;  /* 0x0000002c02027c10 */ /* 0x000fc8000fffe1ff */
[----:B------:R-:W-:Y:S01]  /*18f0*/  ISETP.GE.AND P1, PT, R2, 0x1, PT ;  /* 0x000000010200780c */ /* 0x000fe20003f26270 */
[----:B------:R-:W-:Y:S01]  /*1900*/  UIADD3 UR4, UR46, 0x20400, URZ ;  /* 0x000204002e047890 */ /* 0x000fe2000fffe03f */
[----:B------:R-:W-:Y:S01]  /*1910*/  WARPGROUP.ARRIVE ;  /* 0x00000000000079c5 */ /* 0x000fe20000000000 */
[----:B------:R-:W-:Y:S01]  /*1920*/  UMOV UR9, 0x40000040 ;  /* 0x4000004000097882 */ /* 0x000fe20000000000 */
[----:B------:R-:W-:Y:S01]  /*1930*/  UMOV UR11, 0x40000040 ;  /* 0x40000040000b7882 */ /* 0x000fe20000000000 */
[----:B------:R-:W-:Y:S01]  /*1940*/  USHF.R.U32.HI UR4, URZ, 0x4, UR4 ;  /* 0x000000043f047899 */ /* 0x000fe20008011604 */
[----:B------:R3:W-:Y:S03]  /*1950*/  STL [R1+0x2d0], R22 ;  /* 0x0002d01601007387 */ /* 0x0007e60000100800 */
[----:B------:R-:W-:Y:S01]  /*1960*/  ULOP3.LUT UR5, UR4, 0x3fff, URZ, 0xc0, !UPT ;  /* 0x00003fff04057892 */ /* 0x000fe2000f8ec03f */
[----:B------:R4:W-:Y:S01]  /*1970*/  STL [R1+0x2cc], R19 ;  /* 0x0002cc1301007387 */ /* 0x0009e20000100800 */
[----:B------:R-:W-:-:S02]  /*1980*/  ULOP3.LUT UR4, UR48, 0x10000, URZ, 0xfc, !UPT ;  /* 0x0001000030047892 */ /* 0x000fc4000f8efc3f */
[----:B------:R-:W-:Y:S01]  /*1990*/  ULOP3.LUT UR5, UR5, 0x10000, URZ, 0xfc, !UPT ;  /* 0x0001000005057892 */ /* 0x000fe2000f8efc3f */
[----:B------:R1:W-:Y:S01]  /*19a0*/  STL [R1+0x2c8], R18 ;  /* 0x0002c81201007387 */ /* 0x0003e20000100800 */
[----:B------:R-:W-:Y:S02]  /*19b0*/  ULEA UR6, UR42, UR4, 0xb ;  /* 0x000000042a067291 */ /* 0x000fe4000f8e583f */
[----:B------:R-:W-:Y:S01]  /*19c0*/  ULEA UR7, UR42, UR5, 0xb ;  /* 0x000000052a077291 */ /* 0x000fe2000f8e583f */
[----:B-----5:R2:W-:Y:S04]  /*19d0*/  STL [R1+0x2c4], R17 ;  /* 0x0002c41101007387 */ /* 0x0205e80000100800 */
[----:B------:R-:W-:Y:S01]  /*19e0*/  UMOV UR8, UR6 ;  /* 0x0000000600087c82 */ /* 0x000fe20008000000 */
[----:B------:R2:W-:Y:S01]  /*19f0*/  STL [R1+0x2c0], R16 ;  /* 0x0002c01001007387 */ /* 0x0005e20000100800 */
[----:B------:R-:W-:-:S02]  /*1a00*/  UMOV UR10, UR7 ;  /* 0x00000007000a7c82 */ /* 0x000fc40008000000 */
[----:B------:R-:W-:Y:S01]  /*1a10*/  HGMMA.64x256x16.F32 R24, gdesc[UR8], RZ, !UPT, gsb0 ;  /* 0x03e00000081879f0 */ /* 0x000fe2000c0008ff */
[----:B------:R2:W-:Y:S01]  /*1a20*/  STL [R1+0x2bc], R2 ;  /* 0x0002bc0201007387 */ /* 0x0005e20000100800 */
[----:B------:R-:W-:Y:S01]  /*1a30*/  UIADD3 UR8, UR6, 0x400, URZ ;  /* 0x0000040006087890 */ /* 0x000fe2000fffe03f */
[----:B------:R-:W-:Y:S01]  /*1a40*/  UMOV UR9, 0x40000040 ;  /* 0x4000004000097882 */ /* 0x000fe20000000000 */
[----:B------:R-:W-:Y:S02]  /*1a50*/  WARPGROUP.DEPBAR.LE gsb0, 0x0 ;  /* 0x00008000000079c5 */ /* 0x000fe40000010000 */
[----:B------:R-:W-:Y:S01]  /*1a60*/  STL.64 [R1], R24 ;  /* 0x0000001801007387 */ /* 0x000fe20000100a00 */
[----:B------:R-:W-:Y:S01]  /*1a70*/  MOV R235, R46 ;  /* 0x0000002e00eb7202 */ /* 0x000fe20000000f00 */
[----:B------:R-:W-:Y:S01]  /*1a80*/  IMAD.MOV.U32 R226, RZ, RZ, R55 ;  /* 0x000000ffffe27224 */ /* 0x000fe200078e0037 */
[----:B------:R-:W-:Y:S01]  /*1a90*/  MOV R234, R47 ;  /* 0x0000002f00ea7202 */ /* 0x000fe20000000f00 */
[----:B------:R-:W-:Y:S01]  /*1aa0*/  STL.64 [R1+0x8], R26 ;  /* 0x0000081a01007387 */ /* 0x000fe20000100a00 */
        /* <DEDUP_REMOVED lines=16> */
[----:B------:R-:W-:-:S02]  /*1bb0*/  MOV R224, R57 ;  /* 0x0000003900e07202 */ /* 0x000fc40000000f00 */
[----:B------:R-:W-:Y:S01]  /*1bc0*/  MOV R223, R58 ;  /* 0x0000003a00df7202 */ /* 0x000fe20000000f00 */
[----:B------:R-:W-:Y:S01]  /*1bd0*/  STL.64 [R1+0x30], R36 ;  /* 0x0000302401007387 */ /* 0x000fe20000100a00 */
[----:B------:R-:W-:Y:S02]  /*1be0*/  MOV R222, R59 ;  /* 0x0000003b00de7202 */ /* 0x000fe40000000f00 */
[----:B------:R-:W-:Y:S01]  /*1bf0*/  MOV R221, R60 ;  /* 0x0000003c00dd7202 */ /* 0x000fe20000000f00 */
[----:B------:R-:W-:Y:S01]  /*1c00*/  STL.64 [R1+0x38], R38 ;  /* 0x0000382601007387 */ /* 0x000fe20000100a00 */
[----:B------:R-:W-:Y:S02]  /*1c10*/  MOV R220, R61 ;  /* 0x0000003d00dc7202 */ /* 0x000fe40000000f00 */
[----:B------:R-:W-:Y:S01]  /*1c20*/  MOV R219, R62 ;  /* 0x0000003e00db7202 */ /* 0x000fe20000000f00 */
[----:B------:R-:W-:Y:S01]  /*1c30*/  STL.64 [R1+0x40], R40 ;  /* 0x0000402801007387 */ /* 0x000fe20000100a00 */
[----:B------:R-:W-:-:S02]  /*1c40*/  MOV R218, R63 ;  /* 0x0000003f00da7202 */ /* 0x000fc40000000f00 */
[----:B------:R-:W-:Y:S01]  /*1c50*/  MOV R217, R64 ;  /* 0x0000004000d97202 */ /* 0x000fe20000000f00 */
[----:B------:R-:W-:Y:S01]  /*1c60*/  STL.64 [R1+0x48], R42 ;  /* 0x0000482a01007387 */ /* 0x000fe20000100a00 */
[----:B------:R-:W-:Y:S02]  /*1c70*/  MOV R216, R65 ;  /* 0x0000004100d87202 */ /* 0x000fe40000000f00 */
[----:B------:R-:W-:Y:S01]  /*1c80*/  MOV R215, R66 ;  /* 0x0000004200d77202 */ /* 0x000fe20000000f00 */
[----:B------:R2:W-:Y:S01]  /*1c90*/  STL.64 [R1+0x50], R44 ;  /* 0x0000502c01007387 */ /* 0x0005e20000100a00 */
[----:B------:R-:W-:Y:S02]  /*1ca0*/  MOV R214, R67 ;  /* 0x0000004300d67202 */ /* 0x000fe40000000f00 */
[----:B------:R-:W-:Y:S01]  /*1cb0*/  MOV R152, R68 ;  /* 0x0000004400987202 */ /* 0x000fe20000000f00 */
[----:B------:R-:W-:Y:S01]  /*1cc0*/  STL [R1+0x588], R172 ;  /* 0x000588ac01007387 */ /* 0x000fe20000100800 */
[----:B------:R-:W-:-:S02]  /*1cd0*/  MOV R153, R69 ;  /* 0x0000004500997202 */ /* 0x000fc40000000f00 */
[----:B------:R-:W-:Y:S02]  /*1ce0*/  MOV R154, R70 ;  /* 0x00000046009a7202 */ /* 0x000fe40000000f00 */
[----:B------:R-:W-:Y:S02]  /*1cf0*/  MOV R155, R71 ;  /* 0x00000047009b7202 */ /* 0x000fe40000000f00 */
[----:B------:R-:W-:Y:S02]  /*1d00*/  MOV R156, R72 ;  /* 0x00000048009c7202 */ /* 0x000fe40000000f00 */
[----:B------:R-:W-:Y:S02]  /*1d10*/  MOV R157, R73 ;  /* 0x00000049009d7202 */ /* 0x000fe40000000f00 */
[----:B------:R-:W-:Y:S02]  /*1d20*/  MOV R158, R74 ;  /* 0x0000004a009e7202 */ /* 0x000fe40000000f00 */
        /* <DEDUP_REMOVED lines=52> */
[----:B---3--:R-:W-:Y:S02]  /*2070*/  MOV R22, R130 ;  /* 0x0000008200167202 */ /* 0x008fe40000000f00 */
[----:B------:R-:W-:Y:S02]  /*2080*/  MOV R21, R131 ;  /* 0x0000008300157202 */ /* 0x000fe40000000f00 */
[----:B------:R-:W-:-:S02]  /*2090*/  MOV R20, R132 ;  /* 0x0000008400147202 */ /* 0x000fc40000000f00 */
[----:B----4-:R-:W-:Y:S02]  /*20a0*/  MOV R19, R133 ;  /* 0x0000008500137202 */ /* 0x010fe40000000f00 */
[----:B-1----:R-:W-:Y:S02]  /*20b0*/  MOV R18, R134 ;  /* 0x0000008600127202 */ /* 0x002fe40000000f00 */
[----:B--2---:R-:W-:Y:S02]  /*20c0*/  MOV R17, R135 ;  /* 0x0000008700117202 */ /* 0x004fe40000000f00 */
        /* <DEDUP_REMOVED lines=15> */
[----:B------:R-:W-:-:S06]  /*21c0*/  WARPGROUP.ARRIVE ;  /* 0x00000000000079c5 */ /* 0x000fcc0000000000 */
[----:B------:R-:W-:Y:S03]  /*21d0*/  HGMMA.64x256x16.F32 R24, gdesc[UR8], RZ, !UPT, gsb0 ;  /* 0x03e00000081879f0 */ /* 0x000fe6000c0008ff */
[----:B------:R-:W-:Y:S02]  /*21e0*/  WARPGROUP.DEPBAR.LE gsb0, 0x0 ;  /* 0x00008000000079c5 */ /* 0x000fe40000010000 */
[----:B------:R-:W-:Y:S04]  /*21f0*/  STL.64 [R1+0x580], R150 ;  /* 0x0005809601007387 */ /* 0x000fe80000100a00 */
        /* <DEDUP_REMOVED lines=20> */
[----:B------:R1:W-:Y:S04]  /*2340*/  STL.64 [R1+0x4d8], R108 ;  /* 0x0004d86c01007387 */ /* 0x0003e80000100a00 */
[----:B-1----:R-:W2:Y:S04]  /*2350*/  LDL.LU R108, [R1] ;  /* 0x00000000016c7983 */ /* 0x002ea80000300800 */
[----:B------:R-:W2:Y:S04]  /*2360*/  LDL.LU R109, [R1+0x4] ;  /* 0x00000400016d7983 */ /* 0x000ea80000300800 */
        /* <DEDUP_REMOVED lines=19> */
[----:B------:R-:W2:Y:S01]  /*24a0*/  LDL.LU R129, [R1+0x54] ;  /* 0x0000540001817983 */ /* 0x000ea20000300800 */
[----:B------:R-:W-:Y:S01]  /*24b0*/  MOV R130, R235 ;  /* 0x000000eb00827202 */ /* 0x000fe20000000f00 */
[----:B------:R-:W-:Y:S01]  /*24c0*/  IMAD.MOV.U32 R143, RZ, RZ, R222 ;  /* 0x000000ffff8f7224 */ /* 0x000fe200078e00de */
[----:B------:R-:W-:Y:S01]  /*24d0*/  MOV R131, R234 ;  /* 0x000000ea00837202 */ /* 0x000fe20000000f00 */
[----:B------:R-:W-:Y:S01]  /*24e0*/  UIADD3 UR8, UR6, 0x2, URZ ;  /* 0x0000000206087890 */ /* 0x000fe2000fffe03f */
[----:B------:R-:W-:Y:S01]  /*24f0*/  MOV R132, R233 ;  /* 0x000000e900847202 */ /* 0x000fe20000000f00 */
[----:B------:R-:W-:Y:S01]  /*2500*/  UIADD3 UR10, UR7, 0x2, URZ ;  /* 0x00000002070a7890 */ /* 0x000fe2000fffe03f */
[----:B------:R-:W-:Y:S01]  /*2510*/  MOV R133, R232 ;  /* 0x000000e800857202 */ /* 0x000fe20000000f00 */
[----:B------:R-:W-:Y:S01]  /*2520*/  UMOV UR9, 0x40000040 ;  /* 0x4000004000097882 */ /* 0x000fe20000000000 */
[----:B------:R-:W-:Y:S01]  /*2530*/  MOV R134, R231 ;  /* 0x000000e700867202 */ /* 0x000fe20000000f00 */
[----:B------:R-:W-:Y:S01]  /*2540*/  UMOV UR11, 0x40000040 ;  /* 0x40000040000b7882 */ /* 0x000fe20000000000 */
[----:B------:R-:W-:-:S02]  /*2550*/  MOV R135, R230 ;  /* 0x000000e600877202 */ /* 0x000fc40000000f00 */
[----:B------:R-:W-:Y:S02]  /*2560*/  MOV R136, R229 ;  /* 0x000000e500887202 */ /* 0x000fe40000000f00 */
[----:B------:R-:W-:Y:S02]  /*2570*/  MOV R137, R228 ;  /* 0x000000e400897202 */ /* 0x000fe40000000f00 */
[----:B------:R-:W-:Y:S02]  /*2580*/  MOV R138, R227 ;  /* 0x000000e3008a7202 */ /* 0x000fe40000000f00 */
[----:B------:R-:W-:Y:S02]  /*2590*/  MOV R139, R226 ;  /* 0x000000e2008b7202 */ /* 0x000fe40000000f00 */
[----:B------:R-:W-:Y:S01]  /*25a0*/  MOV R140, R225 ;  /* 0x000000e1008c7202 */ /* 0x000fe20000000f00 */
[----:B------:R-:W-:Y:S01]  /*25b0*/  IMAD.MOV.U32 R225, RZ, RZ, R11 ;  /* 0x000000ffffe17224 */ /* 0x000fe200078e000b */
        /* <DEDUP_REMOVED lines=32> */
[----:B------:R-:W-:-:S06]  /*27c0*/  MOV R235, R0 ;  /* 0x0000000000eb7202 */ /* 0x000fcc0000000f00 */
[----:B--2---:R-:W-:-:S06]  /*27d0*/  WARPGROUP.ARRIVE ;  /* 0x00000000000079c5 */ /* 0x004fcc0000000000 */
[----:B------:R-:W-:Y:S03]  /*27e0*/  HGMMA.64x256x16.F32 R108, gdesc[UR8], R108, gsb0 ;  /* 0x03e00000086c79f0 */ /* 0x000fe6000800086c */
[----:B------:R-:W-:Y:S02]  /*27f0*/  WARPGROUP.DEPBAR.LE gsb0, 0x0 ;  /* 0x00008000000079c5 */ /* 0x000fe40000010000 */
[----:B------:R-:W-:Y:S04]  /*2800*/  STL.64 [R1], R108 ;  /* 0x0000006c01007387 */ /* 0x000fe80000100a00 */
        /* <DEDUP_REMOVED lines=63> */
[----:B-1----:R-:W2:Y:S04]  /*2c00*/  LDL.LU R172, [R1+0x588] ;  /* 0x0005880001ac7983 */ /* 0x002ea80000300800 */
[----:B------:R-:W3:Y:S04]  /*2c10*/  LDL.LU.64 R150, [R1+0x580] ;  /* 0x0005800001967983 */ /* 0x000ee80000300a00 */
        /* <DEDUP_REMOVED lines=20> */
[----:B------:R-:W3:Y:S01]  /*2d60*/  LDL.LU.64 R108, [R1+0x4d8] ;  /* 0x0004d800016c7983 */ /* 0x000ee20000300a00 */
[----:B------:R-:W-:Y:S01]  /*2d70*/  UIADD3 UR8, UR6, 0x402, URZ ;  /* 0x0000040206087890 */ /* 0x000fe2000fffe03f */
[----:B------:R-:W-:Y:S01]  /*2d80*/  UMOV UR9, 0x40000040 ;  /* 0x4000004000097882 */ /* 0x000fe20000000000 */
[----:B---3--:R-:W-:-:S07]  /*2d90*/  WARPGROUP.ARRIVE ;  /* 0x00000000000079c5 */ /* 0x008fce0000000000 */
[----:B------:R-:W-:Y:S03]  /*2da0*/  HGMMA.64x256x16.F32 R24, gdesc[UR8], R24, gsb0 ;  /* 0x03e00000081879f0 */ /* 0x000fe60008000818 */
        /* <DEDUP_REMOVED lines=65> */
[----:B-1----:R-:W3:Y:S04]  /*31c0*/  LDL.LU.64 R24, [R1] ;  /* 0x0000000001187983 */ /* 0x002ee80000300a00 */
        /* <DEDUP_REMOVED lines=63> */
[----:B------:R-:W-:-:S02]  /*35c0*/  UIADD3 UR8, UR6, 0x4, URZ ;  /* 0x0000000406087890 */ /* 0x000fc4000fffe03f */
[----:B------:R-:W-:Y:S01]  /*35d0*/  UIADD3 UR10, UR7, 0x4, URZ ;  /* 0x00000004070a7890 */ /* 0x000fe2000fffe03f */
[----:B------:R-:W-:Y:S01]  /*35e0*/  UMOV UR9, 0x40000040 ;  /* 0x4000004000097882 */ /* 0x000fe20000000000 */
[----:B------:R-:W-:Y:S01]  /*35f0*/  UMOV UR11, 0x40000040 ;  /* 0x40000040000b7882 */ /* 0x000fe20000000000 */
[----:B---3--:R-:W-:-:S06]  /*3600*/  WARPGROUP.ARRIVE ;  /* 0x00000000000079c5 */ /* 0x008fcc0000000000 */
[----:B------:R-:W-:Y:S03]  /*3610*/  HGMMA.64x256x16.F32 R24, gdesc[UR8], R24, gsb0 ;  /* 0x03e00000081879f0 */ /* 0x000fe60008000818 */
        /* <DEDUP_REMOVED lines=39> */
[----:B------:R-:W3:Y:S01]  /*3890*/  LDL.LU.64 R150, [R1+0x4d0] ;  /* 0x0004d00001967983 */ /* 0x000ee20000300a00 */
[----:B------:R-:W-:-:S02]  /*38a0*/  MOV R213, R129 ;  /* 0x0000008100d57202 */ /* 0x000fc40000000f00 */
[----:B------:R-:W-:Y:S01]  /*38b0*/  MOV R210, R126 ;  /* 0x0000007e00d27202 */ /* 0x000fe20000000f00 */
[----:B------:R-:W3:Y:S01]  /*38c0*/  LDL.LU.64 R148, [R1+0x4c8] ;  /* 0x0004c80001947983 */ /* 0x000ee20000300a00 */
[----:B------:R-:W-:Y:S02]  /*38d0*/  MOV R211, R127 ;  /* 0x0000007f00d37202 */ /* 0x000fe40000000f00 */
[----:B------:R-:W-:Y:S01]  /*38e0*/  MOV R208, R124 ;  /* 0x0000007c00d07202 */ /* 0x000fe20000000f00 */
[----:B------:R-:W3:Y:S01]  /*38f0*/  LDL.LU.64 R146, [R1+0x4c0] ;  /* 0x0004c00001927983 */ /* 0x000ee20000300a00 */
        /* <DEDUP_REMOVED lines=111> */
[----:B------:R-:W-:-:S03]  /*3ff0*/  MOV R19, R47 ;  /* 0x0000002f00137202 */ /* 0x000fc60000000f00 */
        /* <DEDUP_REMOVED lines=13> */
[----:B-1----:R-:W3:Y:S04]  /*40d0*/  LDL.LU.64 R44, [R1+0x328] ;  /* 0x00032800012c7983 */ /* 0x002ee80000300a00 */
        /* <DEDUP_REMOVED lines=11> */
[----:B------:R-:W-:-:S02]  /*4190*/  UMOV UR9, 0x40000040 ;  /* 0x4000004000097882 */ /* 0x000fc40000000000 */
[----:B--2---:R-:W-:Y:S01]  /*41a0*/  STL [R1+0x2b8], R172 ;  /* 0x0002b8ac01007387 */ /* 0x004fe20000100800 */
[----:B---3--:R-:W-:-:S06]  /*41b0*/  WARPGROUP.ARRIVE ;  /* 0x00000000000079c5 */ /* 0x008fcc0000000000 */
        /* <DEDUP_REMOVED lines=48> */
[----:B------:R-:W-:-:S02]  /*44c0*/  MOV R137, R234 ;  /* 0x000000ea00897202 */ /* 0x000fc40000000f00 */
[----:B------:R-:W-:Y:S01]  /*44d0*/  MOV R138, R233 ;  /* 0x000000e9008a7202 */ /* 0x000fe20000000f00 */
[----:B------:R-:W-:Y:S01]  /*44e0*/  IMAD.MOV.U32 R233, RZ, RZ, R4 ;  /* 0x000000ffffe97224 */ /* 0x000fe200078e0004 */
        /* <DEDUP_REMOVED lines=22> */
[----:B------:R-:W-:Y:S01]  /*4650*/  MOV R135, R2 ;  /* 0x0000000200877202 */ /* 0x000fe20000000f00 */
[----:B------:R1:W5:Y:S01]  /*4660*/  LDL.LU R22, [R1+0x2d0] ;  /* 0x0002d00001167983 */ /* 0x0003620000300800 */
[----:B------:R-:W-:-:S02]  /*4670*/  MOV R219, R23 ;  /* 0x0000001700db7202 */ /* 0x000fc40000000f00 */
[----:B------:R-:W-:Y:S01]  /*4680*/  MOV R220, R21 ;  /* 0x0000001500dc7202 */ /* 0x000fe20000000f00 */
[----:B------:R1:W5:Y:S01]  /*4690*/  LDL.LU R19, [R1+0x2cc] ;  /* 0x0002cc0001137983 */ /* 0x0003620000300800 */
[----:B------:R-:W-:Y:S02]  /*46a0*/  MOV R221, R20 ;  /* 0x0000001400dd7202 */ /* 0x000fe40000000f00 */
[----:B------:R-:W-:Y:S01]  /*46b0*/  MOV R222, R15 ;  /* 0x0000000f00de7202 */ /* 0x000fe20000000f00 */
[----:B------:R1:W5:Y:S01]  /*46c0*/  LDL.LU R18, [R1+0x2c8] ;  /* 0x0002c80001127983 */ /* 0x0003620000300800 */
[----:B------:R-:W-:Y:S02]  /*46d0*/  MOV R223, R14 ;  /* 0x0000000e00df7202 */ /* 0x000fe40000000f00 */
        /* <DEDUP_REMOVED lines=9> */
[----:B------:R-:W-:Y:S02]  /*4770*/  MOV R230, R7 ;  /* 0x0000000700e67202 */ /* 0x000fe40000000f00 */
[----:B------:R-:W-:-:S02]  /*4780*/  MOV R231, R6 ;  /* 0x0000000600e77202 */ /* 0x000fc40000000f00 */
[----:B------:R-:W-:Y:S02]  /*4790*/  MOV R232, R5 ;  /* 0x0000000500e87202 */ /* 0x000fe40000000f00 */
        /* <DEDUP_REMOVED lines=69> */
[----:B--2---:R1:W5:Y:S04]  /*4bf0*/  LDL.LU R172, [R1+0x2b8] ;  /* 0x0002b80001ac7983 */ /* 0x0043680000300800 */
[----:B------:R-:W2:Y:S04]  /*4c00*/  LDL.LU.64 R150, [R1+0x2b0] ;  /* 0x0002b00001967983 */ /* 0x000ea80000300a00 */
        /* <DEDUP_REMOVED lines=20> */
[----:B------:R-:W2:Y:S01]  /*4d50*/  LDL.LU.64 R108, [R1+0x208] ;  /* 0x00020800016c7983 */ /* 0x000ea20000300a00 */
[----:B------:R-:W-:Y:S01]  /*4d60*/  UIADD3 UR8, UR6, 0x406, URZ ;  /* 0x0000040606087890 */ /* 0x000fe2000fffe03f */
[----:B------:R-:W-:Y:S01]  /*4d70*/  UMOV UR9, 0x40000040 ;  /* 0x4000004000097882 */ /* 0x000fe20000000000 */
[----:B--2---:R-:W-:-:S07]  /*4d80*/  WARPGROUP.ARRIVE ;  /* 0x00000000000079c5 */ /* 0x004fce0000000000 */
[----:B------:R-:W-:Y:S03]  /*4d90*/  HGMMA.64x256x16.F32 R24, gdesc[UR8], R24, gsb0 ;  /* 0x03e00000081879f0 */ /* 0x000fe60008000818 */
[----:B------:R-:W-:Y:S02]  /*4da0*/  WARPGROUP.DEPBAR.LE gsb0, 0x0 ;  /* 0x00008000000079c5 */ /* 0x000fe40000010000 */
[----:B-1----:R-:W-:Y:S05]  /*4db0*/  @!P1 BRA `(.L_x_24) ;  /* 0x0000004000b49947 */ /* 0x002fea0003800000 */
[----:B------:R-:W-:-:S04]  /*4dc0*/  UIADD3 UR7, UR42, 0x1, URZ ;  /* 0x000000012a077890 */ /* 0x000fc8000fffe03f */
[----:B------:R-:W-:-:S04]  /*4dd0*/  UISETP.NE.AND UP0, UPT, UR7, 0x3, UPT ;  /* 0x000000030700788c */ /* 0x000fc8000bf05270 */
[----:B------:R-:W-:Y:S02]  /*4de0*/  USEL UR6, URZ, 0x1, UP0 ;  /* 0x000000013f067887 */ /* 0x000fe40008000000 */
[----:B------:R-:W-:Y:S02]  /*4df0*/  USEL UR7, UR7, URZ, UP0 ;  /* 0x0000003f07077287 */ /* 0x000fe40008000000 */
[----:B------:R-:W-:-:S06]  /*4e00*/  ULOP3.LUT UR6, UR41, UR6, URZ, 0x3c, !UPT ;  /* 0x0000000629067292 */ /* 0x000fcc000f8e3c3f */
[----:B------:R-:W-:Y:S01]  /*4e10*/  MOV R0, UR6 ;  /* 0x0000000600007c02 */ /* 0x000fe20008000f00 */
[----:B------:R-:W-:-:S06]  /*4e20*/  UMOV UR6, UR42 ;  /* 0x0000002a00067c82 */ /* 0x000fcc0008000000 */
.L_x_31:
[----:B------:R-:W-:Y:S05]  /*4e30*/  @!P0 BRA `(.L_x_25) ;  /* 0x0000000000048947 */ /* 0x000fea0003800000 */
[----:B------:R-:W-:Y:S01]  /*4e40*/  BPT.TRAP 0x1 ;  /* 0x000000040000795c */ /* 0x000fe20000300000 */
.L_x_25:
[----:B------:R-:W-:Y:S01]  /*4e50*/  ULEA UR8, UR7, UR46, 0x3 ;  /* 0x0000002e07087291 */ /* 0x000fe2000f8e183f */
[----:B------:R-:W-:-:S08]  /*4e60*/  SHF.L.U32 R3, R0, 0x1f, RZ ;  /* 0x0000001f00037819 */ /* 0x000fd000000006ff */
[----:B------:R1:W2:Y:S01]  /*4e70*/  SYNCS.PHASECHK.TRANS64.TRYWAIT P1, [UR8], R3 ;  /* 0x00000003ff0075a7 */ /* 0x0002a20008020148 */
[----:B------:R-:W-:Y:S05]  /*4e80*/  @!P0 BRA `(.L_x_26) ;  /* 0x0000000000048947 */ /* 0x000fea0003800000 */
[----:B------:R-:W-:Y:S01]  /*4e90*/  BPT.TRAP 0x1 ;  /* 0x000000040000795c */ /* 0x000fe20000300000 */
.L_x_26:
[----:B--2---:R-:W-:Y:S05]  /*4ea0*/  @P1 BRA `(.L_x_27) ;  /* 0x0000000000081947 */ /* 0x004fea0003800000 */
[----:B------:R-:W2:Y:S02]  /*4eb0*/  SYNCS.PHASECHK.TRANS64.TRYWAIT P1, [UR8], R3 ;  /* 0x00000003ff0075a7 */ /* 0x000ea40008020148 */
[----:B--2---:R-:W-:Y:S05]  /*4ec0*/  @!P1 BRA `(.L_x_28) ;  /* 0x0000027800d09947 */ /* 0x004fea0003800000 */
.L_x_27:
        /* <DEDUP_REMOVED lines=64> */
[----:B---3--:R-:W3:Y:S04]  /*52d0*/  LDL.LU.64 R24, [R1] ;  /* 0x0000000001187983 */ /* 0x008ee80000300a00 */
        /* <DEDUP_REMOVED lines=63> */
[----:B------:R-:W-:-:S02]  /*56d0*/  ULEA UR12, UR7, UR4, 0xb ;  /* 0x00000004070c7291 */ /* 0x000fc4000f8e583f */
[----:B------:R-:W-:Y:S01]  /*56e0*/  ULEA UR13, UR7, UR5, 0xb ;  /* 0x00000005070d7291 */ /* 0x000fe2000f8e583f */
[----:B-----5:R-:W-:Y:S01]  /*56f0*/  STL [R1+0x2d4], R22 ;  /* 0x0002d41601007387 */ /* 0x020fe20000100800 */
[----:B------:R-:W-:Y:S01]  /*5700*/  UMOV UR9, 0x40000040 ;  /* 0x4000004000097882 */ /* 0x000fe20000000000 */
[----:B------:R-:W-:Y:S02]  /*5710*/  UMOV UR11, 0x40000040 ;  /* 0x40000040000b7882 */ /* 0x000fe40000000000 */
[----:B------:R-:W-:Y:S01]  /*5720*/  UMOV UR8, UR12 ;  /* 0x0000000c00087c82 */ /* 0x000fe20008000000 */
[----:B------:R-:W-:Y:S01]  /*5730*/  STL [R1+0x2d0], R19 ;  /* 0x0002d01301007387 */ /* 0x000fe20000100800 */
[----:B------:R-:W-:-:S03]  /*5740*/  UMOV UR10, UR13 ;  /* 0x0000000d000a7c82 */ /* 0x000fc60008000000 */
[----:B------:R-:W-:Y:S04]  /*5750*/  STL [R1+0x2cc], R18 ;  /* 0x0002cc1201007387 */ /* 0x000fe80000100800 */
[----:B------:R-:W-:Y:S04]  /*5760*/  STL [R1+0x2c8], R17 ;  /* 0x0002c81101007387 */ /* 0x000fe80000100800 */
[----:B------:R-:W-:Y:S04]  /*5770*/  STL [R1+0x2c4], R16 ;  /* 0x0002c41001007387 */ /* 0x000fe80000100800 */
[----:B------:R4:W-:Y:S04]  /*5780*/  STL [R1+0x2c0], R2 ;  /* 0x0002c00201007387 */ /* 0x0009e80000100800 */
[----:B------:R1:W-:Y:S01]  /*5790*/  STL [R1+0x2bc], R0 ;  /* 0x0002bc0001007387 */ /* 0x0003e20000100800 */
[----:B---3--:R-:W-:-:S06]  /*57a0*/  WARPGROUP.ARRIVE ;  /* 0x00000000000079c5 */ /* 0x008fcc0000000000 */
[----:B------:R-:W-:Y:S03]  /*57b0*/  HGMMA.64x256x16.F32 R24, gdesc[UR8], R24, gsb0 ;  /* 0x03e00000081879f0 */ /* 0x000fe60008000818 */
[----:B------:R-:W-:Y:S02]  /*57c0*/  WARPGROUP.DEPBAR.LE gsb0, 0x0 ;  /* 0x00008000000079c5 */ /* 0x000fe40000010000 */
[----:B------:R-:W-:Y:S01]  /*57d0*/  STL.64 [R1], R24 ;  /* 0x0000001801007387 */ /* 0x000fe20000100a00 */
[----:B----4-:R-:W-:Y:S01]  /*57e0*/  MOV R2, R150 ;  /* 0x0000009600027202 */ /* 0x010fe20000000f00 */
[----:B------:R-:W-:Y:S01]  /*57f0*/  IMAD.MOV.U32 R22, RZ, RZ, R130 ;  /* 0x000000ffff167224 */ /* 0x000fe200078e0082 */
[----:B-1----:R-:W-:Y:S01]  /*5800*/  MOV R0, R151 ;  /* 0x0000009700007202 */ /* 0x002fe20000000f00 */
[----:B------:R-:W-:Y:S01]  /*5810*/  STL.64 [R1+0x8], R26 ;  /* 0x0000081a01007387 */ /* 0x000fe20000100a00 */
[----:B--2---:R-:W-:Y:S01]  /*5820*/  MOV R4, R148 ;  /* 0x0000009400047202 */ /* 0x004fe20000000f00 */
        /* <DEDUP_REMOVED lines=28> */
[----:B------:R1:W-:Y:S01]  /*59f0*/  STL.64 [R1+0x50], R44 ;  /* 0x0000502c01007387 */ /* 0x0003e20000100a00 */
[----:B------:R-:W-:-:S02]  /*5a00*/  MOV R21, R131 ;  /* 0x0000008300157202 */ /* 0x000fc40000000f00 */
[----:B------:R-:W-:Y:S01]  /*5a10*/  MOV R212, R128 ;  /* 0x0000008000d47202 */ /* 0x000fe20000000f00 */
[----:B------:R-:W2:Y:S01]  /*5a20*/  LDL.LU.64 R150, [R1+0x788] ;  /* 0x0007880001967983 */ /* 0x000ea20000300a00 */
[----:B------:R-:W-:Y:S02]  /*5a30*/  MOV R23, R129 ;  /* 0x0000008100177202 */ /* 0x000fe40000000f00 */
[----:B------:R-:W-:Y:S01]  /*5a40*/  MOV R210, R126 ;  /* 0x0000007e00d27202 */ /* 0x000fe20000000f00 */
[----:B------:R-:W2:Y:S01]  /*5a50*/  LDL.LU.64 R148, [R1+0x780] ;  /* 0x0007800001947983 */ /* 0x000ea20000300a00 */
[----:B------:R-:W-:Y:S02]  /*5a60*/  MOV R211, R127 ;  /* 0x0000007f00d37202 */ /* 0x000fe40000000f00 */
[----:B------:R-:W-:Y:S01]  /*5a70*/  MOV R208, R124 ;  /* 0x0000007c00d07202 */ /* 0x000fe20000000f00 */
[----:B------:R-:W2:Y:S01]  /*5a80*/  LDL.LU.64 R146, [R1+0x778] ;  /* 0x0007780001927983 */ /* 0x000ea20000300a00 */
        /* <DEDUP_REMOVED lines=126> */
[----:B-1----:R-:W2:Y:S04]  /*6270*/  LDL.LU.64 R44, [R1+0x5e0] ;  /* 0x0005e000012c7983 */ /* 0x002ea80000300a00 */
        /* <DEDUP_REMOVED lines=11> */
[----:B------:R-:W-:-:S02]  /*6330*/  UMOV UR9, 0x40000040 ;  /* 0x4000004000097882 */ /* 0x000fc40000000000 */
[----:B------:R-:W-:Y:S01]  /*6340*/  STL [R1+0x588], R172 ;  /* 0x000588ac01007387 */ /* 0x000fe20000100800 */
[----:B--2---:R-:W-:-:S06]  /*6350*/  WARPGROUP.ARRIVE ;  /* 0x00000000000079c5 */ /* 0x004fcc0000000000 */
        /* <DEDUP_REMOVED lines=46> */
[----:B------:R-:W-:Y:S01]  /*6640*/  IMAD.MOV.U32 R130, RZ, RZ, R235 ;  /* 0x000000ffff827224 */ /* 0x000fe200078e00eb */
[----:B------:R-:W-:Y:S01]  /*6650*/  MOV R131, R234 ;  /* 0x000000ea00837202 */ /* 0x000fe20000000f00 */
[----:B------:R-:W-:Y:S01]  /*6660*/  IMAD.MOV.U32 R172, RZ, RZ, R213 ;  /* 0x000000ffffac7224 */ /* 0x000fe200078e00d5 */
        /* <DEDUP_REMOVED lines=43> */
[----:B------:R-:W-:Y:S02]  /*6920*/  UIADD3 UR8, UR12, 0x2, URZ ;  /* 0x000000020c087890 */ /* 0x000fe4000fffe03f */
[----:B------:R-:W-:Y:S01]  /*6930*/  UIADD3 UR10, UR13, 0x2, URZ ;  /* 0x000000020d0a7890 */ /* 0x000fe2000fffe03f */
[----:B------:R-:W-:Y:S01]  /*6940*/  UMOV UR9, 0x40000040 ;  /* 0x4000004000097882 */ /* 0x000fe20000000000 */
[----:B------:R-:W-:Y:S01]  /*6950*/  UMOV UR11, 0x40000040 ;  /* 0x40000040000b7882 */ /* 0x000fe20000000000 */
        /* <DEDUP_REMOVED lines=236> */
[----:B------:R-:W-:Y:S01]  /*7820*/  STL.64 [R1+0x30], R36 ;  /* 0x0000302401007387 */ /* 0x000fe20000100a00 */
[----:B------:R-:W-:-:S03]  /*7830*/  MOV R4, R150 ;  /* 0x0000009600047202 */ /* 0x000fc60000000f00 */
[----:B------:R-:W-:Y:S01]  /*7840*/  STL.64 [R1+0x38], R38 ;  /* 0x0000382601007387 */ /* 0x000fe20000100a00 */
[----:B------:R-:W-:-:S03]  /*7850*/  MOV R3, R151 ;  /* 0x0000009700037202 */ /* 0x000fc60000000f00 */
[----:B------:R-:W-:Y:S01]  /*7860*/  STL.64 [R1+0x40], R40 ;  /* 0x0000402801007387 */ /* 0x000fe20000100a00 */
[----:B------:R-:W-:-:S03]  /*7870*/  MOV R6, R148 ;  /* 0x0000009400067202 */ /* 0x000fc60000000f00 */
[----:B------:R-:W-:Y:S01]  /*7880*/  STL.64 [R1+0x48], R42 ;  /* 0x0000482a01007387 */ /* 0x000fe20000100a00 */
[----:B------:R-:W-:-:S03]  /*7890*/  MOV R5, R149 ;  /* 0x0000009500057202 */ /* 0x000fc60000000f00 */
[----:B------:R1:W-:Y:S01]  /*78a0*/  STL.64 [R1+0x50], R44 ;  /* 0x0000502c01007387 */ /* 0x0003e20000100a00 */
[----:B------:R-:W-:Y:S02]  /*78b0*/  MOV R8, R146 ;  /* 0x0000009200087202 */ /* 0x000fe40000000f00 */
        /* <DEDUP_REMOVED lines=17> */
[----:B------:R-:W-:Y:S01]  /*79d0*/  MOV R218, R134 ;  /* 0x0000008600da7202 */ /* 0x000fe20000000f00 */
[----:B------:R-:W-:Y:S01]  /*79e0*/  IMAD.MOV.U32 R216, RZ, RZ, R132 ;  /* 0x000000ffffd87224 */ /* 0x000fe200078e0084 */
[----:B------:R-:W-:Y:S01]  /*79f0*/  MOV R219, R135 ;  /* 0x0000008700db7202 */ /* 0x000fe20000000f00 */
[----:B------:R-:W3:Y:S01]  /*7a00*/  LDL.LU.64 R138, [R1+0x4a0] ;  /* 0x0004a000018a7983 */ /* 0x000ee20000300a00 */
[----:B------:R-:W-:-:S03]  /*7a10*/  MOV R217, R133 ;  /* 0x0000008500d97202 */ /* 0x000fc60000000f00 */
[----:B------:R-:W3:Y:S01]  /*7a20*/  LDL.LU.64 R136, [R1+0x498] ;  /* 0x0004980001887983 */ /* 0x000ee20000300a00 */
        /* <DEDUP_REMOVED lines=207> */
[----:B------:R-:W-:Y:S01]  /*8720*/  MOV R151, R221 ;  /* 0x000000dd00977202 */ /* 0x000fe20000000f00 */
[----:B------:R-:W-:Y:S01]  /*8730*/  IMAD.MOV.U32 R221, RZ, RZ, R21 ;  /* 0x000000ffffdd7224 */ /* 0x000fe200078e0015 */
        /* <DEDUP_REMOVED lines=129> */
[----:B------:R-:W-:Y:S01]  /*8f50*/  BPT.TRAP 0x1 ;  /* 0x000000040000795c */ /* 0x000fe20000300000 */
.L_x_29:
[----:B------:R-:W-:Y:S02]  /*8f60*/  UISETP.GT.U32.AND UP0, UPT, UR37, 0x1, UPT ;  /* 0x000000012500788c */ /* 0x000fe4000bf04070 */
[----:B------:R-:W-:-:S04]  /*8f70*/  ULEA UR8, UR6, UR46, 0x3 ;  /* 0x0000002e06087291 */ /* 0x000fc8000f8e183f */
[----:B------:R-:W-:Y:S01]  /*8f80*/  UIADD3 UR8, UR8, 0x18, URZ ;  /* 0x0000001808087890 */ /* 0x000fe2000fffe03f */
[----:B------:R-:W-:-:S03]  /*8f90*/  PLOP3.LUT P1, PT, PT, PT, UP0, 0x80, 0x0 ;  /* 0x000000000000781c */ /* 0x000fc60003f2f008 */
[----:B------:R-:W-:-:S09]  /*8fa0*/  UPRMT UR8, URZ, 0x654, UR8 ;  /* 0x000006543f087896 */ /* 0x000fd20008000008 */
[----:B------:R-:W-:Y:S01]  /*8fb0*/  SYNCS.ARRIVE.TRANS64.RED.A1T0 RZ, [UR8], RZ ;  /* 0x000000ffffff79a7 */ /* 0x000fe20008100408 */
[----:B------:R-:W-:Y:S05]  /*8fc0*/  @P1 BRA `(.L_x_30) ;  /* 0x0000000000041947 */ /* 0x000fea0003800000 */
[----:B------:R-:W-:Y:S01]  /*8fd0*/  BPT.TRAP 0x1 ;  /* 0x000000040000795c */ /* 0x000fe20000300000 */
.L_x_30:
[----:B------:R-:W-:Y:S01]  /*8fe0*/  UIADD3 UR7, UR7, 0x1, URZ ;  /* 0x0000000107077890 */ /* 0x000fe2000fffe03f */
[C---:B-----5:R-:W-:Y:S01]  /*8ff0*/  ISETP.GT.AND P1, PT, R2.reuse, 0x1, PT ;  /* 0x000000010200780c */ /* 0x060fe20003f24270 */
[----:B------:R-:W-:Y:S01]  /*9000*/  UIADD3 UR6, UR6, 0x1, URZ ;  /* 0x0000000106067890 */ /* 0x000fe2000fffe03f */
[----:B------:R-:W-:Y:S01]  /*9010*/  IADD3 R2, R2, -0x1, RZ ;  /* 0xffffffff02027810 */ /* 0x000fe20007ffe0ff */
[----:B------:R-:W-:Y:S02]  /*9020*/  UISETP.NE.AND UP0, UPT, UR7, 0x3, UPT ;  /* 0x000000030700788c */ /* 0x000fe4000bf05270 */
[----:B------:R-:W-:Y:S02]  /*9030*/  UISETP.NE.AND UP1, UPT, UR6, 0x3, UPT ;  /* 0x000000030600788c */ /* 0x000fe4000bf25270 */
[----:B------:R-:W-:Y:S02]  /*9040*/  USEL UR8, URZ, 0x1, UP0 ;  /* 0x000000013f087887 */ /* 0x000fe40008000000 */
[----:B------:R-:W-:-:S02]  /*9050*/  USEL UR7, UR7, URZ, UP0 ;  /* 0x0000003f07077287 */ /* 0x000fc40008000000 */
[----:B------:R-:W-:Y:S02]  /*9060*/  USEL UR6, UR6, URZ, UP1 ;  /* 0x0000003f06067287 */ /* 0x000fe40008800000 */
[----:B------:R-:W-:Y:S01]  /*9070*/  LOP3.LUT R0, R0, UR8, RZ, 0x3c, !PT ;  /* 0x0000000800007c12 */ /* 0x000fe2000f8e3cff */
[----:B------:R-:W-:Y:S09]  /*9080*/  @P1 BRA `(.L_x_31) ;  /* 0xffffffbc00681947 */ /* 0x000ff2000383ffff */
.L_x_24:
[----:B------:R-:W1:Y:S02]  /*9090*/  LDC R0, c[0x0][0x28c] ;  /* 0x0000a300ff007b82 */ /* 0x000e640000000800 */
[----:B-1----:R-:W-:-:S13]  /*90a0*/  ISETP.GE.AND P1, PT, R0, 0x1, PT ;  /* 0x000000010000780c */ /* 0x002fda0003f26270 */
[----:B------:R-:W-:Y:S05]  /*90b0*/  @!P1 BRA `(.L_x_32) ;  /* 0x0000000000409947 */ /* 0x000fea0003800000 */
[----:B------:R-:W-:Y:S05]  /*90c0*/  @!P0 BRA `(.L_x_33) ;  /* 0x0000000000048947 */ /* 0x000fea0003800000 */
[----:B------:R-:W-:Y:S01]  /*90d0*/  BPT.TRAP 0x1 ;  /* 0x000000040000795c */ /* 0x000fe20000300000 */
.L_x_33:
[----:B------:R-:W-:-:S04]  /*90e0*/  UISETP.LT.AND UP0, UPT, UR44, 0x1, UPT ;  /* 0x000000012c00788c */ /* 0x000fc8000bf01270 */
[----:B------:R-:W-:Y:S02]  /*90f0*/  USEL UR6, UR44, 0x1, UP0 ;  /* 0x000000012c067887 */ /* 0x000fe40008000000 */
[----:B------:R-:W-:Y:S02]  /*9100*/  UISETP.GT.U32.AND UP0, UPT, UR37, 0x1, UPT ;  /* 0x000000012500788c */ /* 0x000fe4000bf04070 */
[----:B------:R-:W-:-:S04]  /*9110*/  UIADD3 UR6, UR42, UR44, -UR6 ;  /* 0x0000002c2a067290 */ /* 0x000fc8000fffe806 */
[----:B------:R-:W-:Y:S01]  /*9120*/  UIMAD.WIDE.U32 UR4, UR6, -0x55555555, URZ ;  /* 0xaaaaaaab060478a5 */ /* 0x000fe2000f8e003f */
[----:B------:R-:W-:-:S03]  /*9130*/  PLOP3.LUT P0, PT, PT, PT, UP0, 0x80, 0x0 ;  /* 0x000000000000781c */ /* 0x000fc60003f0f008 */
[----:B------:R-:W-:-:S04]  /*9140*/  USHF.R.U32.HI UR4, URZ, 0x1, UR5 ;  /* 0x000000013f047899 */ /* 0x000fc80008011605 */
[----:B------:R-:W-:-:S04]  /*9150*/  UIMAD UR6, UR4, -0x3, UR6 ;  /* 0xfffffffd040678a4 */ /* 0x000fc8000f8e0206 */
[----:B------:R-:W-:-:S04]  /*9160*/  ULEA UR6, UR6, UR46, 0x3 ;  /* 0x0000002e06067291 */ /* 0x000fc8000f8e183f */
[----:B------:R-:W-:-:S04]  /*9170*/  UIADD3 UR6, UR6, 0x18, URZ ;  /* 0x0000001806067890 */ /* 0x000fc8000fffe03f */
[----:B------:R-:W-:-:S09]  /*9180*/  UPRMT UR6, URZ, 0x654, UR6 ;  /* 0x000006543f067896 */ /* 0x000fd20008000006 */
[----:B------:R-:W-:Y:S01]  /*9190*/  SYNCS.ARRIVE.TRANS64.RED.A1T0 RZ, [UR6], RZ ;  /* 0x000000ffffff79a7 */ /* 0x000fe20008100406 */
[----:B------:R-:W-:Y:S05]  /*91a0*/  @P0 BRA `(.L_x_32) ;  /* 0x0000000000040947 */ /* 0x000fea0003800000 */
[----:B------:R-:W-:Y:S01]  /*91b0*/  BPT.TRAP 0x1 ;  /* 0x000000040000795c */ /* 0x000fe20000300000 */
.L_x_32:
[----:B------:R-:W-:Y:S01]  /*91c0*/  UIADD3 UR42, UR44, UR42, URZ ;  /* 0x0000002a2c2a7290 */ /* 0x000fe2000fffe03f */
[----:B-----5:R-:W-:Y:S01]  /*91d0*/  R2UR UR50, R22 ;  /* 0x00000000163272ca */ /* 0x020fe200000e0000 */
[----:B------:R-:W-:Y:S02]  /*91e0*/  UIADD3 UR7, UR46, 0x200, URZ ;  /* 0x000002002e077890 */ /* 0x000fe4000fffe03f */
[----:B------:R-:W-:Y:S02]  /*91f0*/  UISETP.GT.U32.AND UP0, UPT, UR42, 0x2, UPT ;  /* 0x000000022a00788c */ /* 0x000fe4000bf04070 */
[----:B------:R-:W-:Y:S02]  /*9200*/  UISETP.GE.U32.AND UP1, UPT, UR44, 0x3, UPT ;  /* 0x000000032c00788c */ /* 0x000fe4000bf26070 */
[----:B------:R-:W-:Y:S02]  /*9210*/  UISETP.LT.U32.AND UP0, UPT, UR44, 0x3, UP0 ;  /* 0x000000032c00788c */ /* 0x000fe40008701070 */
[----:B------:R-:W-:-:S02]  /*9220*/  USHF.L.U32 UR49, UR49, 0x8, URZ ;  /* 0x0000000831317899 */ /* 0x000fc4000800063f */
[----:B------:R-:W-:Y:S02]  /*9230*/  USEL UR6, URZ, 0x1, !UP0 ;  /* 0x000000013f067887 */ /* 0x000fe4000c000000 */
[----:B------:R-:W-:Y:S02]  /*9240*/  ULOP3.LUT UP0, URZ, UR7, 0x1bf, URZ, 0xc0, !UPT ;  /* 0x000001bf073f7892 */ /* 0x000fe4000f80c03f */
[----:B------:R-:W-:Y:S02]  /*9250*/  ULOP3.LUT UR41, UR41, UR6, URZ, 0x3c, !UPT ;  /* 0x0000000629297292 */ /* 0x000fe4000f8e3c3f */
[----:B------:R-:W-:Y:S02]  /*9260*/  @UP1 UIMAD.WIDE.U32 UR4, UR42, -0x55555555, URZ ;  /* 0xaaaaaaab2a0418a5 */ /* 0x000fe4000f8e003f */
[----:B------:R-:W-:Y:S01]  /*9270*/  PLOP3.LUT P0, PT, PT, PT, UP0, 0x80, 0x0 ;  /* 0x000000000000781c */ /* 0x000fe20003f0f008 */
[----:B------:R-:W-:Y:S02]  /*9280*/  USHF.L.U32 UR50, UR50, 0x8, URZ ;  /* 0x0000000832327899 */ /* 0x000fe4000800063f */
[----:B------:R-:W-:-:S04]  /*9290*/  @UP1 USHF.R.U32.HI UR4, URZ, 0x1, UR5 ;  /* 0x000000013f041899 */ /* 0x000fc80008011605 */
[----:B------:R-:W-:-:S06]  /*92a0*/  @UP1 ULOP3.LUT UR41, UR41, 0x1, UR4, 0x78, !UPT ;  /* 0x0000000129291892 */ /* 0x000fcc000f8e7804 */
[----:B------:R-:W-:Y:S06]  /*92b0*/  @!P0 BRA `(.L_x_34) ;  /* 0x00000000007c8947 */ /* 0x000fec0003800000 */
[----:B------:R-:W-:Y:S01]  /*92c0*/  MOV R22, 0x0 ;  /* 0x0000000000167802 */ /* 0x000fe20000000f00 */
[----:B------:R-:W-:Y:S01]  /*92d0*/  ULDC.64 UR4, c[0x4][0x80] ;  /* 0x0100200000047ab9 */ /* 0x000fe20000000a00 */
[----:B------:R-:W-:Y:S01]  /*92e0*/  ULDC.64 UR6, c[0x4][0x88] ;  /* 0x0100220000067ab9 */ /* 0x000fe20000000a00 */
[----:B------:R-:W-:Y:S01]  /*92f0*/  ULDC.64 UR8, c[0x4][0x10] ;  /* 0x0100040000087ab9 */ /* 0x000fe20000000a00 */
[----:B------:R1:W2:Y:S01]  /*9300*/  LDC.64 R2, c[0x4][R22] ;  /* 0x0100000016027b82 */ /* 0x0002a20000000a00 */
[----:B------:R-:W-:Y:S01]  /*9310*/  MOV R4, UR4 ;  /* 0x0000000400047c02 */ /* 0x000fe20008000f00 */
[----:B------:R-:W-:Y:S01]  /*9320*/  IMAD.MOV.U32 R8, RZ, RZ, 0x70 ;  /* 0x00000070ff087424 */ /* 0x000fe200078e00ff */
[----:B------:R-:W-:Y:S02]  /*9330*/  MOV R5, UR5 ;  /* 0x0000000500057c02 */ /* 0x000fe40008000f00 */
[----:B------:R-:W-:Y:S02]  /*9340*/  MOV R6, UR6 ;  /* 0x0000000600067c02 */ /* 0x000fe40008000f00 */
[----:B------:R-:W-:-:S02]  /*9350*/  MOV R7, UR7 ;  /* 0x0000000700077c02 */ /* 0x000fc40008000f00 */
[----:B------:R-:W-:Y:S02]  /*9360*/  MOV R10, UR8 ;  /* 0x00000008000a7c02 */ /* 0x000fe40008000f00 */
[----:B------:R-:W-:Y:S02]  /*9370*/  MOV R11, UR9 ;  /* 0x00000009000b7c02 */ /* 0x000fe40008000f00 */
[----:B------:R-:W-:Y:S02]  /*9380*/  MOV R12, 0x1 ;  /* 0x00000001000c7802 */ /* 0x000fe40000000f00 */
[----:B-1----:R-:W-:-:S07]  /*9390*/  MOV R13, RZ ;  /* 0x000000ff000d7202 */ /* 0x002fce0000000f00 */
[----:B------:R-:W-:-:S07]  /*93a0*/  LEPC R20, `(.L_x_35) ;  /* 0x000000001014794e */ /* 0x000fce0000000000 */
[----:B--2---:R-:W-:Y:S05]  /*93b0*/  CALL.ABS.NOINC R2 ;  /* 0x0000000002007343 */ /* 0x004fea0003c00000 */
.L_x_35:
[----:B------:R1:W2:Y:S01]  /*93c0*/  LDC.64 R2, c[0x4][R22] ;  /* 0x0100000016027b82 */ /* 0x0002a20000000a00 */
[----:B------:R-:W-:Y:S01]  /*93d0*/  ULDC.64 UR4, c[0x4][0x80] ;  /* 0x0100200000047ab9 */ /* 0x000fe20000000a00 */
[----:B------:R-:W-:Y:S01]  /*93e0*/  ULDC.64 UR6, c[0x4][0x88] ;  /* 0x0100220000067ab9 */ /* 0x000fe20000000a00 */
[----:B------:R-:W-:Y:S01]  /*93f0*/  ULDC.64 UR8, c[0x4][0x10] ;  /* 0x0100040000087ab9 */ /* 0x000fe20000000a00 */
[----:B------:R-:W-:Y:S02]  /*9400*/  MOV R4, UR4 ;  /* 0x0000000400047c02 */ /* 0x000fe40008000f00 */
[----:B------:R-:W-:Y:S02]  /*9410*/  MOV R5, UR5 ;  /* 0x0000000500057c02 */ /* 0x000fe40008000f00 */
[----:B------:R-:W-:Y:S02]  /*9420*/  MOV R6, UR6 ;  /* 0x0000000600067c02 */ /* 0x000fe40008000f00 */
[----:B------:R-:W-:-:S02]  /*9430*/  MOV R7, UR7 ;  /* 0x0000000700077c02 */ /* 0x000fc40008000f00 */
[----:B------:R-:W-:Y:S02]  /*9440*/  MOV R10, UR8 ;  /* 0x00000008000a7c02 */ /* 0x000fe40008000f00 */
[----:B------:R-:W-:Y:S02]  /*9450*/  MOV R11, UR9 ;  /* 0x00000009000b7c02 */ /* 0x000fe40008000f00 */
[----:B------:R-:W-:Y:S02]  /*9460*/  MOV R8, 0x70 ;  /* 0x0000007000087802 */ /* 0x000fe40000000f00 */
[----:B------:R-:W-:Y:S02]  /*9470*/  MOV R12, 0x1 ;  /* 0x00000001000c7802 */ /* 0x000fe40000000f00 */
[----:B-1----:R-:W-:-:S07]  /*9480*/  MOV R13, RZ ;  /* 0x000000ff000d7202 */ /* 0x002fce0000000f00 */
[----:B------:R-:W-:-:S07]  /*9490*/  LEPC R20, `(.L_x_34) ;  /* 0x000000001014794e */ /* 0x000fce0000000000 */
[----:B--2---:R-:W-:Y:S05]  /*94a0*/  CALL.ABS.NOINC R2 ;  /* 0x0000000002007343 */ /* 0x004fea0003c00000 */
.L_x_34:
[----:B------:R-:W1:Y:S02]  /*94b0*/  LDC.64 R2, c[0x0][0x590] ;  /* 0x00016400ff027b82 */ /* 0x000e640000000a00 */
[----:B-1----:R-:W-:-:S04]  /*94c0*/  ISETP.NE.U32.AND P2, PT, R2, RZ, PT ;  /* 0x000000ff0200720c */ /* 0x002fc80003f45070 */
[----:B------:R-:W-:-:S13]  /*94d0*/  ISETP.NE.AND.EX P2, PT, R3, RZ, PT, P2 ;  /* 0x000000ff0300720c */ /* 0x000fda0003f45320 */
[----:B------:R-:W-:Y:S05]  /*94e0*/  @!P2 BRA `(.L_x_36) ;  /* 0x00000000003ca947 */ /* 0x000fea0003800000 */
[----:B------:R-:W-:Y:S02]  /*94f0*/  ULDC.64 UR4, c[0x0][0x588] ;  /* 0x0001620000047ab9 */ /* 0x000fe40000000a00 */
[----:B------:R-:W-:-:S04]  /*9500*/  ISETP.NE.U32.AND P0, PT, RZ, UR4, PT ;  /* 0x00000004ff007c0c */ /* 0x000fc8000bf05070 */
[----:B------:R-:W-:-:S13]  /*9510*/  ISETP.NE.AND.EX P0, PT, RZ, UR5, PT, P0 ;  /* 0x00000005ff007c0c */ /* 0x000fda000bf05300 */
[----:B------:R-:W-:Y:S05]  /*9520*/  @!P0 BRA `(.L_x_37) ;  /* 0x00000000001c8947 */ /* 0x000fea0003800000 */
[----:B------:R-:W1:Y:S01]  /*9530*/  LDC.64 R6, c[0x0][0x588] ;  /* 0x00016200ff067b82 */ /* 0x000e620000000a00 */
[----:B------:R-:W-:-:S04]  /*9540*/  IMAD R4, R2, UR51, RZ ;  /* 0x0000003302047c24 */ /* 0x000fc8000f8e02ff */
[----:B-1----:R-:W-:-:S05]  /*9550*/  IMAD.WIDE R4, R4, 0x4, R6 ;  /* 0x0000000404047825 */ /* 0x002fca00078e0206 */
[----:B------:R2:W5:Y:S01]  /*9560*/  LDG.E R16, desc[UR56][R4.64] ;  /* 0x0000003804107981 */ /* 0x000562000c1e1900 */
[----:B------:R-:W-:-:S05]  /*9570*/  MOV R0, 0x1 ;  /* 0x0000000100007802 */ /* 0x000fca0000000f00 */
[----:B------:R2:W-:Y:S01]  /*9580*/  STL.S16 [R1+0x204], R0 ;  /* 0x0002040001007387 */ /* 0x0005e20000100600 */
[----:B------:R-:W-:Y:S05]  /*9590*/  BRA `(.L_x_36) ;  /* 0x0000000000107947 */ /* 0x000fea0003800000 */
.L_x_37:
[----:B------:R-:W-:Y:S01]  /*95a0*/  MOV R0, 0x1 ;  /* 0x0000000100007802 */ /* 0x000fe20000000f00 */
[----:B------:R-:W-:Y:S02]  /*95b0*/  ULDC UR4, c[0x0][0x580] ;  /* 0x0001600000047ab9 */ /* 0x000fe40000000800 */
[----:B------:R-:W-:Y:S02]  /*95c0*/  MOV R16, UR4 ;  /* 0x0000000400107c02 */ /* 0x000fe40008000f00 */
[----:B------:R1:W-:Y:S05]  /*95d0*/  STL.S16 [R1+0x204], R0 ;  /* 0x0002040001007387 */ /* 0x0003ea0000100600 */
.L_x_36:
[----:B--2---:R-:W2:Y:S02]  /*95e0*/  LDC.64 R4, c[0x0][0x5b0] ;  /* 0x00016c00ff047b82 */ /* 0x004ea40000000a00 */
[----:B--2---:R-:W-:-:S04]  /*95f0*/  ISETP.NE.U32.AND P0, PT, R4, RZ, PT ;  /* 0x000000ff0400720c */ /* 0x004fc80003f05070 */
[----:B------:R-:W-:-:S13]  /*9600*/  ISETP.NE.AND.EX P0, PT, R5, RZ, PT, P0 ;  /* 0x000000ff0500720c */ /* 0x000fda0003f05300 */
[----:B------:R-:W-:Y:S05]  /*9610*/  @!P0 BRA `(.L_x_38) ;  /* 0x00000000002c8947 */ /* 0x000fea0003800000 */
[----:B------:R-:W-:Y:S02]  /*9620*/  ULDC.64 UR4, c[0x0][0x5a8] ;  /* 0x00016a0000047ab9 */ /* 0x000fe40000000a00 */
[----:B------:R-:W-:-:S04]  /*9630*/  ISETP.NE.U32.AND P0, PT, RZ, UR4, PT ;  /* 0x00000004ff007c0c */ /* 0x000fc8000bf05070 */
[----:B------:R-:W-:-:S13]  /*9640*/  ISETP.NE.AND.EX P0, PT, RZ, UR5, PT, P0 ;  /* 0x00000005ff007c0c */ /* 0x000fda000bf05300 */
[----:B------:R-:W-:Y:S05]  /*9650*/  @!P0 BRA `(.L_x_39) ;  /* 0x0000000000148947 */ /* 0x000fea0003800000 */
[----:B------:R-:W2:Y:S01]  /*9660*/  LDC.64 R6, c[0x0][0x5a8] ;  /* 0x00016a00ff067b82 */ /* 0x000ea20000000a00 */
[----:B------:R-:W-:-:S04]  /*9670*/  IMAD R4, R4, UR51, RZ ;  /* 0x0000003304047c24 */ /* 0x000fc8000f8e02ff */
[----:B--2---:R-:W-:-:S05]  /*9680*/  IMAD.WIDE R4, R4, 0x4, R6 ;  /* 0x0000000404047825 */ /* 0x004fca00078e0206 */
[----:B------:R2:W5:Y:S01]  /*9690*/  LDG.E R17, desc[UR56][R4.64] ;  /* 0x0000003804117981 */ /* 0x000562000c1e1900 */
[----:B------:R-:W-:Y:S05]  /*96a0*/  BRA `(.L_x_38) ;  /* 0x0000000000087947 */ /* 0x000fea0003800000 */
.L_x_39:
[----:B------:R-:W-:Y:S02]  /*96b0*/  ULDC UR4, c[0x0][0x5a0] ;  /* 0x0001680000047ab9 */ /* 0x000fe40000000800 */
[----:B------:R-:W-:-:S07]  /*96c0*/  MOV R17, UR4 ;  /* 0x0000000400117c02 */ /* 0x000fce0008000f00 */
.L_x_38:
[----:B------:R-:W-:Y:S01]  /*96d0*/  ULDC.64 UR4, c[0x0][0x588] ;  /* 0x0001620000047ab9 */ /* 0x000fe20000000a00 */
[----:B------:R-:W-:Y:S01]  /*96e0*/  ISETP.NE.U32.AND P3, PT, R2, RZ, PT ;  /* 0x000000ff0200720c */ /* 0x000fe20003f65070 */
[----:B------:R-:W-:Y:S02]  /*96f0*/  UISETP.NE.U32.AND UP0, UPT, UR4, URZ, UPT ;  /* 0x0000003f0400728c */ /* 0x000fe4000bf05070 */
[----:B------:R-:W-:Y:S02]  /*9700*/  ISETP.NE.U32.AND P4, PT, RZ, UR4, PT ;  /* 0x00000004ff007c0c */ /* 0x000fe4000bf85070 */
[----:B------:R-:W-:Y:S01]  /*9710*/  ISETP.NE.AND.EX P3, PT, R3, RZ, PT, P3 ;  /* 0x000000ff0300720c */ /* 0x000fe20003f65330 */
[----:B------:R-:W-:Y:S02]  /*9720*/  UISETP.NE.AND.EX UP0, UPT, UR5, URZ, UPT, UP0 ;  /* 0x0000003f0500728c */ /* 0x000fe4000bf05300 */
[----:B------:R-:W-:Y:S02]  /*9730*/  ISETP.NE.AND.EX P4, PT, RZ, UR5, PT, P4 ;  /* 0x00000005ff007c0c */ /* 0x000fe4000bf85340 */
[----:B------:R-:W-:-:S02]  /*9740*/  PLOP3.LUT P0, PT, PT, PT, PT, 0x8, 0x0 ;  /* 0x000000000000781c */ /* 0x000fc40003f0e170 */
[----:B------:R-:W-:-:S04]  /*9750*/  PLOP3.LUT P1, PT, PT, PT, UP0, 0x80, 0x0 ;  /* 0x000000000000781c */ /* 0x000fc80003f2f008 */
[----:B------:R-:W-:-:S05]  /*9760*/  PLOP3.LUT P1, PT, P1, PT, PT, 0x8, 0x0 ;  /* 0x000000000000781c */ /* 0x000fca0000f2e170 */
[----:B------:R-:W-:Y:S08]  /*9770*/  @P4 BRA P3, `(.L_x_40) ;  /* 0x0000000000284947 */ /* 0x000ff00001800000 */
[----:B------:R-:W-:Y:S04]  /*9780*/  BSSY B0, `(.L_x_40) ;  /* 0x0000009000007945 */ /* 0x000fe80003800000 */
[----:B------:R-:W-:Y:S05]  /*9790*/  @!P2 BRA `(.L_x_41) ;  /* 0x000000000018a947 */ /* 0x000fea0003800000 */
[----:B-1----:R-:W3:Y:S01]  /*97a0*/  LDL R0, [R1+0x204] ;  /* 0x0002040001007983 */ /* 0x002ee20000100800 */
[----:B------:R-:W-:Y:S02]  /*97b0*/  PLOP3.LUT P0, PT, P1, PT, PT, 0x80, 0x0 ;  /* 0x000000000000781c */ /* 0x000fe40000f0f070 */
[----:B---3--:R-:W-:-:S13]  /*97c0*/  LOP3.LUT P3, RZ, R0, 0xff, RZ, 0xc0, !PT ;  /* 0x000000ff00ff7812 */ /* 0x008fda000786c0ff */
[----:B------:R-:W-:Y:S05]  /*97d0*/  @!P3 BRA `(.L_x_42) ;  /* 0x00000000000cb947 */ /* 0x000fea0003800000 */
[----:B-----5:R-:W-:Y:S01]  /*97e0*/  FSETP.EQ.AND P0, PT, R16, RZ, PT ;  /* 0x000000ff1000720b */ /* 0x020fe20003f02000 */
[----:B------:R-:W-:-:S12]  /*97f0*/  BRA `(.L_x_42) ;  /* 0x0000000000047947 */ /* 0x000fd80003800000 */
.L_x_41:
[----:B-----5:R-:W-:-:S13]  /*9800*/  FSETP.EQ.AND P0, PT, R16, RZ, PT ;  /* 0x000000ff1000720b */ /* 0x020fda0003f02000 */
.L_x_42:
[----:B------:R-:W-:Y:S05]  /*9810*/  BSYNC B0 ;  /* 0x0000000000007941 */ /* 0x000fea0003800000 */
.L_x_40:
[----:B------:R-:W-:Y:S04]  /*9820*/  BSSY B0, `(.L_x_43) ;  /* 0x0000008000007945 */ /* 0x000fe80003800000 */
[----:B------:R-:W-:Y:S05]  /*9830*/  @!P2 BRA `(.L_x_44) ;  /* 0x000000000014a947 */ /* 0x000fea0003800000 */
[----:B-1----:R-:W3:Y:S02]  /*9840*/  LDL R0, [R1+0x204] ;  /* 0x0002040001007983 */ /* 0x002ee40000100800 */
[----:B---3--:R-:W-:-:S13]  /*9850*/  LOP3.LUT P2, RZ, R0, 0xff, RZ, 0xc0, !PT ;  /* 0x000000ff00ff7812 */ /* 0x008fda000784c0ff */
[----:B------:R-:W-:Y:S05]  /*9860*/  @!P2 BRA `(.L_x_45) ;  /* 0x00000000000ca947 */ /* 0x000fea0003800000 */
[----:B-----5:R-:W-:Y:S01]  /*9870*/  FSETP.EQ.AND P1, PT, R16, RZ, PT ;  /* 0x000000ff1000720b */ /* 0x020fe20003f22000 */
[----:B------:R-:W-:-:S12]  /*9880*/  BRA `(.L_x_45) ;  /* 0x0000000000047947 */ /* 0x000fd80003800000 */
.L_x_44:
[----:B-----5:R-:W-:-:S13]  /*9890*/  FSETP.EQ.AND P1, PT, R16, RZ, PT ;  /* 0x000000ff1000720b */ /* 0x020fda0003f22000 */
.L_x_45:
[----:B------:R-:W-:Y:S05]  /*98a0*/  BSYNC B0 ;  /* 0x0000000000007941 */ /* 0x000fea0003800000 */
.L_x_43:
[----:B------:R-:W-:Y:S01]  /*98b0*/  BSSY B0, `(.L_x_46) ;  /* 0x0000025000007945 */ /* 0x000fe20003800000 */
[----:B------:R-:W-:Y:S02]  /*98c0*/  MOV R12, RZ ;  /* 0x000000ff000c7202 */ /* 0x000fe40000000f00 */
[----:B------:R-:W-:Y:S02]  /*98d0*/  CS2R R6, SRZ ;  /* 0x0000000000067805 */ /* 0x000fe4000001ff00 */
[----:B--2---:R-:W-:Y:S02]  /*98e0*/  CS2R R4, SRZ ;  /* 0x0000000000047805 */ /* 0x004fe4000001ff00 */
[----:B------:R-:W-:Y:S02]  /*98f0*/  CS2R R10, SRZ ;  /* 0x00000000000a7805 */ /* 0x000fe4000001ff00 */
[----:B------:R-:W-:Y:S01]  /*9900*/  CS2R R8, SRZ ;  /* 0x0000000000087805 */ /* 0x000fe2000001ff00 */
[----:B------:R-:W-:Y:S06]  /*9910*/  @P0 BRA `(.L_x_47) ;  /* 0x0000000000780947 */ /* 0x000fec0003800000 */
[----:B------:R-:W-:-:S06]  /*9920*/  UISETP.NE.AND UP0, UPT, UR43, 0x3, UPT ;  /* 0x000000032b00788c */ /* 0x000fcc000bf05270 */
[----:B------:R-:W-:-:S13]  /*9930*/  PLOP3.LUT P2, PT, PT, PT, UP0, 0x80, 0x0 ;  /* 0x000000000000781c */ /* 0x000fda0003f4f008 */
[----:B------:R-:W-:Y:S05]  /*9940*/  @!P2 BRA `(.L_x_48) ;  /* 0x000000000004a947 */ /* 0x000fea0003800000 */
[----:B------:R-:W-:Y:S01]  /*9950*/  BPT.TRAP 0x1 ;  /* 0x000000040000795c */ /* 0x000fe20000300000 */
.L_x_48:
[----:B-1----:R-:W-:-:S04]  /*9960*/  SHF.L.U32 R0, RZ, 0x1f, RZ ;  /* 0x0000001fff007819 */ /* 0x002fc800000006ff */
[----:B------:R-:W1:Y:S02]  /*9970*/  SYNCS.PHASECHK.TRANS64.TRYWAIT P2, [UR46+0x30], R0 ;  /* 0x00003000ff0075a7 */ /* 0x000e64000804016e */
[----:B-1----:R-:W-:Y:S05]  /*9980*/  @!P2 BRA `(.L_x_49) ;  /* 0x000002300038a947 */ /* 0x002fea0003800000 */
.L_x_1107:
[----:B------:R-:W-:Y:S02]  /*9990*/  MOV R12, 0x1 ;  /* 0x00000001000c7802 */ /* 0x000fe40000000f00 */
[----:B------:R-:W-:Y:S02]  /*99a0*/  CS2R R6, SRZ ;  /* 0x0000000000067805 */ /* 0x000fe4000001ff00 */
[----:B------:R-:W-:Y:S02]  /*99b0*/  CS2R R4, SRZ ;  /* 0x0000000000047805 */ /* 0x000fe4000001ff00 */
[----:B------:R-:W-:Y:S02]  /*99c0*/  CS2R R10, SRZ ;  /* 0x00000000000a7805 */ /* 0x000fe4000001ff00 */
[----:B------:R-:W-:Y:S01]  /*99d0*/  CS2R R8, SRZ ;  /* 0x0000000000087805 */ /* 0x000fe2000001ff00 */
[----:B------:R-:W-:Y:S06]  /*99e0*/  @P1 BRA `(.L_x_47) ;  /* 0x0000000000441947 */ /* 0x000fec0003800000 */
[----:B-1----:R-:W1:Y:S01]  /*99f0*/  S2R R3, SR_TID.X ;  /* 0x0000000000037919 */ /* 0x002e620000002100 */
[----:B------:R-:W-:Y:S05]  /*9a00*/  WARPSYNC.ALL ;  /* 0x0000000000007948 */ /* 0x000fea0003800000 */
[C---:B-1----:R-:W-:Y:S02]  /*9a10*/  SHF.L.U32 R0, R3.reuse, 0x4, RZ ;  /* 0x0000000403007819 */ /* 0x042fe400000006ff */
[----:B------:R-:W-:Y:S02]  /*9a20*/  SHF.L.U32 R2, R3, 0x5, RZ ;  /* 0x0000000503027819 */ /* 0x000fe400000006ff */
[----:B------:R-:W-:-:S02]  /*9a30*/  LOP3.LUT R0, R0, 0xe00, RZ, 0xc0, !PT ;  /* 0x00000e0000007812 */ /* 0x000fc400078ec0ff */
[----:B------:R-:W-:Y:S02]  /*9a40*/  LOP3.LUT R8, R2, 0xc0, RZ, 0xc0, !PT ;  /* 0x000000c002087812 */ /* 0x000fe400078ec0ff */
[----:B------:R-:W-:-:S04]  /*9a50*/  LOP3.LUT R0, R0, 0x20, R2, 0xf8, !PT ;  /* 0x0000002000007812 */ /* 0x000fc800078ef802 */
[----:B------:R-:W-:Y:S02]  /*9a60*/  LOP3.LUT R0, R0, 0x100, R2, 0xf8, !PT ;  /* 0x0000010000007812 */ /* 0x000fe400078ef802 */
[----:B------:R-:W-:-:S04]  /*9a70*/  SHF.R.U32.HI R2, RZ, 0x1, R3 ;  /* 0x00000001ff027819 */ /* 0x000fc80000011603 */
[----:B------:R-:W-:Y:S02]  /*9a80*/  LOP3.LUT R8, R8, 0x8, R2, 0xf8, !PT ;  /* 0x0000000808087812 */ /* 0x000fe400078ef802 */
[----:B------:R-:W-:-:S04]  /*9a90*/  SHF.L.U32 R2, R3, 0x2, RZ ;  /* 0x0000000203027819 */ /* 0x000fc800000006ff */
[----:B------:R-:W-:-:S04]  /*9aa0*/  LOP3.LUT R8, R8, 0x18, R2, 0x78, !PT ;  /* 0x0000001808087812 */ /* 0x000fc800078e7802 */
[----:B------:R-:W-:-:S04]  /*9ab0*/  LOP3.LUT R8, R0, R8, RZ, 0xfc, !PT ;  /* 0x0000000800087212 */ /* 0x000fc800078efcff */
[----:B------:R-:W-:-:S04]  /*9ac0*/  LEA R8, R8, UR46, 0x1 ;  /* 0x0000002e08087c11 */ /* 0x000fc8000f8e08ff */
[----:B------:R-:W-:Y:S02]  /*9ad0*/  LEA R4, R18, R8, 0x1 ;  /* 0x0000000812047211 */ /* 0x000fe400078e08ff */
[----:B------:R-:W2:Y:S04]  /*9ae0*/  LDSM.16.M88.4 R8, [R8+0x200] ;  /* 0x000200000808783b */ /* 0x000ea80000000200 */
[----:B------:R-:W3:Y:S02]  /*9af0*/  LDSM.16.M88.4 R4, [R4+0x200] ;  /* 0x000200000404783b */ /* 0x000ee40000000200 */
.L_x_47:
[----:B------:R-:W-:Y:S05]  /*9b00*/  BSYNC B0 ;  /* 0x0000000000007941 */ /* 0x000fea0003800000 */
.L_x_46:
[----:B-1----:R-:W4:Y:S04]  /*9b10*/  LDL.LU R0, [R1] ;  /* 0x0000000001007983 */ /* 0x002f280000300800 */
[----:B------:R-:W3:Y:S04]  /*9b20*/  LDL.LU R13, [R1+0x4] ;  /* 0x00000400010d7983 */ /* 0x000ee80000300800 */
[----:B------:R-:W3:Y:S04]  /*9b30*/  LDL.LU R158, [R1+0x8] ;  /* 0x00000800019e7983 */ /* 0x000ee80000300800 */
[----:B------:R-:W3:Y:S04]  /*9b40*/  LDL.LU R157, [R1+0xc] ;  /* 0x00000c00019d7983 */ /* 0x000ee80000300800 */
[----:B------:R-:W3:Y:S04]  /*9b50*/  LDL.LU R156, [R1+0x10] ;  /* 0x00001000019c7983 */ /* 0x000ee80000300800 */
[----:B------:R-:W3:Y:S04]  /*9b60*/  LDL.LU R155, [R1+0x14] ;  /* 0x00001400019b7983 */ /* 0x000ee80000300800 */
[----:B------:R-:W3:Y:S01]  /*9b70*/  LDL.LU R154, [R1+0x18] ;  /* 0x00001800019a7983 */ /* 0x000ee20000300800 */
[----:B--2---:R-:W-:-:S02]  /*9b80*/  HADD2.F32 R2, -RZ, R8.H0_H0 ;  /* 0x20000008ff027230 */ /* 0x004fc40000004100 */
[----:B------:R-:W-:Y:S01]  /*9b90*/  IMAD.MOV.U32 R160, RZ, RZ, 0x3bbb989d ;  /* 0x3bbb989dffa07424 */ /* 0x000fe200078e00ff */
[----:B------:R-:W-:Y:S01]  /*9ba0*/  MOV R14, 0x437c0000 ;  /* 0x437c0000000e7802 */ /* 0x000fe20000000f00 */
        /* <DEDUP_REMOVED lines=9> */
[----:B------:R-:W-:Y:S01]  /*9c40*/  BSSY B1, `(.L_x_50) ;  /* 0x00000bc000017945 */ /* 0x000fe20003800000 */
[----:B----45:R-:W-:-:S04]  /*9c50*/  FMUL R0, R17, R0 ;  /* 0x0000000011007220 */ /* 0x030fc80000400000 */
[----:B------:R-:W-:-:S04]  /*9c60*/  FFMA R0, R16, R2, R0 ;  /* 0x0000000210007223 */ /* 0x000fc80000000000 */
[----:B------:R-:W-:-:S04]  /*9c70*/  FFMA.SAT R2, -R0, R160, 0.5 ;  /* 0x3f00000000027423 */ /* 0x000fc800000021a0 */
[----:B------:R-:W-:-:S04]  /*9c80*/  FFMA.RM R2, R2, R14, 12582913 ;  /* 0x4b40000102027423 */ /* 0x000fc8000000400e */
[----:B------:R-:W-:-:S04]  /*9c90*/  FADD R3, R2, -12583039 ;  /* 0xcb40007f02037421 */ /* 0x000fc80000000000 */
[----:B------:R-:W-:-:S04]  /*9ca0*/  FFMA R3, -R0, 1.4426950216293334961, -R3 ;  /* 0x3fb8aa3b00037823 */ /* 0x000fc80000000903 */
[----:B------:R-:W-:-:S04]  /*9cb0*/  FFMA R0, -R0, 1.925963033500011079e-08, R3 ;  /* 0x32a5706000007823 */ /* 0x000fc80000000103 */
[----:B------:R1:W4:Y:S02]  /*9cc0*/  MUFU.EX2 R3, R0 ;  /* 0x0000000000037308 */ /* 0x0003240000000800 */
[----:B-1----:R-:W-:Y:S01]  /*9cd0*/  SHF.L.U32 R0, R2, 0x17, RZ ;  /* 0x0000001702007819 */ /* 0x002fe200000006ff */
[----:B---3--:R-:W-:-:S04]  /*9ce0*/  FMUL R2, R17, R13 ;  /* 0x0000000d11027220 */ /* 0x008fc80000400000 */
[----:B----4-:R-:W-:Y:S01]  /*9cf0*/  FFMA R0, R0, R3, 1 ;  /* 0x3f80000000007423 */ /* 0x010fe20000000003 */
[----:B------:R-:W-:-:S05]  /*9d00*/  HADD2.F32 R3, -RZ, R8.H1_H1 ;  /* 0x30000008ff037230 */ /* 0x000fca0000004100 */
[----:B------:R-:W-:-:S04]  /*9d10*/  FFMA R2, R16, R3, R2 ;  /* 0x0000000310027223 */ /* 0x000fc80000000002 */
[----:B------:R-:W-:-:S04]  /*9d20*/  FFMA.SAT R3, -R2, R160, 0.5 ;  /* 0x3f00000002037423 */ /* 0x000fc800000021a0 */
[----:B------:R-:W-:-:S04]  /*9d30*/  FFMA.RM R3, R3, R14, 12582913 ;  /* 0x4b40000103037423 */ /* 0x000fc8000000400e */
[C---:B------:R-:W-:Y:S01]  /*9d40*/  FADD R13, R3.reuse, -12583039 ;  /* 0xcb40007f030d7421 */ /* 0x040fe20000000000 */
[----:B------:R-:W-:Y:S01]  /*9d50*/  SHF.L.U32 R159, R3, 0x17, RZ ;  /* 0x00000017039f7819 */ /* 0x000fe200000006ff */
[----:B------:R-:W-:Y:S02]  /*9d60*/  HADD2.F32 R3, -RZ, R9.H0_H0 ;  /* 0x20000009ff037230 */ /* 0x000fe40000004100 */
[----:B------:R-:W-:-:S04]  /*9d70*/  FFMA R13, -R2, 1.4426950216293334961, -R13 ;  /* 0x3fb8aa3b020d7823 */ /* 0x000fc8000000090d */
[----:B------:R-:W-:-:S06]  /*9d80*/  FFMA R2, -R2, 1.925963033500011079e-08, R13 ;  /* 0x32a5706002027823 */ /* 0x000fcc000000010d */
[----:B------:R-:W1:Y:S02]  /*9d90*/  MUFU.EX2 R2, R2 ;  /* 0x0000000200027308 */ /* 0x000e640000000800 */
[----:B-1----:R-:W-:Y:S01]  /*9da0*/  FFMA R159, R159, R2, 1 ;  /* 0x3f8000009f9f7423 */ /* 0x002fe20000000002 */
[----:B------:R-:W-:-:S04]  /*9db0*/  FMUL R2, R17, R158 ;  /* 0x0000009e11027220 */ /* 0x000fc80000400000 */
[----:B------:R-:W-:-:S04]  /*9dc0*/  FFMA R2, R16, R3, R2 ;  /* 0x0000000310027223 */ /* 0x000fc80000000002 */
[----:B------:R-:W-:-:S04]  /*9dd0*/  FFMA.SAT R3, -R2, R160, 0.5 ;  /* 0x3f00000002037423 */ /* 0x000fc800000021a0 */
[----:B------:R-:W-:-:S04]  /*9de0*/  FFMA.RM R3, R3, R14, 12582913 ;  /* 0x4b40000103037423 */ /* 0x000fc8000000400e */
[C---:B------:R-:W-:Y:S01]  /*9df0*/  FADD R13, R3.reuse, -12583039 ;  /* 0xcb40007f030d7421 */ /* 0x040fe20000000000 */
[----:B------:R-:W-:Y:S01]  /*9e00*/  SHF.L.U32 R158, R3, 0x17, RZ ;  /* 0x00000017039e7819 */ /* 0x000fe200000006ff */
[----:B------:R-:W-:Y:S02]  /*9e10*/  HADD2.F32 R3, -RZ, R9.H1_H1 ;  /* 0x30000009ff037230 */ /* 0x000fe40000004100 */
        /* <DEDUP_REMOVED lines=48> */
[----:B--2---:R-:W-:-:S04]  /*a120*/  FMUL R2, R17, R153 ;  /* 0x0000009911027220 */ /* 0x004fc80000400000 */
        /* <DEDUP_REMOVED lines=71> */
[----:B------:R-:W-:Y:S02]  /*a5a0*/  FMUL R3, R17, R162 ;  /* 0x000000a211037220 */ /* 0x000fe40000400000 */
[----:B------:R-:W-:-:S04]  /*a5b0*/  FFMA R13, -R2, 1.4426950216293334961, -R13 ;  /* 0x3fb8aa3b020d7823 */ /* 0x000fc8000000090d */
[----:B------:R-:W-:Y:S01]  /*a5c0*/  FFMA R2, -R2, 1.925963033500011079e-08, R13 ;  /* 0x32a5706002027823 */ /* 0x000fe2000000010d */
[----:B------:R-:W-:-:S05]  /*a5d0*/  HADD2.F32 R13, -RZ, R7.H1_H1 ;  /* 0x30000007ff0d7230 */ /* 0x000fca0000004100 */
[----:B------:R-:W1:Y:S02]  /*a5e0*/  MUFU.EX2 R2, R2 ;  /* 0x0000000200027308 */ /* 0x000e640000000800 */
[----:B-1----:R-:W-:Y:S01]  /*a5f0*/  FFMA R15, R15, R2, 1 ;  /* 0x3f8000000f0f7423 */ /* 0x002fe20000000002 */
[----:B------:R-:W-:-:S05]  /*a600*/  HADD2.F32 R2, -RZ, R7.H0_H0 ;  /* 0x20000007ff027230 */ /* 0x000fca0000004100 */
[----:B------:R-:W-:Y:S01]  /*a610*/  FFMA R3, R16, R2, R3 ;  /* 0x0000000210037223 */ /* 0x000fe20000000003 */
[----:B------:R-:W-:-:S04]  /*a620*/  FMUL R2, R17, R161 ;  /* 0x000000a111027220 */ /* 0x000fc80000400000 */
[----:B------:R-:W-:Y:S01]  /*a630*/  FFMA R2, R16, R13, R2 ;  /* 0x0000000d10027223 */ /* 0x000fe20000000002 */
[----:B------:R-:W-:-:S03]  /*a640*/  FFMA.SAT R13, -R3, R160, 0.5 ;  /* 0x3f000000030d7423 */ /* 0x000fc600000021a0 */
[----:B------:R-:W-:Y:S01]  /*a650*/  FFMA.SAT R160, -R2, R160, 0.5 ;  /* 0x3f00000002a07423 */ /* 0x000fe200000021a0 */
[----:B------:R-:W-:-:S03]  /*a660*/  FFMA.RM R13, R13, R14, 12582913 ;  /* 0x4b4000010d0d7423 */ /* 0x000fc6000000400e */
[----:B------:R-:W-:Y:S01]  /*a670*/  FFMA.RM R160, R160, R14, 12582913 ;  /* 0x4b400001a0a07423 */ /* 0x000fe2000000400e */
[----:B------:R-:W-:-:S04]  /*a680*/  FADD R14, R13, -12583039 ;  /* 0xcb40007f0d0e7421 */ /* 0x000fc80000000000 */
[----:B------:R-:W-:-:S04]  /*a690*/  FFMA R14, -R3, 1.4426950216293334961, -R14 ;  /* 0x3fb8aa3b030e7823 */ /* 0x000fc8000000090e */
[----:B------:R-:W-:Y:S01]  /*a6a0*/  FFMA R3, -R3, 1.925963033500011079e-08, R14 ;  /* 0x32a5706003037823 */ /* 0x000fe2000000010e */
[----:B------:R-:W-:Y:S02]  /*a6b0*/  SHF.L.U32 R14, R13, 0x17, RZ ;  /* 0x000000170d0e7819 */ /* 0x000fe400000006ff */
[----:B------:R-:W-:-:S03]  /*a6c0*/  SHF.L.U32 R13, R160, 0x17, RZ ;  /* 0x00000017a00d7819 */ /* 0x000fc600000006ff */
[----:B------:R-:W1:Y:S02]  /*a6d0*/  MUFU.EX2 R3, R3 ;  /* 0x0000000300037308 */ /* 0x000e640000000800 */
[----:B-1----:R-:W-:Y:S01]  /*a6e0*/  FFMA R14, R14, R3, 1 ;  /* 0x3f8000000e0e7423 */ /* 0x002fe20000000003 */
[----:B------:R-:W-:-:S04]  /*a6f0*/  FADD R3, R160, -12583039 ;  /* 0xcb40007fa0037421 */ /* 0x000fc80000000000 */
[----:B------:R-:W-:-:S04]  /*a700*/  FFMA R3, -R2, 1.4426950216293334961, -R3 ;  /* 0x3fb8aa3b02037823 */ /* 0x000fc80000000903 */
[----:B------:R-:W-:-:S06]  /*a710*/  FFMA R2, -R2, 1.925963033500011079e-08, R3 ;  /* 0x32a5706002027823 */ /* 0x000fcc0000000103 */
[----:B------:R-:W1:Y:S02]  /*a720*/  MUFU.EX2 R2, R2 ;  /* 0x0000000200027308 */ /* 0x000e640000000800 */
[----:B-1----:R-:W-:Y:S01]  /*a730*/  FFMA R13, R13, R2, 1 ;  /* 0x3f8000000d0d7423 */ /* 0x002fe20000000002 */
[----:B------:R-:W-:-:S04]  /*a740*/  IADD3 R2, R0, 0x1800000, RZ ;  /* 0x0180000000027810 */ /* 0x000fc80007ffe0ff */
[----:B------:R-:W-:-:S04]  /*a750*/  LOP3.LUT R2, R2, 0x7f800000, RZ, 0xc0, !PT ;  /* 0x7f80000002027812 */ /* 0x000fc800078ec0ff */
[----:B------:R-:W-:-:S13]  /*a760*/  ISETP.GT.U32.AND P2, PT, R2, 0x1ffffff, PT ;  /* 0x01ffffff0200780c */ /* 0x000fda0003f44070 */
[----:B------:R-:W-:Y:S05]  /*a770*/  @P2 BRA `(.L_x_51) ;  /* 0x0000000000102947 */ /* 0x000fea0003800000 */
[----:B------:R-:W-:-:S07]  /*a780*/  MOV R2, 0xa7a0 ;  /* 0x0000a7a000027802 */ /* 0x000fce0000000f00 */
[----:B------:R-:W-:Y:S05]  /*a790*/  CALL.REL.NOINC `($__internal_0_$__cuda_sm20_rcp_rn_f32_slowpath) ;  /* 0x0000023000487944 */ /* 0x000fea0003c00000 */
[----:B------:R-:W-:Y:S01]  /*a7a0*/  MOV R167, R0 ;  /* 0x0000000000a77202 */ /* 0x000fe20000000f00 */
[----:B------:R-:W-:Y:S06]  /*a7b0*/  BRA `(.L_x_52) ;  /* 0x0000000000107947 */ /* 0x000fec0003800000 */
.L_x_51:
[----:B------:R-:W1:Y:S02]  /*a7c0*/  MUFU.RCP R167, R0 ;  /* 0x0000000000a77308 */ /* 0x000e640000001000 */
[----:B-1----:R-:W-:-:S04]  /*a7d0*/  FFMA R0, R0, R167, -1 ;  /* 0xbf80000000007423 */ /* 0x002fc800000000a7 */
[----:B------:R-:W-:-:S04]  /*a7e0*/  FADD.FTZ R0, -R0, -RZ ;  /* 0x800000ff00007221 */ /* 0x000fc80000010100 */
[----:B------:R-:W-:-:S07]  /*a7f0*/  FFMA R167, R167, R0, R167 ;  /* 0x00000000a7a77223 */ /* 0x000fce00000000a7 */
.L_x_52:
[----:B------:R-:W-:Y:S05]  /*a800*/  BSYNC B1 ;  /* 0x0000000000017941 */ /* 0x000fea0003800000 */
.L_x_50:
[----:B------:R-:W-:Y:S01]  /*a810*/  IADD3 R0, R159, 0x1800000, RZ ;  /* 0x018000009f007810 */ /* 0x000fe20007ffe0ff */
[----:B------:R-:W-:Y:S03]  /*a820*/  BSSY B1, `(.L_x_53) ;  /* 0x000000d000017945 */ /* 0x000fe60003800000 */
[----:B------:R-:W-:-:S04]  /*a830*/  LOP3.LUT R0, R0, 0x7f800000, RZ, 0xc0, !PT ;  /* 0x7f80000000007812 */ /* 0x000fc800078ec0ff */
[----:B------:R-:W-:-:S13]  /*a840*/  ISETP.GT.U32.AND P2, PT, R0, 0x1ffffff, PT ;  /* 0x01ffffff0000780c */ /* 0x000fda0003f44070 */
[----:B------:R-:W-:Y:S05]  /*a850*/  @P2 BRA `(.L_x_54) ;  /* 0x0000000000142947 */ /* 0x000fea0003800000 */
[----:B------:R-:W-:Y:S02]  /*a860*/  MOV R0, R159 ;  /* 0x0000009f00007202 */ /* 0x000fe40000000f00 */
[----:B------:R-:W-:-:S07]  /*a870*/  MOV R2, 0xa890 ;  /* 0x0000a89000027802 */ /* 0x000fce0000000f00 */
[----:B------:R-:W-:Y:S05]  /*a880*/  CALL.REL.NOINC `($__internal_0_$__cuda_sm20_rcp_rn_f32_slowpath) ;  /* 0x00000230000c7944 */ /* 0x000fea0003c00000 */
[----:B------:R-:W-:Y:S01]  /*a890*/  IMAD.MOV.U32 R166, RZ, RZ, R0 ;  /* 0x000000ffffa67224 */ /* 0x000fe200078e0000 */
[----:B------:R-:W-:Y:S06]  /*a8a0*/  BRA `(.L_x_55) ;  /* 0x0000000000107947 */ /* 0x000fec0003800000 */
.L_x_54:
[----:B------:R-:W1:Y:S02]  /*a8b0*/  MUFU.RCP R166, R159 ;  /* 0x0000009f00a67308 */ /* 0x000e640000001000 */
[----:B-1----:R-:W-:-:S04]  /*a8c0*/  FFMA R159, R159, R166, -1 ;  /* 0xbf8000009f9f7423 */ /* 0x002fc800000000a6 */
[----:B------:R-:W-:-:S04]  /*a8d0*/  FADD.FTZ R159, -R159, -RZ ;  /* 0x800000ff9f9f7221 */ /* 0x000fc80000010100 */
[----:B------:R-:W-:-:S07]  /*a8e0*/  FFMA R166, R166, R159, R166 ;  /* 0x0000009fa6a67223 */ /* 0x000fce00000000a6 */
.L_x_55:
[----:B------:R-:W-:Y:S05]  /*a8f0*/  BSYNC B1 ;  /* 0x0000000000017941 */ /* 0x000fea0003800000 */
.L_x_53:
        /* <DEDUP_REMOVED lines=8> */
[----:B------:R-:W-:Y:S01]  /*a980*/  MOV R165, R0 ;  /* 0x0000000000a57202 */ /* 0x000fe20000000f00 */
[----:B------:R-:W-:Y:S06]  /*a990*/  BRA `(.L_x_58) ;  /* 0x0000000000107947 */ /* 0x000fec0003800000 */
.L_x_57:
[----:B------:R-:W1:Y:S02]  /*a9a0*/  MUFU.RCP R165, R158 ;  /* 0x0000009e00a57308 */ /* 0x000e640000001000 */
[----:B-1----:R-:W-:-:S04]  /*a9b0*/  FFMA R158, R158, R165, -1 ;  /* 0xbf8000009e9e7423 */ /* 0x002fc800000000a5 */
[----:B------:R-:W-:-:S04]  /*a9c0*/  FADD.FTZ R158, -R158, -RZ ;  /* 0x800000ff9e9e7221 */ /* 0x000fc80000010100 */
[----:B------:R-:W-:-:S07]  /*a9d0*/  FFMA R165, R165, R158, R165 ;  /* 0x0000009ea5a57223 */ /* 0x000fce00000000a5 */
.L_x_58:
[----:B------:R-:W-:Y:S05]  /*a9e0*/  BSYNC B1 ;  /* 0x0000000000017941 */ /* 0x000fea0003800000 */
.L_x_56:
        /* <DEDUP_REMOVED lines=10> */
.L_x_60:
[----:B------:R-:W1:Y:S02]  /*aa90*/  MUFU.RCP R164, R157 ;  /* 0x0000009d00a47308 */ /* 0x000e640000001000 */
[----:B-1----:R-:W-:-:S04]  /*aaa0*/  FFMA R157, R157, R164, -1 ;  /* 0xbf8000009d9d7423 */ /* 0x002fc800000000a4 */
[----:B------:R-:W-:-:S04]  /*aab0*/  FADD.FTZ R157, -R157, -RZ ;  /* 0x800000ff9d9d7221 */ /* 0x000fc80000010100 */
[----:B------:R-:W-:-:S07]  /*aac0*/  FFMA R164, R164, R157, R164 ;  /* 0x0000009da4a47223 */ /* 0x000fce00000000a4 */
.L_x_61:
[----:B------:R-:W-:Y:S05]  /*aad0*/  BSYNC B1 ;  /* 0x0000000000017941 */ /* 0x000fea0003800000 */
.L_x_59:
        /* <DEDUP_REMOVED lines=10> */
.L_x_63:
[----:B------:R-:W1:Y:S02]  /*ab80*/  MUFU.RCP R163, R156 ;  /* 0x0000009c00a37308 */ /* 0x000e640000001000 */
[----:B-1----:R-:W-:-:S04]  /*ab90*/  FFMA R156, R156, R163, -1 ;  /* 0xbf8000009c9c7423 */ /* 0x002fc800000000a3 */
[----:B------:R-:W-:-:S04]  /*aba0*/  FADD.FTZ R156, -R156, -RZ ;  /* 0x800000ff9c9c7221 */ /* 0x000fc80000010100 */
[----:B------:R-:W-:-:S07]  /*abb0*/  FFMA R163, R163, R156, R163 ;  /* 0x0000009ca3a37223 */ /* 0x000fce00000000a3 */
.L_x_64:
[----:B------:R-:W-:Y:S05]  /*abc0*/  BSYNC B1 ;  /* 0x0000000000017941 */ /* 0x000fea0003800000 */
.L_x_62:
        /* <DEDUP_REMOVED lines=10> */
.L_x_66:
[----:B------:R-:W1:Y:S02]  /*ac70*/  MUFU.RCP R162, R155 ;  /* 0x0000009b00a27308 */ /* 0x000e640000001000 */
[----:B-1----:R-:W-:-:S04]  /*ac80*/  FFMA R155, R155, R162, -1 ;  /* 0xbf8000009b9b7423 */ /* 0x002fc800000000a2 */
[----:B------:R-:W-:-:S04]  /*ac90*/  FADD.FTZ R155, -R155, -RZ ;  /* 0x800000ff9b9b7221 */ /* 0x000fc80000010100 */
[----:B------:R-:W-:-:S07]  /*aca0*/  FFMA R162, R162, R155, R162 ;  /* 0x0000009ba2a27223 */ /* 0x000fce00000000a2 */
.L_x_67:
[----:B------:R-:W-:Y:S05]  /*acb0*/  BSYNC B1 ;  /* 0x0000000000017941 */ /* 0x000fea0003800000 */
.L_x_65:
        /* <DEDUP_REMOVED lines=10> */
.L_x_69:
[----:B------:R-:W1:Y:S02]  /*ad60*/  MUFU.RCP R161, R154 ;  /* 0x0000009a00a17308 */ /* 0x000e640000001000 */
[----:B-1----:R-:W-:-:S04]  /*ad70*/  FFMA R154, R154, R161, -1 ;  /* 0xbf8000009a9a7423 */ /* 0x002fc800000000a1 */
[----:B------:R-:W-:-:S04]  /*ad80*/  FADD.FTZ R154, -R154, -RZ ;  /* 0x800000ff9a9a7221 */ /* 0x000fc80000010100 */
[----:B------:R-:W-:-:S07]  /*ad90*/  FFMA R161, R161, R154, R161 ;  /* 0x0000009aa1a17223 */ /* 0x000fce00000000a1 */
.L_x_70:
[----:B------:R-:W-:Y:S05]  /*ada0*/  BSYNC B1 ;  /* 0x0000000000017941 */ /* 0x000fea0003800000 */
.L_x_68:
        /* <DEDUP_REMOVED lines=10> */
.L_x_72:
[----:B------:R-:W1:Y:S02]  /*ae50*/  MUFU.RCP R155, R153 ;  /* 0x00000099009b7308 */ /* 0x000e640000001000 */
[----:B-1----:R-:W-:-:S04]  /*ae60*/  FFMA R153, R153, R155, -1 ;  /* 0xbf80000099997423 */ /* 0x002fc8000000009b */
[----:B------:R-:W-:-:S04]  /*ae70*/  FADD.FTZ R153, -R153, -RZ ;  /* 0x800000ff99997221 */ /* 0x000fc80000010100 */
[----:B------:R-:W-:-:S07]  /*ae80*/  FFMA R155, R155, R153, R155 ;  /* 0x000000999b9b7223 */ /* 0x000fce000000009b */
.L_x_73:
[----:B------:R-:W-:Y:S05]  /*ae90*/  BSYNC B1 ;  /* 0x0000000000017941 */ /* 0x000fea0003800000 */
.L_x_71:
        /* <DEDUP_REMOVED lines=10> */
.L_x_75:
[----:B------:R-:W1:Y:S02]  /*af40*/  MUFU.RCP R159, R152 ;  /* 0x00000098009f7308 */ /* 0x000e640000001000 */
[----:B-1----:R-:W-:-:S04]  /*af50*/  FFMA R152, R152, R159, -1 ;  /* 0xbf80000098987423 */ /* 0x002fc8000000009f */
[----:B------:R-:W-:-:S04]  /*af60*/  FADD.FTZ R152, -R152, -RZ ;  /* 0x800000ff98987221 */ /* 0x000fc80000010100 */
[----:B------:R-:W-:-:S07]  /*af70*/  FFMA R159, R159, R152, R159 ;  /* 0x000000989f9f7223 */ /* 0x000fce000000009f */
.L_x_76:
[----:B------:R-:W-:Y:S05]  /*af80*/  BSYNC B1 ;  /* 0x0000000000017941 */ /* 0x000fea0003800000 */
.L_x_74:
[----:B------:R-:W-:Y:S01]  /*af90*/  VIADD R0, R23, 0x1800000 ;  /* 0x0180000017007836 */ /* 0x000fe20000000000 */
[----:B------:R-:W-:Y:S04]  /*afa0*/  BSSY B1, `(.L_x_77) ;  /* 0x000000d000017945 */ /* 0x000fe80003800000 */
        /* <DEDUP_REMOVED lines=8> */
.L_x_78:
[----:B------:R-:W1:Y:S02]  /*b030*/  MUFU.RCP R158, R23 ;  /* 0x00000017009e7308 */ /* 0x000e640000001000 */
[----:B-1----:R-:W-:-:S04]  /*b040*/  FFMA R23, R23, R158, -1 ;  /* 0xbf80000017177423 */ /* 0x002fc8000000009e */
[----:B------:R-:W-:-:S04]  /*b050*/  FADD.FTZ R23, -R23, -RZ ;  /* 0x800000ff17177221 */ /* 0x000fc80000010100 */
[----:B------:R-:W-:-:S07]  /*b060*/  FFMA R158, R158, R23, R158 ;  /* 0x000000179e9e7223 */ /* 0x000fce000000009e */
.L_x_79:
[----:B------:R-:W-:Y:S05]  /*b070*/  BSYNC B1 ;  /* 0x0000000000017941 */ /* 0x000fea0003800000 */
.L_x_77:
        /* <DEDUP_REMOVED lines=10> */
.L_x_81:
[----:B------:R-:W1:Y:S02]  /*b120*/  MUFU.RCP R157, R22 ;  /* 0x00000016009d7308 */ /* 0x000e640000001000 */
[----:B-1----:R-:W-:-:S04]  /*b130*/  FFMA R22, R22, R157, -1 ;  /* 0xbf80000016167423 */ /* 0x002fc8000000009d */
[----:B------:R-:W-:-:S04]  /*b140*/  FADD.FTZ R22, -R22, -RZ ;  /* 0x800000ff16167221 */ /* 0x000fc80000010100 */
[----:B------:R-:W-:-:S07]  /*b150*/  FFMA R157, R157, R22, R157 ;  /* 0x000000169d9d7223 */ /* 0x000fce000000009d */
.L_x_82:
[----:B------:R-:W-:Y:S05]  /*b160*/  BSYNC B1 ;  /* 0x0000000000017941 */ /* 0x000fea0003800000 */
.L_x_80:
        /* <DEDUP_REMOVED lines=10> */
.L_x_84:
[----:B------:R-:W1:Y:S02]  /*b210*/  MUFU.RCP R0, R21 ;  /* 0x0000001500007308 */ /* 0x000e640000001000 */
[----:B-1----:R-:W-:-:S04]  /*b220*/  FFMA R21, R21, R0, -1 ;  /* 0xbf80000015157423 */ /* 0x002fc80000000000 */
[----:B------:R-:W-:-:S04]  /*b230*/  FADD.FTZ R21, -R21, -RZ ;  /* 0x800000ff15157221 */ /* 0x000fc80000010100 */
[----:B------:R-:W-:-:S07]  /*b240*/  FFMA R21, R0, R21, R0 ;  /* 0x0000001500157223 */ /* 0x000fce0000000000 */
.L_x_85:
[----:B------:R-:W-:Y:S05]  /*b250*/  BSYNC B1 ;  /* 0x0000000000017941 */ /* 0x000fea0003800000 */
.L_x_83:
        /* <DEDUP_REMOVED lines=10> */
.L_x_87:
[----:B------:R-:W1:Y:S02]  /*b300*/  MUFU.RCP R156, R20 ;  /* 0x00000014009c7308 */ /* 0x000e640000001000 */
[----:B-1----:R-:W-:-:S04]  /*b310*/  FFMA R20, R20, R156, -1 ;  /* 0xbf80000014147423 */ /* 0x002fc8000000009c */
[----:B------:R-:W-:-:S04]  /*b320*/  FADD.FTZ R20, -R20, -RZ ;  /* 0x800000ff14147221 */ /* 0x000fc80000010100 */
[----:B------:R-:W-:-:S07]  /*b330*/  FFMA R156, R156, R20, R156 ;  /* 0x000000149c9c7223 */ /* 0x000fce000000009c */
.L_x_88:
[----:B------:R-:W-:Y:S05]  /*b340*/  BSYNC B1 ;  /* 0x0000000000017941 */ /* 0x000fea0003800000 */
.L_x_86:
        /* <DEDUP_REMOVED lines=10> */
.L_x_90:
[----:B------:R-:W1:Y:S02]  /*b3f0*/  MUFU.RCP R22, R15 ;  /* 0x0000000f00167308 */ /* 0x000e640000001000 */
[----:B-1----:R-:W-:-:S04]  /*b400*/  FFMA R15, R15, R22, -1 ;  /* 0xbf8000000f0f7423 */ /* 0x002fc80000000016 */
[----:B------:R-:W-:-:S04]  /*b410*/  FADD.FTZ R15, -R15, -RZ ;  /* 0x800000ff0f0f7221 */ /* 0x000fc80000010100 */
[----:B------:R-:W-:-:S07]  /*b420*/  FFMA R22, R22, R15, R22 ;  /* 0x0000000f16167223 */ /* 0x000fce0000000016 */
.L_x_91:
[----:B------:R-:W-:Y:S05]  /*b430*/  BSYNC B1 ;  /* 0x0000000000017941 */ /* 0x000fea0003800000 */
.L_x_89:
        /* <DEDUP_REMOVED lines=10> */
.L_x_93:
[----:B------:R-:W1:Y:S02]  /*b4e0*/  MUFU.RCP R15, R14 ;  /* 0x0000000e000f7308 */ /* 0x000e640000001000 */
[----:B-1----:R-:W-:-:S04]  /*b4f0*/  FFMA R14, R14, R15, -1 ;  /* 0xbf8000000e0e7423 */ /* 0x002fc8000000000f */
[----:B------:R-:W-:-:S04]  /*b500*/  FADD.FTZ R14, -R14, -RZ ;  /* 0x800000ff0e0e7221 */ /* 0x000fc80000010100 */
[----:B------:R-:W-:-:S07]  /*b510*/  FFMA R15, R15, R14, R15 ;  /* 0x0000000e0f0f7223 */ /* 0x000fce000000000f */
.L_x_94:
[----:B------:R-:W-:Y:S05]  /*b520*/  BSYNC B1 ;  /* 0x0000000000017941 */ /* 0x000fea0003800000 */
.L_x_92:
        /* <DEDUP_REMOVED lines=10> */
.L_x_96:
[----:B------:R-:W1:Y:S02]  /*b5d0*/  MUFU.RCP R23, R13 ;  /* 0x0000000d00177308 */ /* 0x000e640000001000 */
[----:B-1----:R-:W-:-:S04]  /*b5e0*/  FFMA R13, R13, R23, -1 ;  /* 0xbf8000000d0d7423 */ /* 0x002fc80000000017 */
[----:B------:R-:W-:-:S04]  /*b5f0*/  FADD.FTZ R13, -R13, -RZ ;  /* 0x800000ff0d0d7221 */ /* 0x000fc80000010100 */
[----:B------:R-:W-:-:S07]  /*b600*/  FFMA R23, R23, R13, R23 ;  /* 0x0000000d17177223 */ /* 0x000fce0000000017 */
.L_x_97:
[----:B------:R-:W-:Y:S05]  /*b610*/  BSYNC B1 ;  /* 0x0000000000017941 */ /* 0x000fea0003800000 */
.L_x_95:
[----:B------:R-:W1:Y:S01]  /*b620*/  S2R R3, SR_TID.X ;  /* 0x0000000000037919 */ /* 0x000e620000002100 */
[----:B------:R-:W-:Y:S01]  /*b630*/  F2FP.F16.F32.PACK_AB R152, R166, R167 ;  /* 0x000000a7a698723e */ /* 0x000fe200000000ff */
[----:B------:R-:W-:Y:S05]  /*b640*/  WARPSYNC.ALL ;  /* 0x0000000000007948 */ /* 0x000fea0003800000 */
[----:B------:R-:W-:Y:S01]  /*b650*/  F2FP.F16.F32.PACK_AB R153, R164, R165 ;  /* 0x000000a5a499723e */ /* 0x000fe200000000ff */
[----:B------:R-:W-:Y:S01]  /*b660*/  BSSY B0, `(.L_x_98) ;  /* 0x0000025000007945 */ /* 0x000fe20003800000 */
[----:B------:R-:W-:Y:S02]  /*b670*/  F2FP.F16.F32.PACK_AB R154, R162, R163 ;  /* 0x000000a3a29a723e */ /* 0x000fe400000000ff */
[----:B------:R-:W-:-:S02]  /*b680*/  F2FP.F16.F32.PACK_AB R155, R155, R161 ;  /* 0x000000a19b9b723e */ /* 0x000fc400000000ff */
[----:B------:R-:W-:Y:S02]  /*b690*/  F2FP.F16.F32.PACK_AB R20, R158, R159 ;  /* 0x0000009f9e14723e */ /* 0x000fe400000000ff */
[----:B------:R-:W-:Y:S02]  /*b6a0*/  F2FP.F16.F32.PACK_AB R21, R21, R157 ;  /* 0x0000009d1515723e */ /* 0x000fe400000000ff */
[----:B------:R-:W-:Y:S02]  /*b6b0*/  F2FP.F16.F32.PACK_AB R22, R22, R156 ;  /* 0x0000009c1616723e */ /* 0x000fe400000000ff */
[----:B------:R-:W-:Y:S02]  /*b6c0*/  F2FP.F16.F32.PACK_AB R23, R23, R15 ;  /* 0x0000000f1717723e */ /* 0x000fe400000000ff */
[----:B------:R-:W-:Y:S02]  /*b6d0*/  ISETP.GT.U32.AND P5, PT, R172, 0x3e, PT ;  /* 0x0000003eac00780c */ /* 0x000fe40003fa4070 */
[C---:B-1----:R-:W-:Y:S01]  /*b6e0*/  SHF.L.U32 R0, R3.reuse, 0x4, RZ ;  /* 0x0000000403007819 */ /* 0x042fe200000006ff */
[----:B------:R-:W-:-:S03]  /*b6f0*/  IMAD.SHL.U32 R2, R3, 0x20, RZ ;  /* 0x0000002003027824 */ /* 0x000fc600078e00ff */
[----:B------:R-:W-:Y:S02]  /*b700*/  LOP3.LUT R0, R0, 0xe00, RZ, 0xc0, !PT ;  /* 0x00000e0000007812 */ /* 0x000fe400078ec0ff */
        /* <DEDUP_REMOVED lines=9> */
[----:B------:R-:W-:Y:S01]  /*b7a0*/  LEA R0, R18, R14, 0x1 ;  /* 0x0000000e12007211 */ /* 0x000fe200078e08ff */
[----:B------:R1:W-:Y:S04]  /*b7b0*/  STSM.16.M88.4 [R14+0x200], R152 ;  /* 0x000200980e007844 */ /* 0x0003e80000000200 */
[----:B------:R1:W-:Y:S01]  /*b7c0*/  STSM.16.M88.4 [R0+0x200], R20 ;  /* 0x0002001400007844 */ /* 0x0003e20000000200 */
[----:B------:R-:W-:Y:S01]  /*b7d0*/  @!PT LDS RZ, [RZ] ;  /* 0x00000000fffff984 */ /* 0x000fe20000000800 */
[----:B------:R-:W-:Y:S01]  /*b7e0*/  @!PT LDS RZ, [RZ] ;  /* 0x00000000fffff984 */ /* 0x000fe20000000800 */
[----:B------:R-:W-:Y:S01]  /*b7f0*/  @!PT LDS RZ, [RZ] ;  /* 0x00000000fffff984 */ /* 0x000fe20000000800 */
[----:B------:R-:W-:Y:S01]  /*b800*/  @!PT LDS RZ, [RZ] ;  /* 0x00000000fffff984 */ /* 0x000fe20000000800 */
[----:B------:R2:W-:Y:S06]  /*b810*/  MEMBAR.ALL.CTA ;  /* 0x0000000000007992 */ /* 0x0005ec0000008000 */
[----:B--2---:R-:W2:Y:S02]  /*b820*/  FENCE.VIEW.ASYNC.S ;  /* 0x00000000000073c6 */ /* 0x004ea40000000000 */
[----:B--2---:R-:W-:Y:S06]  /*b830*/  BAR.SYNC.DEFER_BLOCKING 0x1, 0x100 ;  /* 0x0044000000007b1d */ /* 0x004fec0000010000 */
[----:B------:R-:W-:Y:S05]  /*b840*/  @P5 BRA `(.L_x_99) ;  /* 0x0000000000185947 */ /* 0x000fea0003800000 */
[----:B------:R-:W-:Y:S02]  /*b850*/  UIADD3 UR4, UP0, UR38, 0x4f0, URZ ;  /* 0x000004f026047890 */ /* 0x000fe4000ff1e03f */
[----:B------:R-:W-:Y:S02]  /*b860*/  UIADD3 UR48, UR46, 0x200, URZ ;  /* 0x000002002e307890 */ /* 0x000fe4000fffe03f */
[----:B------:R-:W-:-:S09]  /*b870*/  UIADD3.X UR5, URZ, UR39, URZ, UP0, !UPT ;  /* 0x000000273f057290 */ /* 0x000fd200087fe43f */
[----:B------:R2:W-:Y:S01]  /*b880*/  UTMASTG.3D [UR48], [UR4] ;  /* 0x00000030040073b5 */ /* 0x0005e20008010000 */
[----:B------:R0:W-:Y:S01]  /*b890*/  UTMACMDFLUSH ;  /* 0x00000000000079b7 */ /* 0x0001e20000000000 */
[----:B--2---:R-:W-:-:S04]  /*b8a0*/  DEPBAR.LE SB0, 0x1 ;  /* 0x000080400000791a */ /* 0x004fc80000000000 */
.L_x_99:
[----:B------:R-:W-:Y:S05]  /*b8b0*/  BSYNC B0 ;  /* 0x0000000000007941 */ /* 0x000fea0003800000 */
.L_x_98:
[----:B------:R-:W-:Y:S01]  /*b8c0*/  BAR.SYNC.DEFER_BLOCKING 0x1, 0x100 ;  /* 0x0044000000007b1d */ /* 0x000fe20000010000 */
[----:B------:R-:W-:Y:S02]  /*b8d0*/  ISETP.NE.AND P2, PT, RZ, UR40, PT ;  /* 0x00000028ff007c0c */ /* 0x000fe4000bf45270 */
[----:B------:R-:W-:-:S04]  /*b8e0*/  IADD3 R15, R14, 0x200, RZ ;  /* 0x000002000e0f7810 */ /* 0x000fc80007ffe0ff */
[----:B------:R-:W-:-:S07]  /*b8f0*/  LEA R157, R18, R15, 0x1 ;  /* 0x0000000f129d7211 */ /* 0x000fce00078e08ff */
[----:B------:R-:W-:Y:S05]  /*b900*/  @!P2 BRA `(.L_x_100) ;  /* 0x000000000038a947 */ /* 0x000fea0003800000 */
[----:B------:R-:W-:Y:S04]  /*b910*/  BSSY B0, `(.L_x_101) ;  /* 0x000000a000007945 */ /* 0x000fe80003800000 */
[----:B------:R-:W-:Y:S05]  /*b920*/  @P0 BRA `(.L_x_102) ;  /* 0x0000000000200947 */ /* 0x000fea0003800000 */
[----:B------:R-:W-:-:S06]  /*b930*/  UISETP.NE.AND UP0, UPT, UR43, 0x3, UPT ;  /* 0x000000032b00788c */ /* 0x000fcc000bf05270 */
[----:B------:R-:W-:-:S13]  /*b940*/  PLOP3.LUT P2, PT, PT, PT, UP0, 0x80, 0x0 ;  /* 0x000000000000781c */ /* 0x000fda0003f4f008 */
[----:B------:R-:W-:Y:S05]  /*b950*/  @!P2 BRA `(.L_x_103) ;  /* 0x000000000004a947 */ /* 0x000fea0003800000 */
[----:B------:R-:W-:Y:S01]  /*b960*/  BPT.TRAP 0x1 ;  /* 0x000000040000795c */ /* 0x000fe20000300000 */
.L_x_103:
[----:B------:R-:W-:-:S04]  /*b970*/  ULEA UR4, UR36, UR46, 0x3 ;  /* 0x0000002e24047291 */ /* 0x000fc8000f8e183f */
[----:B------:R-:W-:-:S04]  /*b980*/  UIADD3 UR4, UR4, 0x50, URZ ;  /* 0x0000005004047890 */ /* 0x000fc8000fffe03f */
[----:B------:R-:W-:-:S09]  /*b990*/  UPRMT UR4, UR47, 0x654, UR4 ;  /* 0x000006542f047896 */ /* 0x000fd20008000004 */
[----:B------:R-:W-:Y:S03]  /*b9a0*/  SYNCS.ARRIVE.TRANS64.RED.A1T0 RZ, [UR4], RZ ;  /* 0x000000ffffff79a7 */ /* 0x000fe60008100404 */
.L_x_102:
[----:B------:R-:W-:Y:S05]  /*b9b0*/  BSYNC B0 ;  /* 0x0000000000007941 */ /* 0x000fea0003800000 */
.L_x_101:
[----:B------:R-:W-:-:S04]  /*b9c0*/  UIADD3 UR36, UR36, 0x1, URZ ;  /* 0x0000000124247890 */ /* 0x000fc8000fffe03f */
[----:B------:R-:W-:-:S04]  /*b9d0*/  UISETP.NE.AND UP0, UPT, UR36, 0x4, UPT ;  /* 0x000000042400788c */ /* 0x000fc8000bf05270 */
[----:B------:R-:W-:-:S12]  /*b9e0*/  USEL UR36, UR36, URZ, UP0 ;  /* 0x0000003f24247287 */ /* 0x000fd80008000000 */
.L_x_100:
[----:B------:R-:W-:Y:S04]  /*b9f0*/  BSSY B0, `(.L_x_104) ;  /* 0x0000012000007945 */ /* 0x000fe80003800000 */
[----:B------:R-:W-:Y:S05]  /*ba00*/  @P0 BRA `(.L_x_105) ;  /* 0x0000000000400947 */ /* 0x000fea0003800000 */
[----:B------:R-:W-:-:S06]  /*ba10*/  UISETP.NE.AND UP0, UPT, UR43, 0x3, UPT ;  /* 0x000000032b00788c */ /* 0x000fcc000bf05270 */
[----:B------:R-:W-:-:S13]  /*ba20*/  PLOP3.LUT P2, PT, PT, PT, UP0, 0x80, 0x0 ;  /* 0x000000000000781c */ /* 0x000fda0003f4f008 */
[----:B------:R-:W-:Y:S05]  /*ba30*/  @!P2 BRA `(.L_x_106) ;  /* 0x000000000004a947 */ /* 0x000fea0003800000 */
[----:B------:R-:W-:Y:S01]  /*ba40*/  BPT.TRAP 0x1 ;  /* 0x000000040000795c */ /* 0x000fe20000300000 */
.L_x_106:
[----:B-1----:R-:W-:Y:S01]  /*ba50*/  LEA R0, R12, UR46, 0x3 ;  /* 0x0000002e0c007c11 */ /* 0x002fe2000f8e18ff */
[----:B------:R-:W-:Y:S01]  /*ba60*/  BSSY B1, `(.L_x_107) ;  /* 0x0000004000017945 */ /* 0x000fe20003800000 */
[----:B------:R-:W-:-:S04]  /*ba70*/  SHF.L.U32 R2, RZ, 0x1f, RZ ;  /* 0x0000001fff027819 */ /* 0x000fc800000006ff */
[----:B------:R-:W1:Y:S02]  /*ba80*/  SYNCS.PHASECHK.TRANS64.TRYWAIT P2, [R0+URZ+0x30], R2 ;  /* 0x00003002000075a7 */ /* 0x000e64000804017f */
[----:B-1----:R-:W-:Y:S05]  /*ba90*/  @!P2 BRA `(.L_x_108) ;  /* 0x00000210000ca947 */ /* 0x002fea0003800000 */
.L_x_1108:
[----:B------:R-:W-:Y:S05]  /*baa0*/  BSYNC B1 ;  /* 0x0000000000017941 */ /* 0x000fea0003800000 */
.L_x_107:
[C---:B-1----:R-:W-:Y:S01]  /*bab0*/  @!P1 LEA R0, R12.reuse, R15, 0xd ;  /* 0x0000000f0c009211 */ /* 0x042fe200078e68ff */
[----:B------:R-:W-:Y:S05]  /*bac0*/  @!P1 WARPSYNC.ALL ;  /* 0x0000000000009948 */ /* 0x000fea0003800000 */
[----:B------:R1:W2:Y:S01]  /*bad0*/  @!P1 LDSM.16.M88.4 R8, [R0] ;  /* 0x000000000008983b */ /* 0x0002a20000000200 */
[----:B------:R-:W-:Y:S02]  /*bae0*/  IADD3 R12, R12, 0x1, RZ ;  /* 0x000000010c0c7810 */ /* 0x000fe40007ffe0ff */
[----:B-1----:R-:W-:-:S05]  /*baf0*/  @!P1 LEA R0, R18, R0, 0x1 ;  /* 0x0000000012009211 */ /* 0x002fca00078e08ff */
[----:B------:R3:W4:Y:S02]  /*bb00*/  @!P1 LDSM.16.M88.4 R4, [R0] ;  /* 0x000000000004983b */ /* 0x0007240000000200 */
.L_x_105:
[----:B------:R-:W-:Y:S05]  /*bb10*/  BSYNC B0 ;  /* 0x0000000000007941 */ /* 0x000fea0003800000 */
.L_x_104:
[----:B-123--:R-:W-:Y:S02]  /*bb20*/  HADD2.F32 R0, -RZ, R8.H0_H0 ;  /* 0x20000008ff007230 */ /* 0x00efe40000004100 */
[C---:B------:R-:W-:Y:S01]  /*bb30*/  FMUL R24, R17.reuse, R24 ;  /* 0x0000001811187220 */ /* 0x040fe20000400000 */
[----:B------:R-:W-:Y:S01]  /*bb40*/  MOV R20, 0x3bbb989d ;  /* 0x3bbb989d00147802 */ /* 0x000fe20000000f00 */
[C---:B------:R-:W-:Y:S01]  /*bb50*/  FMUL R25, R17.reuse, R25 ;  /* 0x0000001911197220 */ /* 0x040fe20000400000 */
[----:B------:R-:W-:Y:S01]  /*bb60*/  MOV R156, 0x437c0000 ;  /* 0x437c0000009c7802 */ /* 0x000fe20000000f00 */
[----:B------:R-:W-:Y:S01]  /*bb70*/  FFMA R0, R16, R0, R24 ;  /* 0x0000000010007223 */ /* 0x000fe20000000018 */
[C---:B------:R-:W-:Y:S01]  /*bb80*/  FMUL R26, R17.reuse, R26 ;  /* 0x0000001a111a7220 */ /* 0x040fe20000400000 */
[C---:B------:R-:W-:Y:S01]  /*bb90*/  FMUL R27, R17.reuse, R27 ;  /* 0x0000001b111b7220 */ /* 0x040fe20000400000 */
[C---:B------:R-:W-:Y:S01]  /*bba0*/  FMUL R28, R17.reuse, R28 ;  /* 0x0000001c111c7220 */ /* 0x040fe20000400000 */
[----:B------:R-:W-:Y:S01]  /*bbb0*/  FFMA.SAT R2, -R0, R20, 0.5 ;  /* 0x3f00000000027423 */ /* 0x000fe20000002114 */
[C---:B------:R-:W-:Y:S01]  /*bbc0*/  FMUL R29, R17.reuse, R29 ;  /* 0x0000001d111d7220 */ /* 0x040fe20000400000 */
[C---:B------:R-:W-:Y:S01]  /*bbd0*/  FMUL R30, R17.reuse, R30 ;  /* 0x0000001e111e7220 */ /* 0x040fe20000400000 */
[C---:B------:R-:W-:Y:S01]  /*bbe0*/  FMUL R31, R17.reuse, R31 ;  /* 0x0000001f111f7220 */ /* 0x040fe20000400000 */
[----:B------:R-:W-:Y:S01]  /*bbf0*/  FFMA.RM R2, R2, R156, 12582913 ;  /* 0x4b40000102027423 */ /* 0x000fe2000000409c */
[C---:B------:R-:W-:Y:S01]  /*bc00*/  FMUL R32, R17.reuse, R32 ;  /* 0x0000002011207220 */ /* 0x040fe20000400000 */
[C---:B------:R-:W-:Y:S01]  /*bc10*/  FMUL R33, R17.reuse, R33 ;  /* 0x0000002111217220 */ /* 0x040fe20000400000 */
[C---:B------:R-:W-:Y:S01]  /*bc20*/  FMUL R34, R17.reuse, R34 ;  /* 0x0000002211227220 */ /* 0x040fe20000400000 */
[----:B------:R-:W-:Y:S01]  /*bc30*/  FADD R3, R2, -12583039 ;  /* 0xcb40007f02037421 */ /* 0x000fe20000000000 */
[C---:B------:R-:W-:Y:S01]  /*bc40*/  FMUL R35, R17.reuse, R35 ;  /* 0x0000002311237220 */ /* 0x040fe20000400000 */
[C---:B------:R-:W-:Y:S01]  /*bc50*/  FMUL R36, R17.reuse, R36 ;  /* 0x0000002411247220 */ /* 0x040fe20000400000 */
[C---:B------:R-:W-:Y:S01]  /*bc60*/  FMUL R37, R17.reuse, R37 ;  /* 0x0000002511257220 */ /* 0x040fe20000400000 */
[C---:B------:R-:W-:Y:S01]  /*bc70*/  FFMA R3, -R0.reuse, 1.4426950216293334961, -R3 ;  /* 0x3fb8aa3b00037823 */ /* 0x040fe20000000903 */
[C---:B------:R-:W-:Y:S01]  /*bc80*/  FMUL R38, R17.reuse, R38 ;  /* 0x0000002611267220 */ /* 0x040fe20000400000 */
[----:B------:R-:W-:Y:S01]  /*bc90*/  FMUL R39, R17, R39 ;  /* 0x0000002711277220 */ /* 0x000fe20000400000 */
[----:B------:R-:W-:Y:S01]  /*bca0*/  BSSY B1, `(.L_x_109) ;  /* 0x00000a7000017945 */ /* 0x000fe20003800000 */
[----:B------:R-:W-:-:S04]  /*bcb0*/  FFMA R0, -R0, 1.925963033500011079e-08, R3 ;  /* 0x32a5706000007823 */ /* 0x000fc80000000103 */
[----:B------:R1:W2:Y:S02]  /*bcc0*/  MUFU.EX2 R3, R0 ;  /* 0x0000000000037308 */ /* 0x0002a40000000800 */
[----:B-1----:R-:W-:Y:S01]  /*bcd0*/  SHF.L.U32 R0, R2, 0x17, RZ ;  /* 0x0000001702007819 */ /* 0x002fe200000006ff */
[----:B------:R-:W-:-:S05]  /*bce0*/  HADD2.F32 R2, -RZ, R8.H1_H1 ;  /* 0x30000008ff027230 */ /* 0x000fca0000004100 */
[----:B------:R-:W-:Y:S01]  /*bcf0*/  FFMA R2, R16, R2, R25 ;  /* 0x0000000210027223 */ /* 0x000fe20000000019 */
[----:B--2---:R-:W-:-:S03]  /*bd00*/  FFMA R0, R0, R3, 1 ;  /* 0x3f80000000007423 */ /* 0x004fc60000000003 */
[----:B------:R-:W-:-:S04]  /*bd10*/  FFMA.SAT R3, -R2, R20, 0.5 ;  /* 0x3f00000002037423 */ /* 0x000fc80000002114 */
[----:B------:R-:W-:-:S04]  /*bd20*/  FFMA.RM R3, R3, R156, 12582913 ;  /* 0x4b40000103037423 */ /* 0x000fc8000000409c */
[C---:B------:R-:W-:Y:S01]  /*bd30*/  FADD R13, R3.reuse, -12583039 ;  /* 0xcb40007f030d7421 */ /* 0x040fe20000000000 */
[----:B------:R-:W-:-:S03]  /*bd40*/  SHF.L.U32 R155, R3, 0x17, RZ ;  /* 0x00000017039b7819 */ /* 0x000fc600000006ff */
[----:B------:R-:W-:-:S04]  /*bd50*/  FFMA R13, -R2, 1.4426950216293334961, -R13 ;  /* 0x3fb8aa3b020d7823 */ /* 0x000fc8000000090d */
[----:B------:R-:W-:-:S06]  /*bd60*/  FFMA R2, -R2, 1.925963033500011079e-08, R13 ;  /* 0x32a5706002027823 */ /* 0x000fcc000000010d */
[----:B------:R-:W1:Y:S02]  /*bd70*/  MUFU.EX2 R2, R2 ;  /* 0x0000000200027308 */ /* 0x000e640000000800 */
[----:B-1----:R-:W-:Y:S01]  /*bd80*/  FFMA R155, R155, R2, 1 ;  /* 0x3f8000009b9b7423 */ /* 0x002fe20000000002 */
[----:B------:R-:W-:-:S05]  /*bd90*/  HADD2.F32 R2, -RZ, R9.H0_H0 ;  /* 0x20000009ff027230 */ /* 0x000fca0000004100 */
[----:B------:R-:W-:-:S04]  /*bda0*/  FFMA R2, R16, R2, R26 ;  /* 0x0000000210027223 */ /* 0x000fc8000000001a */
        /* <DEDUP_REMOVED lines=8> */
[----:B------:R-:W-:-:S05]  /*be30*/  HADD2.F32 R2, -RZ, R9.H1_H1 ;  /* 0x30000009ff027230 */ /* 0x000fca0000004100 */
        /* <DEDUP_REMOVED lines=49> */
[----:B----4-:R-:W-:-:S05]  /*c150*/  HADD2.F32 R2, -RZ, R4.H0_H0 ;  /* 0x20000004ff027230 */ /* 0x010fca0000004100 */
        /* <DEDUP_REMOVED lines=44> */
[----:B------:R-:W-:-:S03]  /*c420*/  IMAD.SHL.U32 R22, R3, 0x800000, RZ ;  /* 0x0080000003167824 */ /* 0x000fc600078e00ff */
        /* <DEDUP_REMOVED lines=9> */
[----:B------:R-:W-:Y:S01]  /*c4c0*/  SHF.L.U32 R21, R3, 0x17, RZ ;  /* 0x0000001703157819 */ /* 0x000fe200000006ff */
[----:B------:R-:W-:Y:S02]  /*c4d0*/  HADD2.F32 R3, -RZ, R7.H0_H0 ;  /* 0x20000007ff037230 */ /* 0x000fe40000004100 */
[----:B------:R-:W-:-:S03]  /*c4e0*/  FFMA R13, -R2, 1.4426950216293334961, -R13 ;  /* 0x3fb8aa3b020d7823 */ /* 0x000fc6000000090d */
[----:B------:R-:W-:Y:S01]  /*c4f0*/  FFMA R3, R16, R3, R38 ;  /* 0x0000000310037223 */ /* 0x000fe20000000026 */
[----:B------:R-:W-:-:S03]  /*c500*/  FFMA R2, -R2, 1.925963033500011079e-08, R13 ;  /* 0x32a5706002027823 */ /* 0x000fc6000000010d */
[----:B------:R-:W-:-:S03]  /*c510*/  FFMA.SAT R13, -R3, R20, 0.5 ;  /* 0x3f000000030d7423 */ /* 0x000fc60000002114 */
[----:B------:R-:W1:Y:S01]  /*c520*/  MUFU.EX2 R2, R2 ;  /* 0x0000000200027308 */ /* 0x000e620000000800 */
[----:B------:R-:W-:Y:S01]  /*c530*/  FFMA.RM R13, R13, R156, 12582913 ;  /* 0x4b4000010d0d7423 */ /* 0x000fe2000000409c */
[----:B-1----:R-:W-:Y:S01]  /*c540*/  FFMA R21, R21, R2, 1 ;  /* 0x3f80000015157423 */ /* 0x002fe20000000002 */
[----:B------:R-:W-:-:S05]  /*c550*/  HADD2.F32 R2, -RZ, R7.H1_H1 ;  /* 0x30000007ff027230 */ /* 0x000fca0000004100 */
[----:B------:R-:W-:-:S04]  /*c560*/  FFMA R2, R16, R2, R39 ;  /* 0x0000000210027223 */ /* 0x000fc80000000027 */
[----:B------:R-:W-:Y:S01]  /*c570*/  FFMA.SAT R30, -R2, R20, 0.5 ;  /* 0x3f000000021e7423 */ /* 0x000fe20000002114 */
[----:B------:R-:W-:-:S03]  /*c580*/  FADD R20, R13, -12583039 ;  /* 0xcb40007f0d147421 */ /* 0x000fc60000000000 */
[----:B------:R-:W-:Y:S01]  /*c590*/  FFMA.RM R30, R30, R156, 12582913 ;  /* 0x4b4000011e1e7423 */ /* 0x000fe2000000409c */
        /* <DEDUP_REMOVED lines=19> */
.L_x_110:
[----:B------:R-:W1:Y:S02]  /*c6d0*/  MUFU.RCP R156, R0 ;  /* 0x00000000009c7308 */ /* 0x000e640000001000 */
[----:B-1----:R-:W-:-:S04]  /*c6e0*/  FFMA R0, R0, R156, -1 ;  /* 0xbf80000000007423 */ /* 0x002fc8000000009c */
[----:B------:R-:W-:-:S04]  /*c6f0*/  FADD.FTZ R0, -R0, -RZ ;  /* 0x800000ff00007221 */ /* 0x000fc80000010100 */
[----:B------:R-:W-:-:S07]  /*c700*/  FFMA R156, R156, R0, R156 ;  /* 0x000000009c9c7223 */ /* 0x000fce000000009c */
.L_x_111:
[----:B------:R-:W-:Y:S05]  /*c710*/  BSYNC B1 ;  /* 0x0000000000017941 */ /* 0x000fea0003800000 */
.L_x_109:
        /* <DEDUP_REMOVED lines=10> */
.L_x_113:
[----:B------:R-:W1:Y:S02]  /*c7c0*/  MUFU.RCP R39, R155 ;  /* 0x0000009b00277308 */ /* 0x000e640000001000 */
[----:B-1----:R-:W-:-:S04]  /*c7d0*/  FFMA R155, R155, R39, -1 ;  /* 0xbf8000009b9b7423 */ /* 0x002fc80000000027 */
[----:B------:R-:W-:-:S04]  /*c7e0*/  FADD.FTZ R155, -R155, -RZ ;  /* 0x800000ff9b9b7221 */ /* 0x000fc80000010100 */
[----:B------:R-:W-:-:S07]  /*c7f0*/  FFMA R39, R39, R155, R39 ;  /* 0x0000009b27277223 */ /* 0x000fce0000000027 */
.L_x_114:
[----:B------:R-:W-:Y:S05]  /*c800*/  BSYNC B1 ;  /* 0x0000000000017941 */ /* 0x000fea0003800000 */
.L_x_112:
        /* <DEDUP_REMOVED lines=10> */
.L_x_116:
[----:B------:R-:W1:Y:S02]  /*c8b0*/  MUFU.RCP R38, R154 ;  /* 0x0000009a00267308 */ /* 0x000e640000001000 */
[----:B-1----:R-:W-:-:S04]  /*c8c0*/  FFMA R154, R154, R38, -1 ;  /* 0xbf8000009a9a7423 */ /* 0x002fc80000000026 */
[----:B------:R-:W-:-:S04]  /*c8d0*/  FADD.FTZ R154, -R154, -RZ ;  /* 0x800000ff9a9a7221 */ /* 0x000fc80000010100 */
[----:B------:R-:W-:-:S07]  /*c8e0*/  FFMA R38, R38, R154, R38 ;  /* 0x0000009a26267223 */ /* 0x000fce0000000026 */
.L_x_117:
[----:B------:R-:W-:Y:S05]  /*c8f0*/  BSYNC B1 ;  /* 0x0000000000017941 */ /* 0x000fea0003800000 */
.L_x_115:
        /* <DEDUP_REMOVED lines=10> */
.L_x_119:
[----:B------:R-:W1:Y:S02]  /*c9a0*/  MUFU.RCP R37, R153 ;  /* 0x0000009900257308 */ /* 0x000e640000001000 */
[----:B-1----:R-:W-:-:S04]  /*c9b0*/  FFMA R153, R153, R37, -1 ;  /* 0xbf80000099997423 */ /* 0x002fc80000000025 */
[----:B------:R-:W-:-:S04]  /*c9c0*/  FADD.FTZ R153, -R153, -RZ ;  /* 0x800000ff99997221 */ /* 0x000fc80000010100 */
[----:B------:R-:W-:-:S07]  /*c9d0*/  FFMA R37, R37, R153, R37 ;  /* 0x0000009925257223 */ /* 0x000fce0000000025 */
.L_x_120:
[----:B------:R-:W-:Y:S05]  /*c9e0*/  BSYNC B1 ;  /* 0x0000000000017941 */ /* 0x000fea0003800000 */
.L_x_118:
        /* <DEDUP_REMOVED lines=10> */
.L_x_122:
[----:B------:R-:W1:Y:S02]  /*ca90*/  MUFU.RCP R36, R152 ;  /* 0x0000009800247308 */ /* 0x000e640000001000 */
[----:B-1----:R-:W-:-:S04]  /*caa0*/  FFMA R152, R152, R36, -1 ;  /* 0xbf80000098987423 */ /* 0x002fc80000000024 */
[----:B------:R-:W-:-:S04]  /*cab0*/  FADD.FTZ R152, -R152, -RZ ;  /* 0x800000ff98987221 */ /* 0x000fc80000010100 */
[----:B------:R-:W-:-:S07]  /*cac0*/  FFMA R36, R36, R152, R36 ;  /* 0x0000009824247223 */ /* 0x000fce0000000024 */
.L_x_123:
[----:B------:R-:W-:Y:S05]  /*cad0*/  BSYNC B1 ;  /* 0x0000000000017941 */ /* 0x000fea0003800000 */
.L_x_121:
        /* <DEDUP_REMOVED lines=10> */
.L_x_125:
[----:B------:R-:W1:Y:S02]  /*cb80*/  MUFU.RCP R35, R29 ;  /* 0x0000001d00237308 */ /* 0x000e640000001000 */
[----:B-1----:R-:W-:-:S04]  /*cb90*/  FFMA R29, R29, R35, -1 ;  /* 0xbf8000001d1d7423 */ /* 0x002fc80000000023 */
[----:B------:R-:W-:-:S04]  /*cba0*/  FADD.FTZ R29, -R29, -RZ ;  /* 0x800000ff1d1d7221 */ /* 0x000fc80000010100 */
[----:B------:R-:W-:-:S07]  /*cbb0*/  FFMA R35, R35, R29, R35 ;  /* 0x0000001d23237223 */ /* 0x000fce0000000023 */
.L_x_126:
[----:B------:R-:W-:Y:S05]  /*cbc0*/  BSYNC B1 ;  /* 0x0000000000017941 */ /* 0x000fea0003800000 */
.L_x_124:
[----:B------:R-:W-:Y:S01]  /*cbd0*/  IADD3 R0, R28, 0x1800000, RZ ;  /* 0x018000001c007810 */ /* 0x000fe20007ffe0ff */
[----:B------:R-:W-:Y:S03]  /*cbe0*/  BSSY B1, `(.L_x_127) ;  /* 0x000000d000017945 */ /* 0x000fe60003800000 */
[----:B------:R-:W-:-:S04]  /*cbf0*/  LOP3.LUT R0, R0, 0x7f800000, RZ, 0xc0, !PT ;  /* 0x7f80000000007812 */ /* 0x000fc800078ec0ff */
[----:B------:R-:W-:-:S13]  /*cc00*/  ISETP.GT.U32.AND P2, PT, R0, 0x1ffffff, PT ;  /* 0x01ffffff0000780c */ /* 0x000fda0003f44070 */
[----:B------:R-:W-:Y:S05]  /*cc10*/  @P2 BRA `(.L_x_128) ;  /* 0x0000000000142947 */ /* 0x000fea0003800000 */
[----:B------:R-:W-:Y:S01]  /*cc20*/  IMAD.MOV.U32 R0, RZ, RZ, R28 ;  /* 0x000000ffff007224 */ /* 0x000fe200078e001c */
[----:B------:R-:W-:-:S07]  /*cc30*/  MOV R2, 0xcc50 ;  /* 0x0000cc5000027802 */ /* 0x000fce0000000f00 */
[----:B------:R-:W-:Y:S05]  /*cc40*/  CALL.REL.NOINC `($__internal_0_$__cuda_sm20_rcp_rn_f32_slowpath) ;  /* 0x0000020c001c7944 */ /* 0x000fea0003c00000 */
[----:B------:R-:W-:Y:S01]  /*cc50*/  MOV R34, R0 ;  /* 0x0000000000227202 */ /* 0x000fe20000000f00 */
[----:B------:R-:W-:Y:S06]  /*cc60*/  BRA `(.L_x_129) ;  /* 0x0000000000107947 */ /* 0x000fec0003800000 */
.L_x_128:
[----:B------:R-:W1:Y:S02]  /*cc70*/  MUFU.RCP R34, R28 ;  /* 0x0000001c00227308 */ /* 0x000e640000001000 */
[----:B-1----:R-:W-:-:S04]  /*cc80*/  FFMA R28, R28, R34, -1 ;  /* 0xbf8000001c1c7423 */ /* 0x002fc80000000022 */
[----:B------:R-:W-:-:S04]  /*cc90*/  FADD.FTZ R28, -R28, -RZ ;  /* 0x800000ff1c1c7221 */ /* 0x000fc80000010100 */
[----:B------:R-:W-:-:S07]  /*cca0*/  FFMA R34, R34, R28, R34 ;  /* 0x0000001c22227223 */ /* 0x000fce0000000022 */
.L_x_129:
[----:B------:R-:W-:Y:S05]  /*ccb0*/  BSYNC B1 ;  /* 0x0000000000017941 */ /* 0x000fea0003800000 */
.L_x_127:
        /* <DEDUP_REMOVED lines=10> */
.L_x_131:
[----:B------:R-:W1:Y:S02]  /*cd60*/  MUFU.RCP R0, R27 ;  /* 0x0000001b00007308 */ /* 0x000e640000001000 */
[----:B-1----:R-:W-:-:S04]  /*cd70*/  FFMA R27, R27, R0, -1 ;  /* 0xbf8000001b1b7423 */ /* 0x002fc80000000000 */
[----:B------:R-:W-:-:S04]  /*cd80*/  FADD.FTZ R27, -R27, -RZ ;  /* 0x800000ff1b1b7221 */ /* 0x000fc80000010100 */
[----:B------:R-:W-:-:S07]  /*cd90*/  FFMA R27, R0, R27, R0 ;  /* 0x0000001b001b7223 */ /* 0x000fce0000000000 */
.L_x_132:
[----:B------:R-:W-:Y:S05]  /*cda0*/  BSYNC B1 ;  /* 0x0000000000017941 */ /* 0x000fea0003800000 */
.L_x_130:
        /* <DEDUP_REMOVED lines=10> */
.L_x_134:
[----:B------:R-:W1:Y:S02]  /*ce50*/  MUFU.RCP R33, R26 ;  /* 0x0000001a00217308 */ /* 0x000e640000001000 */
[----:B-1----:R-:W-:-:S04]  /*ce60*/  FFMA R26, R26, R33, -1 ;  /* 0xbf8000001a1a7423 */ /* 0x002fc80000000021 */
[----:B------:R-:W-:-:S04]  /*ce70*/  FADD.FTZ R26, -R26, -RZ ;  /* 0x800000ff1a1a7221 */ /* 0x000fc80000010100 */
[----:B------:R-:W-:-:S07]  /*ce80*/  FFMA R33, R33, R26, R33 ;  /* 0x0000001a21217223 */ /* 0x000fce0000000021 */
.L_x_135:
[----:B------:R-:W-:Y:S05]  /*ce90*/  BSYNC B1 ;  /* 0x0000000000017941 */ /* 0x000fea0003800000 */
.L_x_133:
        /* <DEDUP_REMOVED lines=10> */
.L_x_137:
[----:B------:R-:W1:Y:S02]  /*cf40*/  MUFU.RCP R32, R25 ;  /* 0x0000001900207308 */ /* 0x000e640000001000 */
[----:B-1----:R-:W-:-:S04]  /*cf50*/  FFMA R25, R25, R32, -1 ;  /* 0xbf80000019197423 */ /* 0x002fc80000000020 */
[----:B------:R-:W-:-:S04]  /*cf60*/  FADD.FTZ R25, -R25, -RZ ;  /* 0x800000ff19197221 */ /* 0x000fc80000010100 */
[----:B------:R-:W-:-:S07]  /*cf70*/  FFMA R32, R32, R25, R32 ;  /* 0x0000001920207223 */ /* 0x000fce0000000020 */
.L_x_138:
[----:B------:R-:W-:Y:S05]  /*cf80*/  BSYNC B1 ;  /* 0x0000000000017941 */ /* 0x000fea0003800000 */
.L_x_136:
        /* <DEDUP_REMOVED lines=10> */
.L_x_140:
[----:B------:R-:W1:Y:S02]  /*d030*/  MUFU.RCP R31, R24 ;  /* 0x00000018001f7308 */ /* 0x000e640000001000 */
[----:B-1----:R-:W-:-:S04]  /*d040*/  FFMA R24, R24, R31, -1 ;  /* 0xbf80000018187423 */ /* 0x002fc8000000001f */
[----:B------:R-:W-:-:S04]  /*d050*/  FADD.FTZ R24, -R24, -RZ ;  /* 0x800000ff18187221 */ /* 0x000fc80000010100 */
[----:B------:R-:W-:-:S07]  /*d060*/  FFMA R31, R31, R24, R31 ;  /* 0x000000181f1f7223 */ /* 0x000fce000000001f */
.L_x_141:
[----:B------:R-:W-:Y:S05]  /*d070*/  BSYNC B1 ;  /* 0x0000000000017941 */ /* 0x000fea0003800000 */
.L_x_139:
        /* <DEDUP_REMOVED lines=10> */
.L_x_143:
[----:B------:R-:W1:Y:S02]  /*d120*/  MUFU.RCP R30, R23 ;  /* 0x00000017001e7308 */ /* 0x000e640000001000 */
[----:B-1----:R-:W-:-:S04]  /*d130*/  FFMA R23, R23, R30, -1 ;  /* 0xbf80000017177423 */ /* 0x002fc8000000001e */
[----:B------:R-:W-:-:S04]  /*d140*/  FADD.FTZ R23, -R23, -RZ ;  /* 0x800000ff17177221 */ /* 0x000fc80000010100 */
[----:B------:R-:W-:-:S07]  /*d150*/  FFMA R30, R30, R23, R30 ;  /* 0x000000171e1e7223 */ /* 0x000fce000000001e */
.L_x_144:
[----:B------:R-:W-:Y:S05]  /*d160*/  BSYNC B1 ;  /* 0x0000000000017941 */ /* 0x000fea0003800000 */
.L_x_142:
        /* <DEDUP_REMOVED lines=10> */
.L_x_146:
[----:B------:R-:W1:Y:S02]  /*d210*/  MUFU.RCP R29, R22 ;  /* 0x00000016001d7308 */ /* 0x000e640000001000 */
[----:B-1----:R-:W-:-:S04]  /*d220*/  FFMA R22, R22, R29, -1 ;  /* 0xbf80000016167423 */ /* 0x002fc8000000001d */
[----:B------:R-:W-:-:S04]  /*d230*/  FADD.FTZ R22, -R22, -RZ ;  /* 0x800000ff16167221 */ /* 0x000fc80000010100 */
[----:B------:R-:W-:-:S07]  /*d240*/  FFMA R29, R29, R22, R29 ;  /* 0x000000161d1d7223 */ /* 0x000fce000000001d */
.L_x_147:
[----:B------:R-:W-:Y:S05]  /*d250*/  BSYNC B1 ;  /* 0x0000000000017941 */ /* 0x000fea0003800000 */
.L_x_145:
        /* <DEDUP_REMOVED lines=10> */
.L_x_149:
[----:B------:R-:W1:Y:S02]  /*d300*/  MUFU.RCP R22, R21 ;  /* 0x0000001500167308 */ /* 0x000e640000001000 */
[----:B-1----:R-:W-:-:S04]  /*d310*/  FFMA R21, R21, R22, -1 ;  /* 0xbf80000015157423 */ /* 0x002fc80000000016 */
[----:B------:R-:W-:-:S04]  /*d320*/  FADD.FTZ R21, -R21, -RZ ;  /* 0x800000ff15157221 */ /* 0x000fc80000010100 */
[----:B------:R-:W-:-:S07]  /*d330*/  FFMA R22, R22, R21, R22 ;  /* 0x0000001516167223 */ /* 0x000fce0000000016 */
.L_x_150:
[----:B------:R-:W-:Y:S05]  /*d340*/  BSYNC B1 ;  /* 0x0000000000017941 */ /* 0x000fea0003800000 */
.L_x_148:
        /* <DEDUP_REMOVED lines=10> */
.L_x_152:
[----:B------:R-:W1:Y:S02]  /*d3f0*/  MUFU.RCP R28, R20 ;  /* 0x00000014001c7308 */ /* 0x000e640000001000 */
[----:B-1----:R-:W-:-:S04]  /*d400*/  FFMA R20, R20, R28, -1 ;  /* 0xbf80000014147423 */ /* 0x002fc8000000001c */
[----:B------:R-:W-:-:S04]  /*d410*/  FADD.FTZ R20, -R20, -RZ ;  /* 0x800000ff14147221 */ /* 0x000fc80000010100 */
[----:B------:R-:W-:-:S07]  /*d420*/  FFMA R28, R28, R20, R28 ;  /* 0x000000141c1c7223 */ /* 0x000fce000000001c */
.L_x_153:
[----:B------:R-:W-:Y:S05]  /*d430*/  BSYNC B1 ;  /* 0x0000000000017941 */ /* 0x000fea0003800000 */
.L_x_151:
[----:B------:R-:W-:-:S04]  /*d440*/  IADD3 R0, R13, 0x1800000, RZ ;  /* 0x018000000d007810 */ /* 0x000fc80007ffe0ff */
        /* <DEDUP_REMOVED lines=8> */
.L_x_154:
[----:B------:R-:W1:Y:S02]  /*d4d0*/  MUFU.RCP R23, R13 ;  /* 0x0000000d00177308 */ /* 0x000e640000001000 */
[----:B-1----:R-:W-:-:S04]  /*d4e0*/  FFMA R13, R13, R23, -1 ;  /* 0xbf8000000d0d7423 */ /* 0x002fc80000000017 */
[----:B------:R-:W-:-:S04]  /*d4f0*/  FADD.FTZ R13, -R13, -RZ ;  /* 0x800000ff0d0d7221 */ /* 0x000fc80000010100 */
[----:B------:R-:W-:-:S07]  /*d500*/  FFMA R23, R23, R13, R23 ;  /* 0x0000000d17177223 */ /* 0x000fce0000000017 */
.L_x_155:
[----:B------:R-:W-:Y:S01]  /*d510*/  F2FP.F16.F32.PACK_AB R24, R39, R156 ;  /* 0x0000009c2718723e */ /* 0x000fe200000000ff */
[----:B------:R-:W-:Y:S05]  /*d520*/  WARPSYNC.ALL ;  /* 0x0000000000007948 */ /* 0x000fea0003800000 */
[----:B------:R-:W-:Y:S01]  /*d530*/  F2FP.F16.F32.PACK_AB R25, R37, R38 ;  /* 0x000000262519723e */ /* 0x000fe200000000ff */
[----:B------:R-:W-:Y:S01]  /*d540*/  BSSY B0, `(.L_x_156) ;  /* 0x000001b000007945 */ /* 0x000fe20003800000 */
[----:B------:R-:W-:Y:S02]  /*d550*/  F2FP.F16.F32.PACK_AB R26, R35, R36 ;  /* 0x00000024231a723e */ /* 0x000fe400000000ff */
[----:B------:R-:W-:-:S02]  /*d560*/  F2FP.F16.F32.PACK_AB R27, R27, R34 ;  /* 0x000000221b1b723e */ /* 0x000fc400000000ff */
[----:B------:R-:W-:Y:S02]  /*d570*/  F2FP.F16.F32.PACK_AB R20, R32, R33 ;  /* 0x000000212014723e */ /* 0x000fe400000000ff */
[----:B------:R-:W-:Y:S01]  /*d580*/  F2FP.F16.F32.PACK_AB R21, R30, R31 ;  /* 0x0000001f1e15723e */ /* 0x000fe200000000ff */
[----:B------:R1:W-:Y:S01]  /*d590*/  STSM.16.M88.4 [R14+0x2200], R24 ;  /* 0x002200180e007844 */ /* 0x0003e20000000200 */
[----:B------:R-:W-:Y:S02]  /*d5a0*/  F2FP.F16.F32.PACK_AB R22, R22, R29 ;  /* 0x0000001d1616723e */ /* 0x000fe400000000ff */
[----:B------:R-:W-:Y:S02]  /*d5b0*/  F2FP.F16.F32.PACK_AB R23, R23, R28 ;  /* 0x0000001c1717723e */ /* 0x000fe400000000ff */
[----:B------:R-:W-:-:S05]  /*d5c0*/  LEA R0, R18, R14, 0x1 ;  /* 0x0000000e12007211 */ /* 0x000fca00078e08ff */
        /* <DEDUP_REMOVED lines=11> */
[----:B------:R-:W-:Y:S02]  /*d680*/  UIADD3 UR4, UR46, 0x2200, URZ ;  /* 0x000022002e047890 */ /* 0x000fe4000fffe03f */
[----:B------:R-:W-:Y:S01]  /*d690*/  UIADD3.X UR9, URZ, UR39, URZ, UP0, !UPT ;  /* 0x000000273f097290 */ /* 0x000fe200087fe43f */
[----:B------:R-:W-:Y:S01]  /*d6a0*/  UMOV UR5, UR49 ;  /* 0x0000003100057c82 */ /* 0x000fe20008000000 */
[----:B------:R-:W-:-:S07]  /*d6b0*/  UMOV UR7, UR51 ;  /* 0x0000003300077c82 */ /* 0x000fce0008000000 */
[----:B------:R2:W-:Y:S01]  /*d6c0*/  UTMASTG.3D [UR4], [UR8] ;  /* 0x00000004080073b5 */ /* 0x0005e20008010000 */
[----:B------:R0:W-:Y:S01]  /*d6d0*/  UTMACMDFLUSH ;  /* 0x00000000000079b7 */ /* 0x0001e20000000000 */
[----:B--2---:R-:W-:-:S04]  /*d6e0*/  DEPBAR.LE SB0, 0x1 ;  /* 0x000080400000791a */ /* 0x004fc80000000000 */
.L_x_157:
[----:B------:R-:W-:Y:S05]  /*d6f0*/  BSYNC B0 ;  /* 0x0000000000007941 */ /* 0x000fea0003800000 */
.L_x_156:
[----:B-1----:R-:W-:Y:S01]  /*d700*/  IADD3 R0, R14, 0x2200, RZ ;  /* 0x000022000e007810 */ /* 0x002fe20007ffe0ff */
[----:B------:R-:W-:Y:S03]  /*d710*/  BAR.SYNC.DEFER_BLOCKING 0x1, 0x100 ;  /* 0x0044000000007b1d */ /* 0x000fe60000010000 */
[----:B------:R-:W-:-:S03]  /*d720*/  LEA R152, R18, R0, 0x1 ;  /* 0x0000000012987211 */ /* 0x000fc600078e08ff */
[----:B------:R-:W-:Y:S04]  /*d730*/  BSSY B0, `(.L_x_158) ;  /* 0x000000a000007945 */ /* 0x000fe80003800000 */
[----:B------:R-:W-:Y:S05]  /*d740*/  @P0 BRA `(.L_x_159) ;  /* 0x0000000000200947 */ /* 0x000fea0003800000 */
[----:B------:R-:W-:-:S06]  /*d750*/  UISETP.NE.AND UP0, UPT, UR43, 0x3, UPT ;  /* 0x000000032b00788c */ /* 0x000fcc000bf05270 */
[----:B------:R-:W-:-:S13]  /*d760*/  PLOP3.LUT P2, PT, PT, PT, UP0, 0x80, 0x0 ;  /* 0x000000000000781c */ /* 0x000fda0003f4f008 */
[----:B------:R-:W-:Y:S05]  /*d770*/  @!P2 BRA `(.L_x_160) ;  /* 0x000000000004a947 */ /* 0x000fea0003800000 */
[----:B------:R-:W-:Y:S01]  /*d780*/  BPT.TRAP 0x1 ;  /* 0x000000040000795c */ /* 0x000fe20000300000 */
.L_x_160:
[----:B------:R-:W-:-:S04]  /*d790*/  ULEA UR4, UR36, UR46, 0x3 ;  /* 0x0000002e24047291 */ /* 0x000fc8000f8e183f */
[----:B------:R-:W-:-:S04]  /*d7a0*/  UIADD3 UR4, UR4, 0x50, URZ ;  /* 0x0000005004047890 */ /* 0x000fc8000fffe03f */
[----:B------:R-:W-:-:S09]  /*d7b0*/  UPRMT UR4, UR47, 0x654, UR4 ;  /* 0x000006542f047896 */ /* 0x000fd20008000004 */
[----:B------:R-:W-:Y:S03]  /*d7c0*/  SYNCS.ARRIVE.TRANS64.RED.A1T0 RZ, [UR4], RZ ;  /* 0x000000ffffff79a7 */ /* 0x000fe60008100404 */
.L_x_159:
[----:B------:R-:W-:Y:S05]  /*d7d0*/  BSYNC B0 ;  /* 0x0000000000007941 */ /* 0x000fea0003800000 */
.L_x_158:
[----:B------:R-:W-:Y:S01]  /*d7e0*/  UIADD3 UR36, UR36, 0x1, URZ ;  /* 0x0000000124247890 */ /* 0x000fe2000fffe03f */
[----:B------:R-:W-:Y:S01]  /*d7f0*/  BSSY B0, `(.L_x_161) ;  /* 0x0000018000007945 */ /* 0x000fe20003800000 */
[----:B------:R-:W-:Y:S02]  /*d800*/  MOV R13, RZ ;  /* 0x000000ff000d7202 */ /* 0x000fe40000000f00 */
[----:B------:R-:W-:-:S04]  /*d810*/  UISETP.NE.AND UP0, UPT, UR36, 0x4, UPT ;  /* 0x000000042400788c */ /* 0x000fc8000bf05270 */
[----:B------:R-:W-:Y:S01]  /*d820*/  USEL UR36, UR36, URZ, UP0 ;  /* 0x0000003f24247287 */ /* 0x000fe20008000000 */
[----:B------:R-:W-:Y:S11]  /*d830*/  @P0 BRA `(.L_x_162) ;  /* 0x00000000004c0947 */ /* 0x000ff60003800000 */
[----:B------:R-:W-:-:S06]  /*d840*/  UISETP.NE.AND UP0, UPT, UR43, 0x3, UPT ;  /* 0x000000032b00788c */ /* 0x000fcc000bf05270 */
[----:B------:R-:W-:-:S13]  /*d850*/  PLOP3.LUT P2, PT, PT, PT, UP0, 0x80, 0x0 ;  /* 0x000000000000781c */ /* 0x000fda0003f4f008 */
[----:B------:R-:W-:Y:S05]  /*d860*/  @!P2 BRA `(.L_x_163) ;  /* 0x000000000004a947 */ /* 0x000fea0003800000 */
[----:B------:R-:W-:Y:S01]  /*d870*/  BPT.TRAP 0x1 ;  /* 0x000000040000795c */ /* 0x000fe20000300000 */
.L_x_163:
[----:B------:R-:W-:Y:S01]  /*d880*/  LEA R0, R12, UR46, 0x3 ;  /* 0x0000002e0c007c11 */ /* 0x000fe2000f8e18ff */
[----:B------:R-:W-:Y:S01]  /*d890*/  BSSY B1, `(.L_x_164) ;  /* 0x0000004000017945 */ /* 0x000fe20003800000 */
[----:B------:R-:W-:-:S04]  /*d8a0*/  SHF.L.U32 R2, RZ, 0x1f, RZ ;  /* 0x0000001fff027819 */ /* 0x000fc800000006ff */
[----:B------:R-:W1:Y:S02]  /*d8b0*/  SYNCS.PHASECHK.TRANS64.TRYWAIT P2, [R0+URZ+0x30], R2 ;  /* 0x00003002000075a7 */ /* 0x000e64000804017f */
[----:B-1----:R-:W-:Y:S05]  /*d8c0*/  @!P2 BRA `(.L_x_165) ;  /* 0x000001f00094a947 */ /* 0x002fea0003800000 */
.L_x_1109:
[----:B------:R-:W-:Y:S05]  /*d8d0*/  BSYNC B1 ;  /* 0x0000000000017941 */ /* 0x000fea0003800000 */
.L_x_164:
[C---:B-1----:R-:W-:Y:S01]  /*d8e0*/  @!P1 LEA R0, R12.reuse, R15, 0xd ;  /* 0x0000000f0c009211 */ /* 0x042fe200078e68ff */
[----:B------:R-:W-:Y:S05]  /*d8f0*/  @!P1 WARPSYNC.ALL ;  /* 0x0000000000009948 */ /* 0x000fea0003800000 */
[----:B------:R1:W2:Y:S01]  /*d900*/  @!P1 LDSM.16.M88.4 R8, [R0] ;  /* 0x000000000008983b */ /* 0x0002a20000000200 */
[----:B------:R-:W-:-:S04]  /*d910*/  IADD3 R12, R12, 0x1, RZ ;  /* 0x000000010c0c7810 */ /* 0x000fc80007ffe0ff */
[----:B------:R-:W-:Y:S02]  /*d920*/  ISETP.NE.AND P2, PT, R12, 0x4, PT ;  /* 0x000000040c00780c */ /* 0x000fe40003f45270 */
[----:B-1----:R-:W-:Y:S02]  /*d930*/  @!P1 LEA R0, R18, R0, 0x1 ;  /* 0x0000000012009211 */ /* 0x002fe400078e08ff */
[----:B------:R-:W-:Y:S02]  /*d940*/  SEL R12, R12, RZ, P2 ;  /* 0x000000ff0c0c7207 */ /* 0x000fe40001000000 */
[----:B------:R-:W-:Y:S01]  /*d950*/  SEL R13, RZ, 0x1, P2 ;  /* 0x00000001ff0d7807 */ /* 0x000fe20001000000 */
[----:B------:R1:W3:Y:S06]  /*d960*/  @!P1 LDSM.16.M88.4 R4, [R0] ;  /* 0x000000000004983b */ /* 0x0002ec0000000200 */
.L_x_162:
[----:B------:R-:W-:Y:S05]  /*d970*/  BSYNC B0 ;  /* 0x0000000000007941 */ /* 0x000fea0003800000 */
.L_x_161:
[----:B-1----:R-:W4:Y:S04]  /*d980*/  LDL.LU R0, [R1+0x40] ;  /* 0x0000400001007983 */ /* 0x002f280000300800 */
[----:B------:R-:W5:Y:S04]  /*d990*/  LDL.LU R20, [R1+0x44] ;  /* 0x0000440001147983 */ /* 0x000f680000300800 */
[----:B------:R-:W3:Y:S04]  /*d9a0*/  LDL.LU R33, [R1+0x48] ;  /* 0x0000480001217983 */ /* 0x000ee80000300800 */
[----:B------:R-:W3:Y:S04]  /*d9b0*/  LDL.LU R32, [R1+0x4c] ;  /* 0x00004c0001207983 */ /* 0x000ee80000300800 */
[----:B------:R-:W3:Y:S04]  /*d9c0*/  LDL.LU R31, [R1+0x50] ;  /* 0x00005000011f7983 */ /* 0x000ee80000300800 */
[----:B------:R-:W3:Y:S04]  /*d9d0*/  LDL.LU R30, [R1+0x54] ;  /* 0x00005400011e7983 */ /* 0x000ee80000300800 */
[----:B------:R-:W3:Y:S01]  /*d9e0*/  LDL.LU R29, [R1+0x58] ;  /* 0x00005800011d7983 */ /* 0x000ee20000300800 */
[----:B------:R-:W-:-:S02]  /*d9f0*/  MOV R25, 0x3bbb989d ;  /* 0x3bbb989d00197802 */ /* 0x000fc40000000f00 */
[----:B------:R-:W-:Y:S01]  /*da00*/  MOV R35, 0x437c0000 ;  /* 0x437c000000237802 */ /* 0x000fe20000000f00 */
[----:B------:R-:W3:Y:S04]  /*da10*/  LDL.LU R28, [R1+0x5c] ;  /* 0x00005c00011c7983 */ /* 0x000ee80000300800 */
[----:B------:R-:W3:Y:S04]  /*da20*/  LDL.LU R27, [R1+0x60] ;  /* 0x00006000011b7983 */ /* 0x000ee80000300800 */
[----:B------:R-:W3:Y:S04]  /*da30*/  LDL.LU R26, [R1+0x64] ;  /* 0x00006400011a7983 */ /* 0x000ee80000300800 */
[----:B------:R-:W3:Y:S04]  /*da40*/  LDL.LU R37, [R1+0x68] ;  /* 0x0000680001257983 */ /* 0x000ee80000300800 */
[----:B------:R-:W3:Y:S04]  /*da50*/  LDL.LU R21, [R1+0x6c] ;  /* 0x00006c0001157983 */ /* 0x000ee80000300800 */
[----:B------:R-:W3:Y:S04]  /*da60*/  LDL.LU R22, [R1+0x70] ;  /* 0x0000700001167983 */ /* 0x000ee80000300800 */
[----:B------:R-:W3:Y:S04]  /*da70*/  LDL.LU R23, [R1+0x74] ;  /* 0x0000740001177983 */ /* 0x000ee80000300800 */
[----:B------:R-:W3:Y:S04]  /*da80*/  LDL.LU R36, [R1+0x78] ;  /* 0x0000780001247983 */ /* 0x000ee80000300800 */
[----:B------:R-:W3:Y:S01]  /*da90*/  LDL.LU R24, [R1+0x7c] ;  /* 0x00007c0001187983 */ /* 0x000ee20000300800 */
[----:B------:R-:W-:Y:S01]  /*daa0*/  BSSY B1, `(.L_x_166) ;  /* 0x00000bd000017945 */ /* 0x000fe20003800000 */
[----:B----4-:R-:W-:Y:S01]  /*dab0*/  FMUL R2, R17, R0 ;  /* 0x0000000011027220 */ /* 0x010fe20000400000 */
[----:B--2---:R-:W-:-:S05]  /*dac0*/  HADD2.F32 R0, -RZ, R8.H0_H0 ;  /* 0x20000008ff007230 */ /* 0x004fca0000004100 */
[----:B------:R-:W-:-:S04]  /*dad0*/  FFMA R0, R16, R0, R2 ;  /* 0x0000000010007223 */ /* 0x000fc80000000002 */
[----:B------:R-:W-:-:S04]  /*dae0*/  FFMA.SAT R2, -R0, R25, 0.5 ;  /* 0x3f00000000027423 */ /* 0x000fc80000002119 */
[----:B------:R-:W-:-:S04]  /*daf0*/  FFMA.RM R2, R2, R35, 12582913 ;  /* 0x4b40000102027423 */ /* 0x000fc80000004023 */
[----:B------:R-:W-:-:S04]  /*db00*/  FADD R3, R2, -12583039 ;  /* 0xcb40007f02037421 */ /* 0x000fc80000000000 */
[----:B------:R-:W-:-:S04]  /*db10*/  FFMA R3, -R0, 1.4426950216293334961, -R3 ;  /* 0x3fb8aa3b00037823 */ /* 0x000fc80000000903 */
[----:B------:R-:W-:-:S04]  /*db20*/  FFMA R0, -R0, 1.925963033500011079e-08, R3 ;  /* 0x32a5706000007823 */ /* 0x000fc80000000103 */
[----:B------:R1:W2:Y:S02]  /*db30*/  MUFU.EX2 R3, R0 ;  /* 0x0000000000037308 */ /* 0x0002a40000000800 */
[----:B-1----:R-:W-:Y:S01]  /*db40*/  SHF.L.U32 R0, R2, 0x17, RZ ;  /* 0x0000001702007819 */ /* 0x002fe200000006ff */
[----:B------:R-:W-:-:S04]  /*db50*/  HADD2.F32 R2, -RZ, R8.H1_H1 ;  /* 0x30000008ff027230 */ /* 0x000fc80000004100 */
[----:B--2---:R-:W-:Y:S01]  /*db60*/  FFMA R0, R0, R3, 1 ;  /* 0x3f80000000007423 */ /* 0x004fe20000000003 */
[----:B-----5:R-:W-:-:S04]  /*db70*/  FMUL R3, R17, R20 ;  /* 0x0000001411037220 */ /* 0x020fc80000400000 */
[----:B------:R-:W-:-:S04]  /*db80*/  FFMA R2, R16, R2, R3 ;  /* 0x0000000210027223 */ /* 0x000fc80000000003 */
[----:B------:R-:W-:-:S04]  /*db90*/  FFMA.SAT R3, -R2, R25, 0.5 ;  /* 0x3f00000002037423 */ /* 0x000fc80000002119 */
[----:B------:R-:W-:Y:S01]  /*dba0*/  FFMA.RM R3, R3, R35, 12582913 ;  /* 0x4b40000103037423 */ /* 0x000fe20000004023 */
[----:B---3--:R-:W-:-:S03]  /*dbb0*/  FMUL R24, R17, R24 ;  /* 0x0000001811187220 */ /* 0x008fc60000400000 */
[C---:B------:R-:W-:Y:S01]  /*dbc0*/  FADD R20, R3.reuse, -12583039 ;  /* 0xcb40007f03147421 */ /* 0x040fe20000000000 */
[----:B------:R-:W-:Y:S01]  /*dbd0*/  SHF.L.U32 R34, R3, 0x17, RZ ;  /* 0x0000001703227819 */ /* 0x000fe200000006ff */
[----:B------:R-:W-:Y:S02]  /*dbe0*/  FMUL R3, R17, R33 ;  /* 0x0000002111037220 */ /* 0x000fe40000400000 */
        /* <DEDUP_REMOVED lines=9> */
[----:B------:R-:W-:Y:S01]  /*dc80*/  SHF.L.U32 R33, R3, 0x17, RZ ;  /* 0x0000001703217819 */ /* 0x000fe200000006ff */
[----:B------:R-:W-:Y:S02]  /*dc90*/  FMUL R3, R17, R32 ;  /* 0x0000002011037220 */ /* 0x000fe40000400000 */
        /* <DEDUP_REMOVED lines=42> */
[----:B------:R-:W-:Y:S02]  /*df40*/  IMAD.SHL.U32 R29, R3, 0x800000, RZ ;  /* 0x00800000031d7824 */ /* 0x000fe400078e00ff */
[----:B------:R-:W-:Y:S01]  /*df50*/  FMUL R3, R17, R28 ;  /* 0x0000001c11037220 */ /* 0x000fe20000400000 */
        /* <DEDUP_REMOVED lines=41> */
[----:B------:R-:W-:-:S04]  /*e1f0*/  FADD R20, R3, -12583039 ;  /* 0xcb40007f03147421 */ /* 0x000fc80000000000 */
[----:B------:R-:W-:-:S04]  /*e200*/  FFMA R20, -R2, 1.4426950216293334961, -R20 ;  /* 0x3fb8aa3b02147823 */ /* 0x000fc80000000914 */
[----:B------:R-:W-:Y:S01]  /*e210*/  FFMA R2, -R2, 1.925963033500011079e-08, R20 ;  /* 0x32a5706002027823 */ /* 0x000fe20000000114 */
[----:B------:R-:W-:Y:S01]  /*e220*/  SHF.L.U32 R20, R3, 0x17, RZ ;  /* 0x0000001703147819 */ /* 0x000fe200000006ff */
[----:B------:R-:W-:-:S04]  /*e230*/  FMUL R3, R17, R21 ;  /* 0x0000001511037220 */ /* 0x000fc80000400000 */
[----:B------:R-:W1:Y:S02]  /*e240*/  MUFU.EX2 R2, R2 ;  /* 0x0000000200027308 */ /* 0x000e640000000800 */
[----:B-1----:R-:W-:Y:S01]  /*e250*/  FFMA R20, R20, R2, 1 ;  /* 0x3f80000014147423 */ /* 0x002fe20000000002 */
[----:B------:R-:W-:-:S05]  /*e260*/  HADD2.F32 R2, -RZ, R5.H1_H1 ;  /* 0x30000005ff027230 */ /* 0x000fca0000004100 */
        /* <DEDUP_REMOVED lines=29> */
[----:B------:R-:W-:-:S04]  /*e440*/  HADD2.F32 R3, -RZ, R7.H0_H0 ;  /* 0x20000007ff037230 */ /* 0x000fc80000004100 */
[----:B------:R-:W1:Y:S02]  /*e450*/  MUFU.EX2 R2, R2 ;  /* 0x0000000200027308 */ /* 0x000e640000000800 */
[----:B-1----:R-:W-:Y:S01]  /*e460*/  FFMA R23, R23, R2, 1 ;  /* 0x3f80000017177423 */ /* 0x002fe20000000002 */
[----:B------:R-:W-:-:S04]  /*e470*/  FMUL R2, R17, R36 ;  /* 0x0000002411027220 */ /* 0x000fc80000400000 */
[----:B------:R-:W-:Y:S01]  /*e480*/  FFMA R3, R16, R3, R2 ;  /* 0x0000000310037223 */ /* 0x000fe20000000002 */
[----:B------:R-:W-:-:S05]  /*e490*/  HADD2.F32 R2, -RZ, R7.H1_H1 ;  /* 0x30000007ff027230 */ /* 0x000fca0000004100 */
[----:B------:R-:W-:Y:S01]  /*e4a0*/  FFMA R2, R16, R2, R24 ;  /* 0x0000000210027223 */ /* 0x000fe20000000018 */
[----:B------:R-:W-:-:S03]  /*e4b0*/  FFMA.SAT R24, -R3, R25, 0.5 ;  /* 0x3f00000003187423 */ /* 0x000fc60000002119 */
[----:B------:R-:W-:Y:S01]  /*e4c0*/  FFMA.SAT R25, -R2, R25, 0.5 ;  /* 0x3f00000002197423 */ /* 0x000fe20000002119 */
[----:B------:R-:W-:-:S03]  /*e4d0*/  FFMA.RM R24, R24, R35, 12582913 ;  /* 0x4b40000118187423 */ /* 0x000fc60000004023 */
[----:B------:R-:W-:Y:S01]  /*e4e0*/  FFMA.RM R25, R25, R35, 12582913 ;  /* 0x4b40000119197423 */ /* 0x000fe20000004023 */
[C---:B------:R-:W-:Y:S01]  /*e4f0*/  FADD R35, R24.reuse, -12583039 ;  /* 0xcb40007f18237421 */ /* 0x040fe20000000000 */
[----:B------:R-:W-:-:S03]  /*e500*/  SHF.L.U32 R24, R24, 0x17, RZ ;  /* 0x0000001718187819 */ /* 0x000fc600000006ff */
[----:B------:R-:W-:-:S04]  /*e510*/  FFMA R35, -R3, 1.4426950216293334961, -R35 ;  /* 0x3fb8aa3b03237823 */ /* 0x000fc80000000923 */
[----:B------:R-:W-:-:S06]  /*e520*/  FFMA R3, -R3, 1.925963033500011079e-08, R35 ;  /* 0x32a5706003037823 */ /* 0x000fcc0000000123 */
[----:B------:R-:W1:Y:S02]  /*e530*/  MUFU.EX2 R3, R3 ;  /* 0x0000000300037308 */ /* 0x000e640000000800 */
[----:B-1----:R-:W-:Y:S01]  /*e540*/  FFMA R24, R24, R3, 1 ;  /* 0x3f80000018187423 */ /* 0x002fe20000000003 */
[C---:B------:R-:W-:Y:S01]  /*e550*/  FADD R3, R25.reuse, -12583039 ;  /* 0xcb40007f19037421 */ /* 0x040fe20000000000 */
[----:B------:R-:W-:-:S03]  /*e560*/  SHF.L.U32 R25, R25, 0x17, RZ ;  /* 0x0000001719197819 */ /* 0x000fc600000006ff */
        /* <DEDUP_REMOVED lines=12> */
.L_x_167:
[----:B------:R-:W1:Y:S02]  /*e630*/  MUFU.RCP R39, R0 ;  /* 0x0000000000277308 */ /* 0x000e640000001000 */
[----:B-1----:R-:W-:-:S04]  /*e640*/  FFMA R0, R0, R39, -1 ;  /* 0xbf80000000007423 */ /* 0x002fc80000000027 */
[----:B------:R-:W-:-:S04]  /*e650*/  FADD.FTZ R0, -R0, -RZ ;  /* 0x800000ff00007221 */ /* 0x000fc80000010100 */
[----:B------:R-:W-:-:S07]  /*e660*/  FFMA R39, R39, R0, R39 ;  /* 0x0000000027277223 */ /* 0x000fce0000000027 */
.L_x_168:
[----:B------:R-:W-:Y:S05]  /*e670*/  BSYNC B1 ;  /* 0x0000000000017941 */ /* 0x000fea0003800000 */
.L_x_166:
        /* <DEDUP_REMOVED lines=10> */
.L_x_170:
[----:B------:R-:W1:Y:S02]  /*e720*/  MUFU.RCP R38, R34 ;  /* 0x0000002200267308 */ /* 0x000e640000001000 */
[----:B-1----:R-:W-:-:S04]  /*e730*/  FFMA R34, R34, R38, -1 ;  /* 0xbf80000022227423 */ /* 0x002fc80000000026 */
[----:B------:R-:W-:-:S04]  /*e740*/  FADD.FTZ R34, -R34, -RZ ;  /* 0x800000ff22227221 */ /* 0x000fc80000010100 */
[----:B------:R-:W-:-:S07]  /*e750*/  FFMA R38, R38, R34, R38 ;  /* 0x0000002226267223 */ /* 0x000fce0000000026 */
.L_x_171:
[----:B------:R-:W-:Y:S05]  /*e760*/  BSYNC B1 ;  /* 0x0000000000017941 */ /* 0x000fea0003800000 */
.L_x_169:
        /* <DEDUP_REMOVED lines=10> */
.L_x_173:
[----:B------:R-:W1:Y:S02]  /*e810*/  MUFU.RCP R37, R33 ;  /* 0x0000002100257308 */ /* 0x000e640000001000 */
[----:B-1----:R-:W-:-:S04]  /*e820*/  FFMA R33, R33, R37, -1 ;  /* 0xbf80000021217423 */ /* 0x002fc80000000025 */
[----:B------:R-:W-:-:S04]  /*e830*/  FADD.FTZ R33, -R33, -RZ ;  /* 0x800000ff21217221 */ /* 0x000fc80000010100 */
[----:B------:R-:W-:-:S07]  /*e840*/  FFMA R37, R37, R33, R37 ;  /* 0x0000002125257223 */ /* 0x000fce0000000025 */
.L_x_174:
[----:B------:R-:W-:Y:S05]  /*e850*/  BSYNC B1 ;  /* 0x0000000000017941 */ /* 0x000fea0003800000 */
.L_x_172:
        /* <DEDUP_REMOVED lines=10> */
.L_x_176:
[----:B------:R-:W1:Y:S02]  /*e900*/  MUFU.RCP R36, R32 ;  /* 0x0000002000247308 */ /* 0x000e640000001000 */
[----:B-1----:R-:W-:-:S04]  /*e910*/  FFMA R32, R32, R36, -1 ;  /* 0xbf80000020207423 */ /* 0x002fc80000000024 */
[----:B------:R-:W-:-:S04]  /*e920*/  FADD.FTZ R32, -R32, -RZ ;  /* 0x800000ff20207221 */ /* 0x000fc80000010100 */
[----:B------:R-:W-:-:S07]  /*e930*/  FFMA R36, R36, R32, R36 ;  /* 0x0000002024247223 */ /* 0x000fce0000000024 */
.L_x_177:
[----:B------:R-:W-:Y:S05]  /*e940*/  BSYNC B1 ;  /* 0x0000000000017941 */ /* 0x000fea0003800000 */
.L_x_175:
        /* <DEDUP_REMOVED lines=10> */
.L_x_179:
[----:B------:R-:W1:Y:S02]  /*e9f0*/  MUFU.RCP R35, R31 ;  /* 0x0000001f00237308 */ /* 0x000e640000001000 */
[----:B-1----:R-:W-:-:S04]  /*ea00*/  FFMA R31, R31, R35, -1 ;  /* 0xbf8000001f1f7423 */ /* 0x002fc80000000023 */
[----:B------:R-:W-:-:S04]  /*ea10*/  FADD.FTZ R31, -R31, -RZ ;  /* 0x800000ff1f1f7221 */ /* 0x000fc80000010100 */
[----:B------:R-:W-:-:S07]  /*ea20*/  FFMA R35, R35, R31, R35 ;  /* 0x0000001f23237223 */ /* 0x000fce0000000023 */
.L_x_180:
[----:B------:R-:W-:Y:S05]  /*ea30*/  BSYNC B1 ;  /* 0x0000000000017941 */ /* 0x000fea0003800000 */
.L_x_178:
        /* <DEDUP_REMOVED lines=10> */
.L_x_182:
[----:B------:R-:W1:Y:S02]  /*eae0*/  MUFU.RCP R34, R30 ;  /* 0x0000001e00227308 */ /* 0x000e640000001000 */
[----:B-1----:R-:W-:-:S04]  /*eaf0*/  FFMA R30, R30, R34, -1 ;  /* 0xbf8000001e1e7423 */ /* 0x002fc80000000022 */
[----:B------:R-:W-:-:S04]  /*eb00*/  FADD.FTZ R30, -R30, -RZ ;  /* 0x800000ff1e1e7221 */ /* 0x000fc80000010100 */
[----:B------:R-:W-:-:S07]  /*eb10*/  FFMA R34, R34, R30, R34 ;  /* 0x0000001e22227223 */ /* 0x000fce0000000022 */
.L_x_183:
[----:B------:R-:W-:Y:S05]  /*eb20*/  BSYNC B1 ;  /* 0x0000000000017941 */ /* 0x000fea0003800000 */
.L_x_181:
        /* <DEDUP_REMOVED lines=10> */
.L_x_185:
[----:B------:R-:W1:Y:S02]  /*ebd0*/  MUFU.RCP R33, R29 ;  /* 0x0000001d00217308 */ /* 0x000e640000001000 */
[----:B-1----:R-:W-:-:S04]  /*ebe0*/  FFMA R29, R29, R33, -1 ;  /* 0xbf8000001d1d7423 */ /* 0x002fc80000000021 */
[----:B------:R-:W-:-:S04]  /*ebf0*/  FADD.FTZ R29, -R29, -RZ ;  /* 0x800000ff1d1d7221 */ /* 0x000fc80000010100 */
[----:B------:R-:W-:-:S07]  /*ec00*/  FFMA R33, R33, R29, R33 ;  /* 0x0000001d21217223 */ /* 0x000fce0000000021 */
.L_x_186:
[----:B------:R-:W-:Y:S05]  /*ec10*/  BSYNC B1 ;  /* 0x0000000000017941 */ /* 0x000fea0003800000 */
.L_x_184:
        /* <DEDUP_REMOVED lines=10> */
.L_x_188:
[----:B------:R-:W1:Y:S02]  /*ecc0*/  MUFU.RCP R32, R28 ;  /* 0x0000001c00207308 */ /* 0x000e640000001000 */
[----:B-1----:R-:W-:-:S04]  /*ecd0*/  FFMA R28, R28, R32, -1 ;  /* 0xbf8000001c1c7423 */ /* 0x002fc80000000020 */
[----:B------:R-:W-:-:S04]  /*ece0*/  FADD.FTZ R28, -R28, -RZ ;  /* 0x800000ff1c1c7221 */ /* 0x000fc80000010100 */
[----:B------:R-:W-:-:S07]  /*ecf0*/  FFMA R32, R32, R28, R32 ;  /* 0x0000001c20207223 */ /* 0x000fce0000000020 */
.L_x_189:
[----:B------:R-:W-:Y:S05]  /*ed00*/  BSYNC B1 ;  /* 0x0000000000017941 */ /* 0x000fea0003800000 */
.L_x_187:
        /* <DEDUP_REMOVED lines=10> */
.L_x_191:
[----:B------:R-:W1:Y:S02]  /*edb0*/  MUFU.RCP R31, R27 ;  /* 0x0000001b001f7308 */ /* 0x000e640000001000 */
[----:B-1----:R-:W-:-:S04]  /*edc0*/  FFMA R27, R27, R31, -1 ;  /* 0xbf8000001b1b7423 */ /* 0x002fc8000000001f */
[----:B------:R-:W-:-:S04]  /*edd0*/  FADD.FTZ R27, -R27, -RZ ;  /* 0x800000ff1b1b7221 */ /* 0x000fc80000010100 */
[----:B------:R-:W-:-:S07]  /*ede0*/  FFMA R31, R31, R27, R31 ;  /* 0x0000001b1f1f7223 */ /* 0x000fce000000001f */
.L_x_192:
[----:B------:R-:W-:Y:S05]  /*edf0*/  BSYNC B1 ;  /* 0x0000000000017941 */ /* 0x000fea0003800000 */
.L_x_190:
        /* <DEDUP_REMOVED lines=10> */
.L_x_194:
[----:B------:R-:W1:Y:S02]  /*eea0*/  MUFU.RCP R30, R26 ;  /* 0x0000001a001e7308 */ /* 0x000e640000001000 */
[----:B-1----:R-:W-:-:S04]  /*eeb0*/  FFMA R26, R26, R30, -1 ;  /* 0xbf8000001a1a7423 */ /* 0x002fc8000000001e */
[----:B------:R-:W-:-:S04]  /*eec0*/  FADD.FTZ R26, -R26, -RZ ;  /* 0x800000ff1a1a7221 */ /* 0x000fc80000010100 */
[----:B------:R-:W-:-:S07]  /*eed0*/  FFMA R30, R30, R26, R30 ;  /* 0x0000001a1e1e7223 */ /* 0x000fce000000001e */
.L_x_195:
[----:B------:R-:W-:Y:S05]  /*eee0*/  BSYNC B1 ;  /* 0x0000000000017941 */ /* 0x000fea0003800000 */
.L_x_193:
        /* <DEDUP_REMOVED lines=10> */
.L_x_197:
[----:B------:R-:W1:Y:S02]  /*ef90*/  MUFU.RCP R29, R20 ;  /* 0x00000014001d7308 */ /* 0x000e640000001000 */
[----:B-1----:R-:W-:-:S04]  /*efa0*/  FFMA R20, R20, R29, -1 ;  /* 0xbf80000014147423 */ /* 0x002fc8000000001d */
[----:B------:R-:W-:-:S04]  /*efb0*/  FADD.FTZ R20, -R20, -RZ ;  /* 0x800000ff14147221 */ /* 0x000fc80000010100 */
[----:B------:R-:W-:-:S07]  /*efc0*/  FFMA R29, R29, R20, R29 ;  /* 0x000000141d1d7223 */ /* 0x000fce000000001d */
.L_x_198:
[----:B------:R-:W-:Y:S05]  /*efd0*/  BSYNC B1 ;  /* 0x0000000000017941 */ /* 0x000fea0003800000 */
.L_x_196:
        /* <DEDUP_REMOVED lines=10> */
.L_x_200:
[----:B------:R-:W1:Y:S02]  /*f080*/  MUFU.RCP R0, R21 ;  /* 0x0000001500007308 */ /* 0x000e640000001000 */
[----:B-1----:R-:W-:-:S04]  /*f090*/  FFMA R21, R21, R0, -1 ;  /* 0xbf80000015157423 */ /* 0x002fc80000000000 */
[----:B------:R-:W-:-:S04]  /*f0a0*/  FADD.FTZ R21, -R21, -RZ ;  /* 0x800000ff15157221 */ /* 0x000fc80000010100 */
[----:B------:R-:W-:-:S07]  /*f0b0*/  FFMA R21, R0, R21, R0 ;  /* 0x0000001500157223 */ /* 0x000fce0000000000 */
.L_x_201:
[----:B------:R-:W-:Y:S05]  /*f0c0*/  BSYNC B1 ;  /* 0x0000000000017941 */ /* 0x000fea0003800000 */
.L_x_199:
        /* <DEDUP_REMOVED lines=10> */
.L_x_203:
[----:B------:R-:W1:Y:S02]  /*f170*/  MUFU.RCP R28, R22 ;  /* 0x00000016001c7308 */ /* 0x000e640000001000 */
[----:B-1----:R-:W-:-:S04]  /*f180*/  FFMA R22, R22, R28, -1 ;  /* 0xbf80000016167423 */ /* 0x002fc8000000001c */
[----:B------:R-:W-:-:S04]  /*f190*/  FADD.FTZ R22, -R22, -RZ ;  /* 0x800000ff16167221 */ /* 0x000fc80000010100 */
[----:B------:R-:W-:-:S07]  /*f1a0*/  FFMA R28, R28, R22, R28 ;  /* 0x000000161c1c7223 */ /* 0x000fce000000001c */
.L_x_204:
[----:B------:R-:W-:Y:S05]  /*f1b0*/  BSYNC B1 ;  /* 0x0000000000017941 */ /* 0x000fea0003800000 */
.L_x_202:
        /* <DEDUP_REMOVED lines=10> */
.L_x_206:
[----:B------:R-:W1:Y:S02]  /*f260*/  MUFU.RCP R22, R23 ;  /* 0x0000001700167308 */ /* 0x000e640000001000 */
[----:B-1----:R-:W-:-:S04]  /*f270*/  FFMA R23, R23, R22, -1 ;  /* 0xbf80000017177423 */ /* 0x002fc80000000016 */
[----:B------:R-:W-:-:S04]  /*f280*/  FADD.FTZ R23, -R23, -RZ ;  /* 0x800000ff17177221 */ /* 0x000fc80000010100 */
[----:B------:R-:W-:-:S07]  /*f290*/  FFMA R22, R22, R23, R22 ;  /* 0x0000001716167223 */ /* 0x000fce0000000016 */
.L_x_207:
[----:B------:R-:W-:Y:S05]  /*f2a0*/  BSYNC B1 ;  /* 0x0000000000017941 */ /* 0x000fea0003800000 */
.L_x_205:
        /* <DEDUP_REMOVED lines=10> */
.L_x_209:
[----:B------:R-:W1:Y:S02]  /*f350*/  MUFU.RCP R23, R24 ;  /* 0x0000001800177308 */ /* 0x000e640000001000 */
[----:B-1----:R-:W-:-:S04]  /*f360*/  FFMA R24, R24, R23, -1 ;  /* 0xbf80000018187423 */ /* 0x002fc80000000017 */
[----:B------:R-:W-:-:S04]  /*f370*/  FADD.FTZ R24, -R24, -RZ ;  /* 0x800000ff18187221 */ /* 0x000fc80000010100 */
[----:B------:R-:W-:-:S07]  /*f380*/  FFMA R23, R23, R24, R23 ;  /* 0x0000001817177223 */ /* 0x000fce0000000017 */
.L_x_210:
[----:B------:R-:W-:Y:S05]  /*f390*/  BSYNC B1 ;  /* 0x0000000000017941 */ /* 0x000fea0003800000 */
.L_x_208:
[----:B------:R-:W-:-:S04]  /*f3a0*/  IADD3 R0, R25, 0x1800000, RZ ;  /* 0x0180000019007810 */ /* 0x000fc80007ffe0ff */
[----:B------:R-:W-:-:S04]  /*f3b0*/  LOP3.LUT R0, R0, 0x7f800000, RZ, 0xc0, !PT ;  /* 0x7f80000000007812 */ /* 0x000fc800078ec0ff */
[----:B------:R-:W-:-:S13]  /*f3c0*/  ISETP.GT.U32.AND P2, PT, R0, 0x1ffffff, PT ;  /* 0x01ffffff0000780c */ /* 0x000fda0003f44070 */
[----:B------:R-:W-:Y:S05]  /*f3d0*/  @P2 BRA `(.L_x_211) ;  /* 0x0000000000102947 */ /* 0x000fea0003800000 */
[----:B------:R-:W-:Y:S02]  /*f3e0*/  MOV R0, R25 ;  /* 0x0000001900007202 */ /* 0x000fe40000000f00 */
[----:B------:R-:W-:-:S07]  /*f3f0*/  MOV R2, 0xf410 ;  /* 0x0000f41000027802 */ /* 0x000fce0000000f00 */
[----:B------:R-:W-:Y:S05]  /*f400*/  CALL.REL.NOINC `($__internal_0_$__cuda_sm20_rcp_rn_f32_slowpath) ;  /* 0x000001e4002c7944 */ /* 0x000fea0003c00000 */
[----:B------:R-:W-:Y:S05]  /*f410*/  BRA `(.L_x_212) ;  /* 0x0000000000107947 */ /* 0x000fea0003800000 */
.L_x_211:
[----:B------:R-:W1:Y:S02]  /*f420*/  MUFU.RCP R0, R25 ;  /* 0x0000001900007308 */ /* 0x000e640000001000 */
[----:B-1----:R-:W-:-:S04]  /*f430*/  FFMA R25, R25, R0, -1 ;  /* 0xbf80000019197423 */ /* 0x002fc80000000000 */
[----:B------:R-:W-:-:S04]  /*f440*/  FADD.FTZ R25, -R25, -RZ ;  /* 0x800000ff19197221 */ /* 0x000fc80000010100 */
[----:B------:R-:W-:-:S07]  /*f450*/  FFMA R0, R0, R25, R0 ;  /* 0x0000001900007223 */ /* 0x000fce0000000000 */
.L_x_212:
        /* <DEDUP_REMOVED lines=30> */
.L_x_214:
[----:B------:R-:W-:Y:S05]  /*f640*/  BSYNC B0 ;  /* 0x0000000000007941 */ /* 0x000fea0003800000 */
.L_x_213:
[----:B------:R-:W-:Y:S01]  /*f650*/  IADD3 R3, R14, 0x4200, RZ ;  /* 0x000042000e037810 */ /* 0x000fe20007ffe0ff */
        /* <DEDUP_REMOVED lines=8> */
.L_x_217:
[----:B------:R-:W-:-:S04]  /*f6e0*/  ULEA UR4, UR36, UR46, 0x3 ;  /* 0x0000002e24047291 */ /* 0x000fc8000f8e183f */
[----:B------:R-:W-:-:S04]  /*f6f0*/  UIADD3 UR4, UR4, 0x50, URZ ;  /* 0x0000005004047890 */ /* 0x000fc8000fffe03f */
[----:B------:R-:W-:-:S09]  /*f700*/  UPRMT UR4, UR47, 0x654, UR4 ;  /* 0x000006542f047896 */ /* 0x000fd20008000004 */
[----:B------:R-:W-:Y:S03]  /*f710*/  SYNCS.ARRIVE.TRANS64.RED.A1T0 RZ, [UR4], RZ ;  /* 0x000000ffffff79a7 */ /* 0x000fe60008100404 */
.L_x_216:
[----:B------:R-:W-:Y:S05]  /*f720*/  BSYNC B0 ;  /* 0x0000000000007941 */ /* 0x000fea0003800000 */
.L_x_215:
[----:B------:R-:W-:Y:S01]  /*f730*/  UIADD3 UR4, UR36, 0x1, URZ ;  /* 0x0000000124047890 */ /* 0x000fe2000fffe03f */
[----:B------:R-:W-:Y:S03]  /*f740*/  BSSY B0, `(.L_x_218) ;  /* 0x0000018000007945 */ /* 0x000fe60003800000 */
[----:B------:R-:W-:-:S04]  /*f750*/  UISETP.NE.AND UP0, UPT, UR4, 0x4, UPT ;  /* 0x000000040400788c */ /* 0x000fc8000bf05270 */
[----:B------:R-:W-:Y:S01]  /*f760*/  USEL UR8, UR4, URZ, UP0 ;  /* 0x0000003f04087287 */ /* 0x000fe20008000000 */
[----:B------:R-:W-:Y:S11]  /*f770*/  @P0 BRA `(.L_x_219) ;  /* 0x0000000000500947 */ /* 0x000ff60003800000 */
[----:B------:R-:W-:-:S06]  /*f780*/  UISETP.NE.AND UP0, UPT, UR43, 0x3, UPT ;  /* 0x000000032b00788c */ /* 0x000fcc000bf05270 */
[----:B------:R-:W-:-:S13]  /*f790*/  PLOP3.LUT P2, PT, PT, PT, UP0, 0x80, 0x0 ;  /* 0x000000000000781c */ /* 0x000fda0003f4f008 */
[----:B------:R-:W-:Y:S05]  /*f7a0*/  @!P2 BRA `(.L_x_220) ;  /* 0x000000000004a947 */ /* 0x000fea0003800000 */
[----:B------:R-:W-:Y:S01]  /*f7b0*/  BPT.TRAP 0x1 ;  /* 0x000000040000795c */ /* 0x000fe20000300000 */
.L_x_220:
[----:B------:R-:W-:Y:S01]  /*f7c0*/  LEA R3, R12, UR46, 0x3 ;  /* 0x0000002e0c037c11 */ /* 0x000fe2000f8e18ff */
[----:B------:R-:W-:Y:S01]  /*f7d0*/  BSSY B1, `(.L_x_221) ;  /* 0x0000004000017945 */ /* 0x000fe20003800000 */
[----:B-1----:R-:W-:-:S04]  /*f7e0*/  SHF.L.U32 R0, R13, 0x1f, RZ ;  /* 0x0000001f0d007819 */ /* 0x002fc800000006ff */
[----:B------:R-:W1:Y:S02]  /*f7f0*/  SYNCS.PHASECHK.TRANS64.TRYWAIT P2, [R3+URZ+0x30], R0 ;  /* 0x00003000030075a7 */ /* 0x000e64000804017f */
[----:B-1----:R-:W-:Y:S05]  /*f800*/  @!P2 BRA `(.L_x_222) ;  /* 0x000001d000d8a947 */ /* 0x002fea0003800000 */
.L_x_1110:
[----:B------:R-:W-:Y:S05]  /*f810*/  BSYNC B1 ;  /* 0x0000000000017941 */ /* 0x000fea0003800000 */
.L_x_221:
[----:B-1----:R-:W-:Y:S01]  /*f820*/  @!P1 LEA R3, R12, R15, 0xd ;  /* 0x0000000f0c039211 */ /* 0x002fe200078e68ff */
[----:B------:R-:W-:Y:S05]  /*f830*/  @!P1 WARPSYNC.ALL ;  /* 0x0000000000009948 */ /* 0x000fea0003800000 */
[----:B------:R-:W-:Y:S01]  /*f840*/  @!P1 LEA R0, R18, R3, 0x1 ;  /* 0x0000000312009211 */ /* 0x000fe200078e08ff */
[----:B------:R2:W3:Y:S01]  /*f850*/  @!P1 LDSM.16.M88.4 R8, [R3] ;  /* 0x000000000308983b */ /* 0x0004e20000000200 */
[----:B------:R-:W-:-:S03]  /*f860*/  IADD3 R12, R12, 0x1, RZ ;  /* 0x000000010c0c7810 */ /* 0x000fc60007ffe0ff */
[----:B------:R2:W4:Y:S01]  /*f870*/  @!P1 LDSM.16.M88.4 R4, [R0] ;  /* 0x000000000004983b */ /* 0x0005220000000200 */
[----:B------:R-:W-:-:S04]  /*f880*/  ISETP.NE.AND P2, PT, R12, 0x4, PT ;  /* 0x000000040c00780c */ /* 0x000fc80003f45270 */
[----:B------:R-:W-:Y:S02]  /*f890*/  SEL R2, RZ, 0x1, P2 ;  /* 0x00000001ff027807 */ /* 0x000fe40001000000 */
[----:B------:R-:W-:Y:S02]  /*f8a0*/  SEL R12, R12, RZ, P2 ;  /* 0x000000ff0c0c7207 */ /* 0x000fe40001000000 */
[----:B--2---:R-:W-:-:S07]  /*f8b0*/  LOP3.LUT R13, R13, R2, RZ, 0x3c, !PT ;  /* 0x000000020d0d7212 */ /* 0x004fce00078e3cff */
.L_x_219:
[----:B------:R-:W-:Y:S05]  /*f8c0*/  BSYNC B0 ;  /* 0x0000000000007941 */ /* 0x000fea0003800000 */
.L_x_218:
[----:B-1-3--:R-:W-:Y:S02]  /*f8d0*/  HADD2.F32 R0, -RZ, R8.H0_H0 ;  /* 0x20000008ff007230 */ /* 0x00afe40000004100 */
[C---:B------:R-:W-:Y:S01]  /*f8e0*/  FMUL R3, R17.reuse, R40 ;  /* 0x0000002811037220 */ /* 0x040fe20000400000 */
[----:B------:R-:W-:Y:S01]  /*f8f0*/  MOV R2, 0x437c0000 ;  /* 0x437c000000027802 */ /* 0x000fe20000000f00 */
[C---:B------:R-:W-:Y:S01]  /*f900*/  FMUL R41, R17.reuse, R41 ;  /* 0x0000002911297220 */ /* 0x040fe20000400000 */
[C---:B------:R-:W-:Y:S01]  /*f910*/  FMUL R43, R17.reuse, R43 ;  /* 0x0000002b112b7220 */ /* 0x040fe20000400000 */
[----:B------:R-:W-:Y:S01]  /*f920*/  FFMA R0, R16, R0, R3 ;  /* 0x0000000010007223 */ /* 0x000fe20000000003 */
[----:B------:R-:W-:Y:S01]  /*f930*/  MOV R3, 0x3bbb989d ;  /* 0x3bbb989d00037802 */ /* 0x000fe20000000f00 */
[----:B------:R-:W-:Y:S02]  /*f940*/  HADD2.F32 R24, -RZ, R10.H0_H0 ;  /* 0x2000000aff187230 */ /* 0x000fe40000004100 */
[C---:B------:R-:W-:Y:S01]  /*f950*/  FMUL R45, R17.reuse, R45 ;  /* 0x0000002d112d7220 */ /* 0x040fe20000400000 */
[----:B------:R-:W-:Y:S01]  /*f960*/  FMUL R47, R17, R47 ;  /* 0x0000002f112f7220 */ /* 0x000fe20000400000 */
[----:B----4-:R-:W-:-:S02]  /*f970*/  HADD2.F32 R30, -RZ, R4.H0_H0 ;  /* 0x20000004ff1e7230 */ /* 0x010fc40000004100 */
[----:B------:R-:W-:Y:S01]  /*f980*/  FFMA.SAT R21, -R0, R3, 0.5 ;  /* 0x3f00000000157423 */ /* 0x000fe20000002103 */
[C---:B------:R-:W-:Y:S01]  /*f990*/  FMUL R49, R17.reuse, R49 ;  /* 0x0000003111317220 */ /* 0x040fe20000400000 */
[C---:B------:R-:W-:Y:S01]  /*f9a0*/  FMUL R51, R17.reuse, R51 ;  /* 0x0000003311337220 */ /* 0x040fe20000400000 */
[----:B------:R-:W-:Y:S01]  /*f9b0*/  FMUL R53, R17, R53 ;  /* 0x0000003511357220 */ /* 0x000fe20000400000 */
[----:B------:R-:W-:Y:S01]  /*f9c0*/  FFMA.RM R20, R21, R2, 12582913 ;  /* 0x4b40000115147423 */ /* 0x000fe20000004002 */
[----:B------:R-:W-:Y:S02]  /*f9d0*/  HADD2.F32 R36, -RZ, R7.H1_H1 ;  /* 0x30000007ff247230 */ /* 0x000fe40000004100 */
[----:B------:R-:W-:Y:S01]  /*f9e0*/  FMUL R55, R17, R55 ;  /* 0x0000003711377220 */ /* 0x000fe20000400000 */
[----:B------:R-:W-:Y:S01]  /*f9f0*/  BSSY B1, `(.L_x_223) ;  /* 0x00000ad000017945 */ /* 0x000fe20003800000 */
[----:B------:R-:W-:Y:S02]  /*fa00*/  FADD R21, R20, -12583039 ;  /* 0xcb40007f14157421 */ /* 0x000fe40000000000 */
[----:B------:R-:W-:-:S02]  /*fa10*/  FFMA R36, R16, R36, R55 ;  /* 0x0000002410247223 */ /* 0x000fc40000000037 */
[----:B------:R-:W-:Y:S02]  /*fa20*/  FFMA R21, -R0, 1.4426950216293334961, -R21 ;  /* 0x3fb8aa3b00157823 */ /* 0x000fe40000000915 */
[----:B------:R-:W-:Y:S02]  /*fa30*/  FFMA.SAT R39, -R36, R3, 0.5 ;  /* 0x3f00000024277423 */ /* 0x000fe40000002103 */
[----:B------:R-:W-:Y:S01]  /*fa40*/  FFMA R22, -R0, 1.925963033500011079e-08, R21 ;  /* 0x32a5706000167823 */ /* 0x000fe20000000115 */
[----:B------:R-:W-:Y:S01]  /*fa50*/  SHF.L.U32 R0, R20, 0x17, RZ ;  /* 0x0000001714007819 */ /* 0x000fe200000006ff */
[----:B------:R-:W-:Y:S02]  /*fa60*/  HADD2.F32 R20, -RZ, R8.H1_H1 ;  /* 0x30000008ff147230 */ /* 0x000fe40000004100 */
[----:B------:R1:W2:Y:S03]  /*fa70*/  MUFU.EX2 R21, R22 ;  /* 0x0000001600157308 */ /* 0x0002a60000000800 */
[----:B------:R-:W-:Y:S01]  /*fa80*/  FFMA R20, R16, R20, R41 ;  /* 0x0000001410147223 */ /* 0x000fe20000000029 */
[----:B-1----:R-:W-:-:S02]  /*fa90*/  HADD2.F32 R22, -RZ, R9.H0_H0 ;  /* 0x20000009ff167230 */ /* 0x002fc40000004100 */
[----:B--2---:R-:W-:Y:S01]  /*faa0*/  FFMA R0, R0, R21, 1 ;  /* 0x3f80000000007423 */ /* 0x004fe20000000015 */
[----:B------:R-:W-:-:S04]  /*fab0*/  FFMA.SAT R21, -R20, R3, 0.5 ;  /* 0x3f00000014157423 */ /* 0x000fc80000002103 */
[----:B------:R-:W-:-:S04]  /*fac0*/  FFMA.RM R21, R21, R2, 12582913 ;  /* 0x4b40000115157423 */ /* 0x000fc80000004002 */
[----:B------:R-:W-:-:S04]  /*fad0*/  FADD R23, R21, -12583039 ;  /* 0xcb40007f15177421 */ /* 0x000fc80000000000 */
[----:B------:R-:W-:-:S04]  /*fae0*/  FFMA R23, -R20, 1.4426950216293334961, -R23 ;  /* 0x3fb8aa3b14177823 */ /* 0x000fc80000000917 */
[----:B------:R-:W-:Y:S01]  /*faf0*/  FFMA R23, -R20, 1.925963033500011079e-08, R23 ;  /* 0x32a5706014177823 */ /* 0x000fe20000000117 */
[----:B------:R-:W-:Y:S01]  /*fb00*/  SHF.L.U32 R20, R21, 0x17, RZ ;  /* 0x0000001715147819 */ /* 0x000fe200000006ff */
[----:B------:R-:W-:-:S04]  /*fb10*/  FMUL R21, R17, R42 ;  /* 0x0000002a11157220 */ /* 0x000fc80000400000 */
[----:B------:R-:W-:Y:S01]  /*fb20*/  FFMA R22, R16, R22, R21 ;  /* 0x0000001610167223 */ /* 0x000fe20000000015 */
[----:B------:R-:W1:Y:S03]  /*fb30*/  MUFU.EX2 R23, R23 ;  /* 0x0000001700177308 */ /* 0x000e660000000800 */
[----:B------:R-:W-:-:S04]  /*fb40*/  FFMA.SAT R21, -R22, R3, 0.5 ;  /* 0x3f00000016157423 */ /* 0x000fc80000002103 */
[----:B------:R-:W-:-:S04]  /*fb50*/  FFMA.RM R21, R21, R2, 12582913 ;  /* 0x4b40000115157423 */ /* 0x000fc80000004002 */
[C---:B------:R-:W-:Y:S01]  /*fb60*/  FADD R25, R21.reuse, -12583039 ;  /* 0xcb40007f15197421 */ /* 0x040fe20000000000 */
[----:B------:R-:W-:-:S03]  /*fb70*/  IMAD.SHL.U32 R21, R21, 0x800000, RZ ;  /* 0x0080000015157824 */ /* 0x000fc600078e00ff */
[----:B------:R-:W-:Y:S01]  /*fb80*/  FFMA R25, -R22, 1.4426950216293334961, -R25 ;  /* 0x3fb8aa3b16197823 */ /* 0x000fe20000000919 */
[----:B-1----:R-:W-:-:S03]  /*fb90*/  FFMA R20, R20, R23, 1 ;  /* 0x3f80000014147423 */ /* 0x002fc60000000017 */
[----:B------:R-:W-:-:S04]  /*fba0*/  FFMA R25, -R22, 1.925963033500011079e-08, R25 ;  /* 0x32a5706016197823 */ /* 0x000fc80000000119 */
        /* <DEDUP_REMOVED lines=16> */
[----:B------:R-:W-:-:S03]  /*fcb0*/  SHF.L.U32 R23, R23, 0x17, RZ ;  /* 0x0000001717177819 */ /* 0x000fc600000006ff */
[----:B------:R-:W-:Y:S01]  /*fcc0*/  FFMA R25, -R24, 1.4426950216293334961, -R25 ;  /* 0x3fb8aa3b18197823 */ /* 0x000fe20000000919 */
[----:B-1----:R-:W-:-:S03]  /*fcd0*/  FFMA R22, R22, R27, 1 ;  /* 0x3f80000016167423 */ /* 0x002fc6000000001b */
[----:B------:R-:W-:Y:S01]  /*fce0*/  FFMA R26, -R24, 1.925963033500011079e-08, R25 ;  /* 0x32a57060181a7823 */ /* 0x000fe20000000119 */
[----:B------:R-:W-:-:S05]  /*fcf0*/  HADD2.F32 R24, -RZ, R10.H1_H1 ;  /* 0x3000000aff187230 */ /* 0x000fca0000004100 */
[----:B------:R-:W-:Y:S01]  /*fd00*/  FFMA R24, R16, R24, R45 ;  /* 0x0000001810187223 */ /* 0x000fe2000000002d */
[----:B------:R-:W1:Y:S03]  /*fd10*/  MUFU.EX2 R26, R26 ;  /* 0x0000001a001a7308 */ /* 0x000e660000000800 */
[----:B------:R-:W-:-:S04]  /*fd20*/  FFMA.SAT R25, -R24, R3, 0.5 ;  /* 0x3f00000018197423 */ /* 0x000fc80000002103 */
[----:B------:R-:W-:-:S04]  /*fd30*/  FFMA.RM R25, R25, R2, 12582913 ;  /* 0x4b40000119197423 */ /* 0x000fc80000004002 */
[----:B------:R-:W-:-:S04]  /*fd40*/  FADD R27, R25, -12583039 ;  /* 0xcb40007f191b7421 */ /* 0x000fc80000000000 */
[C---:B------:R-:W-:Y:S01]  /*fd50*/  FFMA R27, -R24.reuse, 1.4426950216293334961, -R27 ;  /* 0x3fb8aa3b181b7823 */ /* 0x040fe2000000091b */
[----:B-1----:R-:W-:Y:S01]  /*fd60*/  FFMA R23, R23, R26, 1 ;  /* 0x3f80000017177423 */ /* 0x002fe2000000001a */
[----:B------:R-:W-:Y:S02]  /*fd70*/  HADD2.F32 R26, -RZ, R11.H0_H0 ;  /* 0x2000000bff1a7230 */ /* 0x000fe40000004100 */
        /* <DEDUP_REMOVED lines=37> */
[C---:B------:R-:W-:Y:S01]  /*ffd0*/  FADD R31, R29.reuse, -12583039 ;  /* 0xcb40007f1d1f7421 */ /* 0x040fe20000000000 */
[----:B------:R-:W-:-:S03]  /*ffe0*/  SHF.L.U32 R29, R29, 0x17, RZ ;  /* 0x000000171d1d7819 */ /* 0x000fc600000006ff */
[C---:B------:R-:W-:Y:S01]  /*fff0*/  FFMA R31, -R30.reuse, 1.4426950216293334961, -R31 ;  /* 0x3fb8aa3b1e1f7823 */ /* 0x040fe2000000091f */
[----:B-1----:R-:W-:Y:S01]  /*10000*/  FFMA R27, R27, R32, 1 ;  /* 0x3f8000001b1b7423 */ /* 0x002fe20000000020 */
[----:B------:R-:W-:Y:S02]  /*10010*/  HADD2.F32 R32, -RZ, R5.H1_H1 ;  /* 0x30000005ff207230 */ /* 0x000fe40000004100 */
[----:B------:R-:W-:Y:S01]  /*10020*/  FFMA R33, -R30, 1.925963033500011079e-08, R31 ;  /* 0x32a570601e217823 */ /* 0x000fe2000000011f */
[----:B------:R-:W-:-:S03]  /*10030*/  FMUL R31, R17, R50 ;  /* 0x00000032111f7220 */ /* 0x000fc60000400000 */
[----:B------:R-:W1:Y:S01]  /*10040*/  MUFU.EX2 R30, R33 ;  /* 0x00000021001e7308 */ /* 0x000e620000000800 */
[----:B------:R-:W-:Y:S01]  /*10050*/  FFMA R32, R16, R32, R51 ;  /* 0x0000002010207223 */ /* 0x000fe20000000033 */
        /* <DEDUP_REMOVED lines=9> */
[----:B------:R-:W-:-:S04]  /*100f0*/  FFMA.SAT R31, -R32, R3, 0.5 ;  /* 0x3f000000201f7423 */ /* 0x000fc80000002103 */
[----:B------:R-:W-:Y:S01]  /*10100*/  FFMA.RM R31, R31, R2, 12582913 ;  /* 0x4b4000011f1f7423 */ /* 0x000fe20000004002 */
[----:B------:R-:W1:Y:S03]  /*10110*/  MUFU.EX2 R35, R35 ;  /* 0x0000002300237308 */ /* 0x000e660000000800 */
[C---:B------:R-:W-:Y:S01]  /*10120*/  FADD R33, R31.reuse, -12583039 ;  /* 0xcb40007f1f217421 */ /* 0x040fe20000000000 */
[----:B------:R-:W-:-:S03]  /*10130*/  SHF.L.U32 R31, R31, 0x17, RZ ;  /* 0x000000171f1f7819 */ /* 0x000fc600000006ff */
[----:B------:R-:W-:-:S04]  /*10140*/  FFMA R33, -R32, 1.4426950216293334961, -R33 ;  /* 0x3fb8aa3b20217823 */ /* 0x000fc80000000921 */
[----:B------:R-:W-:Y:S01]  /*10150*/  FFMA R34, -R32, 1.925963033500011079e-08, R33 ;  /* 0x32a5706020227823 */ /* 0x000fe20000000121 */
[----:B------:R-:W-:Y:S02]  /*10160*/  HADD2.F32 R32, -RZ, R6.H0_H0 ;  /* 0x20000006ff207230 */ /* 0x000fe40000004100 */
[----:B------:R-:W-:-:S03]  /*10170*/  FMUL R33, R17, R52 ;  /* 0x0000003411217220 */ /* 0x000fc60000400000 */
[----:B------:R-:W2:Y:S01]  /*10180*/  MUFU.EX2 R34, R34 ;  /* 0x0000002200227308 */ /* 0x000ea20000000800 */
[----:B------:R-:W-:Y:S01]  /*10190*/  FFMA R32, R16, R32, R33 ;  /* 0x0000002010207223 */ /* 0x000fe20000000021 */
[----:B-1----:R-:W-:-:S03]  /*101a0*/  FFMA R30, R30, R35, 1 ;  /* 0x3f8000001e1e7423 */ /* 0x002fc60000000023 */
[----:B------:R-:W-:-:S04]  /*101b0*/  FFMA.SAT R33, -R32, R3, 0.5 ;  /* 0x3f00000020217423 */ /* 0x000fc80000002103 */
[----:B------:R-:W-:-:S04]  /*101c0*/  FFMA.RM R33, R33, R2, 12582913 ;  /* 0x4b40000121217423 */ /* 0x000fc80000004002 */
[----:B------:R-:W-:Y:S01]  /*101d0*/  FADD R35, R33, -12583039 ;  /* 0xcb40007f21237421 */ /* 0x000fe20000000000 */
[----:B--2---:R-:W-:Y:S01]  /*101e0*/  FFMA R31, R31, R34, 1 ;  /* 0x3f8000001f1f7423 */ /* 0x004fe20000000022 */
[----:B------:R-:W-:Y:S02]  /*101f0*/  HADD2.F32 R34, -RZ, R6.H1_H1 ;  /* 0x30000006ff227230 */ /* 0x000fe40000004100 */
[----:B------:R-:W-:-:S03]  /*10200*/  FFMA R35, -R32, 1.4426950216293334961, -R35 ;  /* 0x3fb8aa3b20237823 */ /* 0x000fc60000000923 */
[----:B------:R-:W-:Y:S01]  /*10210*/  FFMA R34, R16, R34, R53 ;  /* 0x0000002210227223 */ /* 0x000fe20000000035 */
[----:B------:R-:W-:Y:S01]  /*10220*/  FFMA R35, -R32, 1.925963033500011079e-08, R35 ;  /* 0x32a5706020237823 */ /* 0x000fe20000000123 */
[----:B------:R-:W-:Y:S02]  /*10230*/  SHF.L.U32 R32, R33, 0x17, RZ ;  /* 0x0000001721207819 */ /* 0x000fe400000006ff */
[----:B------:R-:W-:-:S03]  /*10240*/  FFMA.SAT R33, -R34, R3, 0.5 ;  /* 0x3f00000022217423 */ /* 0x000fc60000002103 */
[----:B------:R-:W1:Y:S01]  /*10250*/  MUFU.EX2 R35, R35 ;  /* 0x0000002300237308 */ /* 0x000e620000000800 */
[----:B------:R-:W-:-:S04]  /*10260*/  FFMA.RM R33, R33, R2, 12582913 ;  /* 0x4b40000121217423 */ /* 0x000fc80000004002 */
[C---:B------:R-:W-:Y:S01]  /*10270*/  FADD R37, R33.reuse, -12583039 ;  /* 0xcb40007f21257421 */ /* 0x040fe20000000000 */
[----:B------:R-:W-:-:S03]  /*10280*/  SHF.L.U32 R33, R33, 0x17, RZ ;  /* 0x0000001721217819 */ /* 0x000fc600000006ff */
[----:B------:R-:W-:-:S04]  /*10290*/  FFMA R37, -R34, 1.4426950216293334961, -R37 ;  /* 0x3fb8aa3b22257823 */ /* 0x000fc80000000925 */
[----:B------:R-:W-:-:S04]  /*102a0*/  FFMA R37, -R34, 1.925963033500011079e-08, R37 ;  /* 0x32a5706022257823 */ /* 0x000fc80000000125 */
[----:B------:R-:W2:Y:S01]  /*102b0*/  MUFU.EX2 R34, R37 ;  /* 0x0000002500227308 */ /* 0x000ea20000000800 */
[----:B-1----:R-:W-:Y:S01]  /*102c0*/  FFMA R32, R32, R35, 1 ;  /* 0x3f80000020207423 */ /* 0x002fe20000000023 */
[----:B------:R-:W-:Y:S01]  /*102d0*/  FMUL R35, R17, R54 ;  /* 0x0000003611237220 */ /* 0x000fe20000400000 */
[----:B--2---:R-:W-:Y:S01]  /*102e0*/  FFMA R33, R33, R34, 1 ;  /* 0x3f80000021217423 */ /* 0x004fe20000000022 */
[----:B------:R-:W-:-:S05]  /*102f0*/  HADD2.F32 R34, -RZ, R7.H0_H0 ;  /* 0x20000007ff227230 */ /* 0x000fca0000004100 */
[----:B------:R-:W-:-:S04]  /*10300*/  FFMA R34, R16, R34, R35 ;  /* 0x0000002210227223 */ /* 0x000fc80000000023 */
[----:B------:R-:W-:-:S04]  /*10310*/  FFMA.SAT R35, -R34, R3, 0.5 ;  /* 0x3f00000022237423 */ /* 0x000fc80000002103 */
[-C--:B------:R-:W-:Y:S01]  /*10320*/  FFMA.RM R3, R35, R2.reuse, 12582913 ;  /* 0x4b40000123037423 */ /* 0x080fe20000004002 */
[----:B------:R-:W-:-:S03]  /*10330*/  FFMA.RM R2, R39, R2, 12582913 ;  /* 0x4b40000127027423 */ /* 0x000fc60000004002 */
[----:B------:R-:W-:-:S04]  /*10340*/  FADD R35, R3, -12583039 ;  /* 0xcb40007f03237421 */ /* 0x000fc80000000000 */
[----:B------:R-:W-:-:S04]  /*10350*/  FFMA R35, -R34, 1.4426950216293334961, -R35 ;  /* 0x3fb8aa3b22237823 */ /* 0x000fc80000000923 */
[----:B------:R-:W-:Y:S01]  /*10360*/  FFMA R37, -R34, 1.925963033500011079e-08, R35 ;  /* 0x32a5706022257823 */ /* 0x000fe20000000123 */
[----:B------:R-:W-:-:S04]  /*10370*/  FADD R35, R2, -12583039 ;  /* 0xcb40007f02237421 */ /* 0x000fc80000000000 */
[C---:B------:R-:W-:Y:S02]  /*10380*/  FFMA R39, -R36.reuse, 1.4426950216293334961, -R35 ;  /* 0x3fb8aa3b24277823 */ /* 0x040fe40000000923 */
[----:B------:R-:W1:Y:S02]  /*10390*/  MUFU.EX2 R35, R37 ;  /* 0x0000002500237308 */ /* 0x000e640000000800 */
[----:B------:R-:W-:Y:S01]  /*103a0*/  FFMA R39, -R36, 1.925963033500011079e-08, R39 ;  /* 0x32a5706024277823 */ /* 0x000fe20000000127 */
[----:B------:R-:W-:-:S04]  /*103b0*/  IADD3 R36, R0, 0x1800000, RZ ;  /* 0x0180000000247810 */ /* 0x000fc80007ffe0ff */
[----:B------:R-:W-:Y:S01]  /*103c0*/  LOP3.LUT R36, R36, 0x7f800000, RZ, 0xc0, !PT ;  /* 0x7f80000024247812 */ /* 0x000fe200078ec0ff */
[----:B------:R-:W2:Y:S03]  /*103d0*/  MUFU.EX2 R34, R39 ;  /* 0x0000002700227308 */ /* 0x000ea60000000800 */
[----:B------:R-:W-:Y:S02]  /*103e0*/  ISETP.GT.U32.AND P2, PT, R36, 0x1ffffff, PT ;  /* 0x01ffffff2400780c */ /* 0x000fe40003f44070 */
[----:B------:R-:W-:Y:S02]  /*103f0*/  SHF.L.U32 R36, R3, 0x17, RZ ;  /* 0x0000001703247819 */ /* 0x000fe400000006ff */
[----:B------:R-:W-:-:S03]  /*10400*/  SHF.L.U32 R3, R2, 0x17, RZ ;  /* 0x0000001702037819 */ /* 0x000fc600000006ff */
[----:B-1----:R-:W-:Y:S02]  /*10410*/  FFMA R35, R36, R35, 1 ;  /* 0x3f80000024237423 */ /* 0x002fe40000000023 */
[----:B--2---:R-:W-:-:S04]  /*10420*/  FFMA R34, R3, R34, 1 ;  /* 0x3f80000003227423 */ /* 0x004fc80000000022 */
[----:B------:R-:W-:Y:S05]  /*10430*/  @P2 BRA `(.L_x_224) ;  /* 0x0000000000102947 */ /* 0x000fea0003800000 */
[----:B------:R-:W-:-:S07]  /*10440*/  MOV R2, 0x10460 ;  /* 0x0001046000027802 */ /* 0x000fce0000000f00 */
[----:B------:R-:W-:Y:S05]  /*10450*/  CALL.REL.NOINC `($__internal_0_$__cuda_sm20_rcp_rn_f32_slowpath) ;  /* 0x000001d400187944 */ /* 0x000fea0003c00000 */
[----:B------:R-:W-:Y:S01]  /*10460*/  MOV R37, R0 ;  /* 0x0000000000257202 */ /* 0x000fe20000000f00 */
[----:B------:R-:W-:Y:S06]  /*10470*/  BRA `(.L_x_225) ;  /* 0x0000000000107947 */ /* 0x000fec0003800000 */
.L_x_224:
[----:B------:R-:W1:Y:S02]  /*10480*/  MUFU.RCP R37, R0 ;  /* 0x0000000000257308 */ /* 0x000e640000001000 */
[----:B-1----:R-:W-:-:S04]  /*10490*/  FFMA R2, R0, R37, -1 ;  /* 0xbf80000000027423 */ /* 0x002fc80000000025 */
[----:B------:R-:W-:-:S04]  /*104a0*/  FADD.FTZ R2, -R2, -RZ ;  /* 0x800000ff02027221 */ /* 0x000fc80000010100 */
[----:B------:R-:W-:-:S07]  /*104b0*/  FFMA R37, R37, R2, R37 ;  /* 0x0000000225257223 */ /* 0x000fce0000000025 */
.L_x_225:
[----:B------:R-:W-:Y:S05]  /*104c0*/  BSYNC B1 ;  /* 0x0000000000017941 */ /* 0x000fea0003800000 */
.L_x_223:
        /* <DEDUP_REMOVED lines=10> */
.L_x_227:
[----:B------:R-:W1:Y:S02]  /*10570*/  MUFU.RCP R3, R20 ;  /* 0x0000001400037308 */ /* 0x000e640000001000 */
[----:B-1----:R-:W-:-:S04]  /*10580*/  FFMA R0, R20, R3, -1 ;  /* 0xbf80000014007423 */ /* 0x002fc80000000003 */
[----:B------:R-:W-:-:S04]  /*10590*/  FADD.FTZ R0, -R0, -RZ ;  /* 0x800000ff00007221 */ /* 0x000fc80000010100 */
[----:B------:R-:W-:-:S07]  /*105a0*/  FFMA R20, R3, R0, R3 ;  /* 0x0000000003147223 */ /* 0x000fce0000000003 */
.L_x_228:
[----:B------:R-:W-:Y:S05]  /*105b0*/  BSYNC B1 ;  /* 0x0000000000017941 */ /* 0x000fea0003800000 */
.L_x_226:
        /* <DEDUP_REMOVED lines=10> */
.L_x_230:
[----:B------:R-:W1:Y:S02]  /*10660*/  MUFU.RCP R36, R21 ;  /* 0x0000001500247308 */ /* 0x000e640000001000 */
[----:B-1----:R-:W-:-:S04]  /*10670*/  FFMA R0, R21, R36, -1 ;  /* 0xbf80000015007423 */ /* 0x002fc80000000024 */
[----:B------:R-:W-:-:S04]  /*10680*/  FADD.FTZ R3, -R0, -RZ ;  /* 0x800000ff00037221 */ /* 0x000fc80000010100 */
[----:B------:R-:W-:-:S07]  /*10690*/  FFMA R36, R36, R3, R36 ;  /* 0x0000000324247223 */ /* 0x000fce0000000024 */
.L_x_231:
[----:B------:R-:W-:Y:S05]  /*106a0*/  BSYNC B1 ;  /* 0x0000000000017941 */ /* 0x000fea0003800000 */
.L_x_229:
        /* <DEDUP_REMOVED lines=10> */
.L_x_233:
[----:B------:R-:W1:Y:S02]  /*10750*/  MUFU.RCP R21, R22 ;  /* 0x0000001600157308 */ /* 0x000e640000001000 */
[----:B-1----:R-:W-:-:S04]  /*10760*/  FFMA R0, R22, R21, -1 ;  /* 0xbf80000016007423 */ /* 0x002fc80000000015 */
[----:B------:R-:W-:-:S04]  /*10770*/  FADD.FTZ R0, -R0, -RZ ;  /* 0x800000ff00007221 */ /* 0x000fc80000010100 */
[----:B------:R-:W-:-:S07]  /*10780*/  FFMA R21, R21, R0, R21 ;  /* 0x0000000015157223 */ /* 0x000fce0000000015 */
.L_x_234:
[----:B------:R-:W-:Y:S05]  /*10790*/  BSYNC B1 ;  /* 0x0000000000017941 */ /* 0x000fea0003800000 */
.L_x_232:
        /* <DEDUP_REMOVED lines=10> */
.L_x_236:
[----:B------:R-:W1:Y:S02]  /*10840*/  MUFU.RCP R22, R23 ;  /* 0x0000001700167308 */ /* 0x000e640000001000 */
[----:B-1----:R-:W-:-:S04]  /*10850*/  FFMA R0, R23, R22, -1 ;  /* 0xbf80000017007423 */ /* 0x002fc80000000016 */
[----:B------:R-:W-:-:S04]  /*10860*/  FADD.FTZ R3, -R0, -RZ ;  /* 0x800000ff00037221 */ /* 0x000fc80000010100 */
[----:B------:R-:W-:-:S07]  /*10870*/  FFMA R22, R22, R3, R22 ;  /* 0x0000000316167223 */ /* 0x000fce0000000016 */
.L_x_237:
[----:B------:R-:W-:Y:S05]  /*10880*/  BSYNC B1 ;  /* 0x0000000000017941 */ /* 0x000fea0003800000 */
.L_x_235:
        /* <DEDUP_REMOVED lines=10> */
.L_x_239:
[----:B------:R-:W1:Y:S02]  /*10930*/  MUFU.RCP R3, R24 ;  /* 0x0000001800037308 */ /* 0x000e640000001000 */
[----:B-1----:R-:W-:-:S04]  /*10940*/  FFMA R0, R24, R3, -1 ;  /* 0xbf80000018007423 */ /* 0x002fc80000000003 */
[----:B------:R-:W-:-:S04]  /*10950*/  FADD.FTZ R0, -R0, -RZ ;  /* 0x800000ff00007221 */ /* 0x000fc80000010100 */
[----:B------:R-:W-:-:S07]  /*10960*/  FFMA R24, R3, R0, R3 ;  /* 0x0000000003187223 */ /* 0x000fce0000000003 */
.L_x_240:
[----:B------:R-:W-:Y:S05]  /*10970*/  BSYNC B1 ;  /* 0x0000000000017941 */ /* 0x000fea0003800000 */
.L_x_238:
        /* <DEDUP_REMOVED lines=10> */
.L_x_242:
[----:B------:R-:W1:Y:S02]  /*10a20*/  MUFU.RCP R0, R25 ;  /* 0x0000001900007308 */ /* 0x000e640000001000 */
[----:B-1----:R-:W-:-:S04]  /*10a30*/  FFMA R2, R25, R0, -1 ;  /* 0xbf80000019027423 */ /* 0x002fc80000000000 */
[----:B------:R-:W-:-:S04]  /*10a40*/  FADD.FTZ R23, -R2, -RZ ;  /* 0x800000ff02177221 */ /* 0x000fc80000010100 */
[----:B------:R-:W-:-:S07]  /*10a50*/  FFMA R23, R0, R23, R0 ;  /* 0x0000001700177223 */ /* 0x000fce0000000000 */
.L_x_243:
[----:B------:R-:W-:Y:S05]  /*10a60*/  BSYNC B1 ;  /* 0x0000000000017941 */ /* 0x000fea0003800000 */
.L_x_241:
        /* <DEDUP_REMOVED lines=10> */
.L_x_245:
[----:B------:R-:W1:Y:S02]  /*10b10*/  MUFU.RCP R3, R26 ;  /* 0x0000001a00037308 */ /* 0x000e640000001000 */
[----:B-1----:R-:W-:-:S04]  /*10b20*/  FFMA R0, R26, R3, -1 ;  /* 0xbf8000001a007423 */ /* 0x002fc80000000003 */
[----:B------:R-:W-:-:S04]  /*10b30*/  FADD.FTZ R0, -R0, -RZ ;  /* 0x800000ff00007221 */ /* 0x000fc80000010100 */
[----:B------:R-:W-:-:S07]  /*10b40*/  FFMA R26, R3, R0, R3 ;  /* 0x00000000031a7223 */ /* 0x000fce0000000003 */
.L_x_246:
[----:B------:R-:W-:Y:S05]  /*10b50*/  BSYNC B1 ;  /* 0x0000000000017941 */ /* 0x000fea0003800000 */
.L_x_244:
        /* <DEDUP_REMOVED lines=10> */
.L_x_248:
[----:B------:R-:W1:Y:S02]  /*10c00*/  MUFU.RCP R0, R27 ;  /* 0x0000001b00007308 */ /* 0x000e640000001000 */
[----:B-1----:R-:W-:-:S04]  /*10c10*/  FFMA R2, R27, R0, -1 ;  /* 0xbf8000001b027423 */ /* 0x002fc80000000000 */
[----:B------:R-:W-:-:S04]  /*10c20*/  FADD.FTZ R25, -R2, -RZ ;  /* 0x800000ff02197221 */ /* 0x000fc80000010100 */
[----:B------:R-:W-:-:S07]  /*10c30*/  FFMA R25, R0, R25, R0 ;  /* 0x0000001900197223 */ /* 0x000fce0000000000 */
.L_x_249:
[----:B------:R-:W-:Y:S05]  /*10c40*/  BSYNC B1 ;  /* 0x0000000000017941 */ /* 0x000fea0003800000 */
.L_x_247:
        /* <DEDUP_REMOVED lines=10> */
.L_x_251:
[----:B------:R-:W1:Y:S02]  /*10cf0*/  MUFU.RCP R0, R29 ;  /* 0x0000001d00007308 */ /* 0x000e640000001000 */
[----:B-1----:R-:W-:-:S04]  /*10d00*/  FFMA R2, R29, R0, -1 ;  /* 0xbf8000001d027423 */ /* 0x002fc80000000000 */
[----:B------:R-:W-:-:S04]  /*10d10*/  FADD.FTZ R3, -R2, -RZ ;  /* 0x800000ff02037221 */ /* 0x000fc80000010100 */
[----:B------:R-:W-:-:S07]  /*10d20*/  FFMA R29, R0, R3, R0 ;  /* 0x00000003001d7223 */ /* 0x000fce0000000000 */
.L_x_252:
[----:B------:R-:W-:Y:S05]  /*10d30*/  BSYNC B1 ;  /* 0x0000000000017941 */ /* 0x000fea0003800000 */
.L_x_250:
        /* <DEDUP_REMOVED lines=10> */
.L_x_254:
[----:B------:R-:W1:Y:S02]  /*10de0*/  MUFU.RCP R27, R30 ;  /* 0x0000001e001b7308 */ /* 0x000e640000001000 */
[----:B-1----:R-:W-:-:S04]  /*10df0*/  FFMA R0, R30, R27, -1 ;  /* 0xbf8000001e007423 */ /* 0x002fc8000000001b */
[----:B------:R-:W-:-:S04]  /*10e00*/  FADD.FTZ R0, -R0, -RZ ;  /* 0x800000ff00007221 */ /* 0x000fc80000010100 */
[----:B------:R-:W-:-:S07]  /*10e10*/  FFMA R27, R27, R0, R27 ;  /* 0x000000001b1b7223 */ /* 0x000fce000000001b */
.L_x_255:
[----:B------:R-:W-:Y:S05]  /*10e20*/  BSYNC B1 ;  /* 0x0000000000017941 */ /* 0x000fea0003800000 */
.L_x_253:
        /* <DEDUP_REMOVED lines=10> */
.L_x_257:
[----:B------:R-:W1:Y:S02]  /*10ed0*/  MUFU.RCP R0, R31 ;  /* 0x0000001f00007308 */ /* 0x000e640000001000 */
[----:B-1----:R-:W-:-:S04]  /*10ee0*/  FFMA R2, R31, R0, -1 ;  /* 0xbf8000001f027423 */ /* 0x002fc80000000000 */
[----:B------:R-:W-:-:S04]  /*10ef0*/  FADD.FTZ R3, -R2, -RZ ;  /* 0x800000ff02037221 */ /* 0x000fc80000010100 */
[----:B------:R-:W-:-:S07]  /*10f00*/  FFMA R31, R0, R3, R0 ;  /* 0x00000003001f7223 */ /* 0x000fce0000000000 */
.L_x_258:
[----:B------:R-:W-:Y:S05]  /*10f10*/  BSYNC B1 ;  /* 0x0000000000017941 */ /* 0x000fea0003800000 */
.L_x_256:
        /* <DEDUP_REMOVED lines=10> */
.L_x_260:
[----:B------:R-:W1:Y:S02]  /*10fc0*/  MUFU.RCP R3, R32 ;  /* 0x0000002000037308 */ /* 0x000e640000001000 */
[----:B-1----:R-:W-:-:S04]  /*10fd0*/  FFMA R0, R32, R3, -1 ;  /* 0xbf80000020007423 */ /* 0x002fc80000000003 */
[----:B------:R-:W-:-:S04]  /*10fe0*/  FADD.FTZ R0, -R0, -RZ ;  /* 0x800000ff00007221 */ /* 0x000fc80000010100 */
[----:B------:R-:W-:-:S07]  /*10ff0*/  FFMA R30, R3, R0, R3 ;  /* 0x00000000031e7223 */ /* 0x000fce0000000003 */
.L_x_261:
[----:B------:R-:W-:Y:S05]  /*11000*/  BSYNC B1 ;  /* 0x0000000000017941 */ /* 0x000fea0003800000 */
.L_x_259:
        /* <DEDUP_REMOVED lines=10> */
.L_x_263:
[----:B------:R-:W1:Y:S02]  /*110b0*/  MUFU.RCP R32, R33 ;  /* 0x0000002100207308 */ /* 0x000e640000001000 */
[----:B-1----:R-:W-:-:S04]  /*110c0*/  FFMA R0, R33, R32, -1 ;  /* 0xbf80000021007423 */ /* 0x002fc80000000020 */
[----:B------:R-:W-:-:S04]  /*110d0*/  FADD.FTZ R3, -R0, -RZ ;  /* 0x800000ff00037221 */ /* 0x000fc80000010100 */
[----:B------:R-:W-:-:S07]  /*110e0*/  FFMA R32, R32, R3, R32 ;  /* 0x0000000320207223 */ /* 0x000fce0000000020 */
.L_x_264:
[----:B------:R-:W-:Y:S05]  /*110f0*/  BSYNC B1 ;  /* 0x0000000000017941 */ /* 0x000fea0003800000 */
.L_x_262:
        /* <DEDUP_REMOVED lines=10> */
.L_x_266:
[----:B------:R-:W1:Y:S02]  /*111a0*/  MUFU.RCP R0, R35 ;  /* 0x0000002300007308 */ /* 0x000e640000001000 */
[----:B-1----:R-:W-:-:S04]  /*111b0*/  FFMA R2, R35, R0, -1 ;  /* 0xbf80000023027423 */ /* 0x002fc80000000000 */
[----:B------:R-:W-:-:S04]  /*111c0*/  FADD.FTZ R33, -R2, -RZ ;  /* 0x800000ff02217221 */ /* 0x000fc80000010100 */
[----:B------:R-:W-:-:S07]  /*111d0*/  FFMA R33, R0, R33, R0 ;  /* 0x0000002100217223 */ /* 0x000fce0000000000 */
.L_x_267:
[----:B------:R-:W-:Y:S05]  /*111e0*/  BSYNC B1 ;  /* 0x0000000000017941 */ /* 0x000fea0003800000 */
.L_x_265:
        /* <DEDUP_REMOVED lines=8> */
.L_x_268:
[----:B------:R-:W1:Y:S02]  /*11270*/  MUFU.RCP R3, R34 ;  /* 0x0000002200037308 */ /* 0x000e640000001000 */
[----:B-1----:R-:W-:-:S04]  /*11280*/  FFMA R0, R34, R3, -1 ;  /* 0xbf80000022007423 */ /* 0x002fc80000000003 */
[----:B------:R-:W-:-:S04]  /*11290*/  FADD.FTZ R0, -R0, -RZ ;  /* 0x800000ff00007221 */ /* 0x000fc80000010100 */
[----:B------:R-:W-:-:S07]  /*112a0*/  FFMA R0, R3, R0, R3 ;  /* 0x0000000003007223 */ /* 0x000fce0000000003 */
.L_x_269:
        /* <DEDUP_REMOVED lines=9> */
[----:B------:R-:W-:Y:S01]  /*11340*/  F2FP.F16.F32.PACK_AB R26, R32, R30 ;  /* 0x0000001e201a723e */ /* 0x000fe200000000ff */
[----:B------:R1:W-:Y:S01]  /*11350*/  STSM.16.M88.4 [R14+0x6200], R20 ;  /* 0x006200140e007844 */ /* 0x0003e20000000200 */
        /* <DEDUP_REMOVED lines=13> */
[----:B------:R-:W-:Y:S02]  /*11430*/  UIADD3 UR4, UR46, 0x6200, URZ ;  /* 0x000062002e047890 */ /* 0x000fe4000fffe03f */
[----:B------:R-:W-:Y:S01]  /*11440*/  UIADD3.X UR11, URZ, UR39, URZ, UP0, !UPT ;  /* 0x000000273f0b7290 */ /* 0x000fe200087fe43f */
[----:B------:R-:W-:-:S08]  /*11450*/  UMOV UR7, UR51 ;  /* 0x0000003300077c82 */ /* 0x000fd00008000000 */
[----:B------:R2:W-:Y:S01]  /*11460*/  UTMASTG.3D [UR4], [UR10] ;  /* 0x000000040a0073b5 */ /* 0x0005e20008010000 */
[----:B------:R0:W-:Y:S01]  /*11470*/  UTMACMDFLUSH ;  /* 0x00000000000079b7 */ /* 0x0001e20000000000 */
[----:B--2---:R-:W-:-:S04]  /*11480*/  DEPBAR.LE SB0, 0x1 ;  /* 0x000080400000791a */ /* 0x004fc80000000000 */
.L_x_271:
[----:B------:R-:W-:Y:S05]  /*11490*/  BSYNC B0 ;  /* 0x0000000000007941 */ /* 0x000fea0003800000 */
.L_x_270:
        /* <DEDUP_REMOVED lines=9> */
.L_x_274:
[----:B------:R-:W-:-:S04]  /*11530*/  ULEA UR4, UR8, UR46, 0x3 ;  /* 0x0000002e08047291 */ /* 0x000fc8000f8e183f */
[----:B------:R-:W-:-:S04]  /*11540*/  UIADD3 UR4, UR4, 0x50, URZ ;  /* 0x0000005004047890 */ /* 0x000fc8000fffe03f */
[----:B------:R-:W-:-:S09]  /*11550*/  UPRMT UR4, UR47, 0x654, UR4 ;  /* 0x000006542f047896 */ /* 0x000fd20008000004 */
[----:B------:R-:W-:Y:S03]  /*11560*/  SYNCS.ARRIVE.TRANS64.RED.A1T0 RZ, [UR4], RZ ;  /* 0x000000ffffff79a7 */ /* 0x000fe60008100404 */
.L_x_273:
[----:B------:R-:W-:Y:S05]  /*11570*/  BSYNC B0 ;  /* 0x0000000000007941 */ /* 0x000fea0003800000 */
.L_x_272:
        /* <DEDUP_REMOVED lines=9> */
.L_x_277:
[C---:B-1----:R-:W-:Y:S01]  /*11610*/  LEA R0, R12.reuse, UR46, 0x3 ;  /* 0x0000002e0c007c11 */ /* 0x042fe2000f8e18ff */
[----:B------:R-:W-:Y:S01]  /*11620*/  BSSY B1, `(.L_x_278) ;  /* 0x0000005000017945 */ /* 0x000fe20003800000 */
[----:B------:R-:W-:Y:S02]  /*11630*/  SHF.L.U32 R3, R13, 0x1f, RZ ;  /* 0x0000001f0d037819 */ /* 0x000fe400000006ff */
[----:B------:R-:W-:Y:S02]  /*11640*/  @!P1 LEA R21, R12, R15, 0xd ;  /* 0x0000000f0c159211 */ /* 0x000fe400078e68ff */
[----:B------:R-:W1:Y:S02]  /*11650*/  SYNCS.PHASECHK.TRANS64.TRYWAIT P2, [R0+URZ+0x30], R3 ;  /* 0x00003003000075a7 */ /* 0x000e64000804017f */
[----:B-1----:R-:W-:Y:S05]  /*11660*/  @!P2 BRA `(.L_x_279) ;  /* 0x000001b40054a947 */ /* 0x002fea0003800000 */
.L_x_1111:
[----:B------:R-:W-:Y:S05]  /*11670*/  BSYNC B1 ;  /* 0x0000000000017941 */ /* 0x000fea0003800000 */
.L_x_278:
[----:B-1----:R-:W-:Y:S01]  /*11680*/  @!P1 LEA R0, R18, R21, 0x1 ;  /* 0x0000001512009211 */ /* 0x002fe200078e08ff */
[----:B------:R-:W-:Y:S05]  /*11690*/  @!P1 WARPSYNC.ALL ;  /* 0x0000000000009948 */ /* 0x000fea0003800000 */
[----:B------:R2:W3:Y:S01]  /*116a0*/  @!P1 LDSM.16.M88.4 R8, [R21] ;  /* 0x000000001508983b */ /* 0x0004e20000000200 */
[----:B------:R-:W-:-:S03]  /*116b0*/  IADD3 R12, R12, 0x1, RZ ;  /* 0x000000010c0c7810 */ /* 0x000fc60007ffe0ff */
[----:B------:R2:W4:Y:S01]  /*116c0*/  @!P1 LDSM.16.M88.4 R4, [R0] ;  /* 0x000000000004983b */ /* 0x0005220000000200 */
[----:B------:R-:W-:-:S04]  /*116d0*/  ISETP.NE.AND P2, PT, R12, 0x4, PT ;  /* 0x000000040c00780c */ /* 0x000fc80003f45270 */
[----:B------:R-:W-:Y:S02]  /*116e0*/  SEL R2, RZ, 0x1, P2 ;  /* 0x00000001ff027807 */ /* 0x000fe40001000000 */
[----:B------:R-:W-:Y:S02]  /*116f0*/  SEL R12, R12, RZ, P2 ;  /* 0x000000ff0c0c7207 */ /* 0x000fe40001000000 */
[----:B--2---:R-:W-:-:S07]  /*11700*/  LOP3.LUT R13, R13, R2, RZ, 0x3c, !PT ;  /* 0x000000020d0d7212 */ /* 0x004fce00078e3cff */
.L_x_276:
[----:B------:R-:W-:Y:S05]  /*11710*/  BSYNC B0 ;  /* 0x0000000000007941 */ /* 0x000fea0003800000 */
.L_x_275:
[----:B------:R-:W2:Y:S04]  /*11720*/  LDL.LU R2, [R1+0x80] ;  /* 0x0000800001027983 */ /* 0x000ea80000300800 */
[----:B-1----:R-:W5:Y:S04]  /*11730*/  LDL.LU R23, [R1+0x84] ;  /* 0x0000840001177983 */ /* 0x002f680000300800 */
[----:B------:R-:W4:Y:S04]  /*11740*/  LDL.LU R22, [R1+0x88] ;  /* 0x0000880001167983 */ /* 0x000f280000300800 */
        /* <DEDUP_REMOVED lines=12> */
[----:B------:R-:W4:Y:S01]  /*11810*/  LDL.LU R48, [R1+0xbc] ;  /* 0x0000bc0001307983 */ /* 0x000f220000300800 */
[--C-:B---3--:R-:W-:Y:S01]  /*11820*/  HADD2.F32 R0, -RZ, R8.reuse.H0_H0 ;  /* 0x20000008ff007230 */ /* 0x108fe20000004100 */
[----:B------:R-:W-:Y:S01]  /*11830*/  BSSY B1, `(.L_x_280) ;  /* 0x00000be000017945 */ /* 0x000fe20003800000 */
[----:B------:R-:W-:-:S02]  /*11840*/  HADD2.F32 R20, -RZ, R8.H1_H1 ;  /* 0x30000008ff147230 */ /* 0x000fc40000004100 */
[----:B------:R-:W-:Y:S02]  /*11850*/  HADD2.F32 R43, -RZ, R11.H0_H0 ;  /* 0x2000000bff2b7230 */ /* 0x000fe40000004100 */
[----:B--2---:R-:W-:Y:S01]  /*11860*/  FMUL R3, R17, R2 ;  /* 0x0000000211037220 */ /* 0x004fe20000400000 */
[----:B------:R-:W-:-:S03]  /*11870*/  IMAD.MOV.U32 R2, RZ, RZ, 0x3bbb989d ;  /* 0x3bbb989dff027424 */ /* 0x000fc600078e00ff */
[C---:B------:R-:W-:Y:S01]  /*11880*/  FFMA R3, R16.reuse, R0, R3 ;  /* 0x0000000010037223 */ /* 0x040fe20000000003 */
[----:B------:R-:W-:Y:S01]  /*11890*/  MOV R0, 0x437c0000 ;  /* 0x437c000000007802 */ /* 0x000fe20000000f00 */
[----:B-----5:R-:W-:Y:S02]  /*118a0*/  FMUL R23, R17, R23 ;  /* 0x0000001711177220 */ /* 0x020fe40000400000 */
[----:B------:R-:W-:Y:S01]  /*118b0*/  FFMA.SAT R21, -R3, R2, 0.5 ;  /* 0x3f00000003157423 */ /* 0x000fe20000002102 */
[----:B----4-:R-:W-:Y:S01]  /*118c0*/  FMUL R25, R17, R22 ;  /* 0x0000001611197220 */ /* 0x010fe20000400000 */
[----:B------:R-:W-:Y:S01]  /*118d0*/  FFMA R23, R16, R20, R23 ;  /* 0x0000001410177223 */ /* 0x000fe20000000017 */
[----:B------:R-:W-:Y:S02]  /*118e0*/  HADD2.F32 R22, -RZ, R9.H0_H0 ;  /* 0x20000009ff167230 */ /* 0x000fe40000004100 */
[----:B------:R-:W-:Y:S01]  /*118f0*/  FFMA.RM R21, R21, R0, 12582913 ;  /* 0x4b40000115157423 */ /* 0x000fe20000004000 */
[----:B------:R-:W-:-:S03]  /*11900*/  FMUL R47, R17, R40 ;  /* 0x00000028112f7220 */ /* 0x000fc60000400000 */
[C---:B------:R-:W-:Y:S01]  /*11910*/  FADD R20, R21.reuse, -12583039 ;  /* 0xcb40007f15147421 */ /* 0x040fe20000000000 */
[----:B------:R-:W-:Y:S01]  /*11920*/  FFMA R25, R16, R22, R25 ;  /* 0x0000001610197223 */ /* 0x000fe20000000019 */
[----:B------:R-:W-:Y:S02]  /*11930*/  SHF.L.U32 R21, R21, 0x17, RZ ;  /* 0x0000001715157819 */ /* 0x000fe400000006ff */
[----:B------:R-:W-:Y:S01]  /*11940*/  FFMA R20, -R3, 1.4426950216293334961, -R20 ;  /* 0x3fb8aa3b03147823 */ /* 0x000fe20000000914 */
[----:B------:R-:W-:-:S03]  /*11950*/  FFMA.SAT R27, -R25, R2, 0.5 ;  /* 0x3f000000191b7423 */ /* 0x000fc60000002102 */
[----:B------:R-:W-:Y:S01]  /*11960*/  FFMA R46, -R3, 1.925963033500011079e-08, R20 ;  /* 0x32a57060032e7823 */ /* 0x000fe20000000114 */
[----:B------:R-:W-:Y:S01]  /*11970*/  FFMA.SAT R3, -R23, R2, 0.5 ;  /* 0x3f00000017037423 */ /* 0x000fe20000002102 */
[----:B------:R-:W-:-:S03]  /*11980*/  FMUL R39, R17, R39 ;  /* 0x0000002711277220 */ /* 0x000fc60000400000 */
[-C--:B------:R-:W-:Y:S01]  /*11990*/  FFMA.RM R22, R3, R0.reuse, 12582913 ;  /* 0x4b40000103167423 */ /* 0x080fe20000004000 */
[----:B------:R-:W-:Y:S01]  /*119a0*/  FFMA.RM R3, R27, R0, 12582913 ;  /* 0x4b4000011b037423 */ /* 0x000fe20000004000 */
[----:B------:R-:W-:Y:S01]  /*119b0*/  FMUL R27, R17, R31 ;  /* 0x0000001f111b7220 */ /* 0x000fe20000400000 */
[----:B------:R-:W-:Y:S01]  /*119c0*/  MUFU.EX2 R46, R46 ;  /* 0x0000002e002e7308 */ /* 0x000fe20000000800 */
[C---:B------:R-:W-:Y:S01]  /*119d0*/  FADD R20, R22.reuse, -12583039 ;  /* 0xcb40007f16147421 */ /* 0x040fe20000000000 */
[----:B------:R-:W-:Y:S01]  /*119e0*/  FADD R24, R3, -12583039 ;  /* 0xcb40007f03187421 */ /* 0x000fe20000000000 */
[----:B------:R-:W-:Y:S01]  /*119f0*/  SHF.L.U32 R22, R22, 0x17, RZ ;  /* 0x0000001716167819 */ /* 0x000fe200000006ff */
[----:B------:R-:W-:Y:S01]  /*11a00*/  FMUL R45, R17, R30 ;  /* 0x0000001e112d7220 */ /* 0x000fe20000400000 */
[----:B------:R-:W-:Y:S01]  /*11a10*/  FFMA R20, -R23, 1.4426950216293334961, -R20 ;  /* 0x3fb8aa3b17147823 */ /* 0x000fe20000000914 */
[----:B------:R-:W-:Y:S01]  /*11a20*/  FFMA R24, -R25, 1.4426950216293334961, -R24 ;  /* 0x3fb8aa3b19187823 */ /* 0x000fe20000000918 */
[----:B------:R-:W-:-:S02]  /*11a30*/  HADD2.F32 R30, -RZ, R5.H0_H0 ;  /* 0x20000005ff1e7230 */ /* 0x000fc40000004100 */
[----:B------:R-:W-:Y:S01]  /*11a40*/  FFMA R37, -R23, 1.925963033500011079e-08, R20 ;  /* 0x32a5706017257823 */ /* 0x000fe20000000114 */
[----:B------:R-:W-:Y:S01]  /*11a50*/  FFMA R35, -R25, 1.925963033500011079e-08, R24 ;  /* 0x32a5706019237823 */ /* 0x000fe20000000118 */
[--C-:B------:R-:W-:Y:S02]  /*11a60*/  HADD2.F32 R24, -RZ, R10.reuse.H0_H0 ;  /* 0x2000000aff187230 */ /* 0x100fe40000004100 */
[C---:B------:R-:W-:Y:S01]  /*11a70*/  FMUL R23, R17.reuse, R32 ;  /* 0x0000002011177220 */ /* 0x040fe20000400000 */
[----:B------:R-:W-:Y:S01]  /*11a80*/  HADD2.F32 R20, -RZ, R9.H1_H1 ;  /* 0x30000009ff147230 */ /* 0x000fe20000004100 */
[----:B------:R-:W1:Y:S02]  /*11a90*/  MUFU.EX2 R37, R37 ;  /* 0x0000002500257308 */ /* 0x000e640000000800 */
[C---:B------:R-:W-:Y:S01]  /*11aa0*/  FFMA R23, R16.reuse, R24, R23 ;  /* 0x0000001810177223 */ /* 0x040fe20000000017 */
[----:B------:R-:W-:Y:S01]  /*11ab0*/  FMUL R49, R17, R36 ;  /* 0x0000002411317220 */ /* 0x000fe20000400000 */
[----:B------:R-:W-:Y:S01]  /*11ac0*/  FFMA R47, R16, R20, R47 ;  /* 0x00000014102f7223 */ /* 0x000fe2000000002f */
[----:B------:R-:W-:-:S02]  /*11ad0*/  HADD2.F32 R20, -RZ, R10.H1_H1 ;  /* 0x3000000aff147230 */ /* 0x000fc40000004100 */
[-C--:B------:R-:W-:Y:S01]  /*11ae0*/  FFMA.SAT R25, -R23, R2.reuse, 0.5 ;  /* 0x3f00000017197423 */ /* 0x080fe20000002102 */
[----:B------:R-:W-:Y:S01]  /*11af0*/  FFMA.SAT R31, -R47, R2, 0.5 ;  /* 0x3f0000002f1f7423 */ /* 0x000fe20000002102 */
[----:B------:R-:W-:Y:S02]  /*11b00*/  MUFU.EX2 R35, R35 ;  /* 0x0000002300237308 */ /* 0x000fe40000000800 */
[----:B------:R-:W-:Y:S01]  /*11b10*/  FFMA.RM R32, R25, R0, 12582913 ;  /* 0x4b40000119207423 */ /* 0x000fe20000004000 */
[----:B------:R-:W-:Y:S01]  /*11b20*/  FMUL R25, R17, R34 ;  /* 0x0000002211197220 */ /* 0x000fe20000400000 */
[----:B------:R-:W-:Y:S01]  /*11b30*/  FFMA.RM R31, R31, R0, 12582913 ;  /* 0x4b4000011f1f7423 */ /* 0x000fe20000004000 */
[----:B------:R-:W-:Y:S01]  /*11b40*/  FFMA R27, R16, R20, R27 ;  /* 0x00000014101b7223 */ /* 0x000fe2000000001b */
[----:B------:R-:W-:Y:S01]  /*11b50*/  FADD R24, R32, -12583039 ;  /* 0xcb40007f20187421 */ /* 0x000fe20000000000 */
[----:B------:R-:W-:Y:S01]  /*11b60*/  FFMA R43, R16, R43, R25 ;  /* 0x0000002b102b7223 */ /* 0x000fe20000000019 */
[----:B------:R-:W-:-:S02]  /*11b70*/  FADD R20, R31, -12583039 ;  /* 0xcb40007f1f147421 */ /* 0x000fc40000000000 */
[----:B------:R-:W-:Y:S01]  /*11b80*/  FFMA R24, -R23, 1.4426950216293334961, -R24 ;  /* 0x3fb8aa3b17187823 */ /* 0x000fe20000000918 */
[-C--:B------:R-:W-:Y:S01]  /*11b90*/  FFMA.SAT R25, -R43, R2.reuse, 0.5 ;  /* 0x3f0000002b197423 */ /* 0x080fe20000002102 */
[----:B------:R-:W-:Y:S01]  /*11ba0*/  FFMA R20, -R47, 1.4426950216293334961, -R20 ;  /* 0x3fb8aa3b2f147823 */ /* 0x000fe20000000914 */
[----:B-1----:R-:W-:Y:S01]  /*11bb0*/  FFMA R37, R22, R37, 1 ;  /* 0x3f80000016257423 */ /* 0x002fe20000000025 */
[----:B------:R-:W-:Y:S01]  /*11bc0*/  FFMA R42, -R23, 1.925963033500011079e-08, R24 ;  /* 0x32a57060172a7823 */ /* 0x000fe20000000118 */
[----:B------:R-:W-:Y:S01]  /*11bd0*/  FFMA.SAT R23, -R27, R2, 0.5 ;  /* 0x3f0000001b177423 */ /* 0x000fe20000002102 */
[-C--:B------:R-:W-:Y:S01]  /*11be0*/  FFMA.RM R25, R25, R0.reuse, 12582913 ;  /* 0x4b40000119197423 */ /* 0x080fe20000004000 */
[----:B------:R-:W-:Y:S01]  /*11bf0*/  FFMA R47, -R47, 1.925963033500011079e-08, R20 ;  /* 0x32a570602f2f7823 */ /* 0x000fe20000000114 */
[----:B------:R-:W-:Y:S01]  /*11c00*/  SHF.L.U32 R22, R3, 0x17, RZ ;  /* 0x0000001703167819 */ /* 0x000fe200000006ff */
[----:B------:R-:W-:Y:S01]  /*11c10*/  FFMA.RM R23, R23, R0, 12582913 ;  /* 0x4b40000117177423 */ /* 0x000fe20000004000 */
[----:B------:R-:W-:Y:S01]  /*11c20*/  FADD R24, R25, -12583039 ;  /* 0xcb40007f19187421 */ /* 0x000fe20000000000 */
[----:B------:R-:W-:Y:S01]  /*11c30*/  MUFU.EX2 R42, R42 ;  /* 0x0000002a002a7308 */ /* 0x000fe20000000800 */
[----:B------:R-:W-:Y:S01]  /*11c40*/  SHF.L.U32 R3, R32, 0x17, RZ ;  /* 0x0000001720037819 */ /* 0x000fe200000006ff */
[----:B------:R-:W-:Y:S01]  /*11c50*/  FADD R20, R23, -12583039 ;  /* 0xcb40007f17147421 */ /* 0x000fe20000000000 */
[----:B------:R-:W-:Y:S01]  /*11c60*/  FFMA R24, -R43, 1.4426950216293334961, -R24 ;  /* 0x3fb8aa3b2b187823 */ /* 0x000fe20000000918 */
[----:B------:R-:W-:-:S02]  /*11c70*/  SHF.L.U32 R23, R23, 0x17, RZ ;  /* 0x0000001717177819 */ /* 0x000fc400000006ff */
[----:B------:R-:W-:Y:S01]  /*11c80*/  FFMA R20, -R27, 1.4426950216293334961, -R20 ;  /* 0x3fb8aa3b1b147823 */ /* 0x000fe20000000914 */
[----:B------:R-:W-:Y:S01]  /*11c90*/  FFMA R43, -R43, 1.925963033500011079e-08, R24 ;  /* 0x32a570602b2b7823 */ /* 0x000fe20000000118 */
[--C-:B------:R-:W-:Y:S01]  /*11ca0*/  HADD2.F32 R24, -RZ, R4.reuse.H0_H0 ;  /* 0x20000004ff187230 */ /* 0x100fe20000004100 */
[----:B------:R-:W-:Y:S01]  /*11cb0*/  MUFU.EX2 R47, R47 ;  /* 0x0000002f002f7308 */ /* 0x000fe20000000800 */
[----:B------:R-:W-:Y:S01]  /*11cc0*/  FFMA R34, -R27, 1.925963033500011079e-08, R20 ;  /* 0x32a570601b227823 */ /* 0x000fe20000000114 */
[----:B------:R-:W-:Y:S01]  /*11cd0*/  FMUL R27, R17, R33 ;  /* 0x00000021111b7220 */ /* 0x000fe20000400000 */
[----:B------:R-:W-:Y:S01]  /*11ce0*/  HADD2.F32 R20, -RZ, R11.H1_H1 ;  /* 0x3000000bff147230 */ /* 0x000fe20000004100 */
[----:B------:R-:W-:Y:S02]  /*11cf0*/  SHF.L.U32 R32, R25, 0x17, RZ ;  /* 0x0000001719207819 */ /* 0x000fe400000006ff */
[C---:B------:R-:W-:Y:S02]  /*11d00*/  FFMA R27, R16.reuse, R24, R27 ;  /* 0x00000018101b7223 */ /* 0x040fe4000000001b */
[----:B------:R-:W-:Y:S01]  /*11d10*/  FFMA R39, R16, R20, R39 ;  /* 0x0000001410277223 */ /* 0x000fe20000000027 */
[----:B------:R-:W-:-:S02]  /*11d20*/  HADD2.F32 R20, -RZ, R4.H1_H1 ;  /* 0x30000004ff147230 */ /* 0x000fc40000004100 */
[-C--:B------:R-:W-:Y:S01]  /*11d30*/  FFMA.SAT R41, -R27, R2.reuse, 0.5 ;  /* 0x3f0000001b297423 */ /* 0x080fe20000002102 */
[----:B------:R-:W1:Y:S01]  /*11d40*/  MUFU.EX2 R34, R34 ;  /* 0x0000002200227308 */ /* 0x000e620000000800 */
[----:B------:R-:W-:Y:S02]  /*11d50*/  FFMA.SAT R33, -R39, R2, 0.5 ;  /* 0x3f00000027217423 */ /* 0x000fe40000002102 */
[----:B------:R-:W-:Y:S01]  /*11d60*/  FFMA.RM R24, R41, R0, 12582913 ;  /* 0x4b40000129187423 */ /* 0x000fe20000004000 */
[----:B------:R-:W-:Y:S01]  /*11d70*/  FMUL R41, R17, R26 ;  /* 0x0000001a11297220 */ /* 0x000fe20000400000 */
[----:B------:R-:W-:Y:S01]  /*11d80*/  FFMA.RM R33, R33, R0, 12582913 ;  /* 0x4b40000121217423 */ /* 0x000fe20000004000 */
[----:B------:R-:W-:Y:S01]  /*11d90*/  FFMA R45, R16, R20, R45 ;  /* 0x00000014102d7223 */ /* 0x000fe2000000002d */
[----:B------:R-:W-:Y:S01]  /*11da0*/  FADD R26, R24, -12583039 ;  /* 0xcb40007f181a7421 */ /* 0x000fe20000000000 */
[----:B------:R-:W-:Y:S01]  /*11db0*/  FFMA R41, R16, R30, R41 ;  /* 0x0000001e10297223 */ /* 0x000fe20000000029 */
[----:B------:R-:W-:Y:S01]  /*11dc0*/  FADD R20, R33, -12583039 ;  /* 0xcb40007f21147421 */ /* 0x000fe20000000000 */
[----:B------:R-:W2:Y:S01]  /*11dd0*/  MUFU.EX2 R43, R43 ;  /* 0x0000002b002b7308 */ /* 0x000ea20000000800 */
[----:B------:R-:W-:Y:S01]  /*11de0*/  FFMA R26, -R27, 1.4426950216293334961, -R26 ;  /* 0x3fb8aa3b1b1a7823 */ /* 0x000fe2000000091a */
[----:B------:R-:W-:Y:S01]  /*11df0*/  SHF.L.U32 R33, R33, 0x17, RZ ;  /* 0x0000001721217819 */ /* 0x000fe200000006ff */
[----:B------:R-:W-:-:S02]  /*11e00*/  FFMA R20, -R39, 1.4426950216293334961, -R20 ;  /* 0x3fb8aa3b27147823 */ /* 0x000fc40000000914 */
[----:B------:R-:W-:Y:S01]  /*11e10*/  FFMA R40, -R27, 1.925963033500011079e-08, R26 ;  /* 0x32a570601b287823 */ /* 0x000fe2000000011a */
[-C--:B------:R-:W-:Y:S01]  /*11e20*/  FFMA.SAT R27, -R45, R2.reuse, 0.5 ;  /* 0x3f0000002d1b7423 */ /* 0x080fe20000002102 */
[----:B------:R-:W-:Y:S01]  /*11e30*/  FFMA R44, -R39, 1.925963033500011079e-08, R20 ;  /* 0x32a57060272c7823 */ /* 0x000fe20000000114 */
[----:B------:R-:W-:Y:S01]  /*11e40*/  FFMA.SAT R39, -R41, R2, 0.5 ;  /* 0x3f00000029277423 */ /* 0x000fe20000002102 */
[----:B-1----:R-:W-:Y:S01]  /*11e50*/  FFMA R34, R23, R34, 1 ;  /* 0x3f80000017227423 */ /* 0x002fe20000000022 */
[-C--:B------:R-:W-:Y:S01]  /*11e60*/  FFMA.RM R27, R27, R0.reuse, 12582913 ;  /* 0x4b4000011b1b7423 */ /* 0x080fe20000004000 */
[----:B------:R-:W-:Y:S01]  /*11e70*/  MUFU.EX2 R40, R40 ;  /* 0x0000002800287308 */ /* 0x000fe20000000800 */
[----:B------:R-:W-:Y:S01]  /*11e80*/  FFMA.RM R30, R39, R0, 12582913 ;  /* 0x4b400001271e7423 */ /* 0x000fe20000004000 */
[----:B------:R-:W-:Y:S01]  /*11e90*/  FMUL R39, R17, R38 ;  /* 0x0000002611277220 */ /* 0x000fe20000400000 */
[----:B------:R-:W-:Y:S02]  /*11ea0*/  FADD R20, R27, -12583039 ;  /* 0xcb40007f1b147421 */ /* 0x000fe40000000000 */
[C---:B------:R-:W-:Y:S01]  /*11eb0*/  FADD R26, R30.reuse, -12583039 ;  /* 0xcb40007f1e1a7421 */ /* 0x040fe20000000000 */
[----:B------:R-:W-:Y:S01]  /*11ec0*/  SHF.L.U32 R30, R30, 0x17, RZ ;  /* 0x000000171e1e7819 */ /* 0x000fe200000006ff */
[----:B------:R-:W-:Y:S01]  /*11ed0*/  FFMA R20, -R45, 1.4426950216293334961, -R20 ;  /* 0x3fb8aa3b2d147823 */ /* 0x000fe20000000914 */
[----:B------:R-:W1:Y:S01]  /*11ee0*/  MUFU.EX2 R44, R44 ;  /* 0x0000002c002c7308 */ /* 0x000e620000000800 */
[----:B------:R-:W-:Y:S01]  /*11ef0*/  FFMA R26, -R41, 1.4426950216293334961, -R26 ;  /* 0x3fb8aa3b291a7823 */ /* 0x000fe2000000091a */
[----:B--2---:R-:W-:Y:S01]  /*11f00*/  FFMA R23, R32, R43, 1 ;  /* 0x3f80000020177423 */ /* 0x004fe2000000002b */
[----:B------:R-:W-:Y:S01]  /*11f10*/  FFMA R45, -R45, 1.925963033500011079e-08, R20 ;  /* 0x32a570602d2d7823 */ /* 0x000fe20000000114 */
[----:B------:R-:W-:-:S02]  /*11f20*/  HADD2.F32 R20, -RZ, R5.H1_H1 ;  /* 0x30000005ff147230 */ /* 0x000fc40000004100 */
[----:B------:R-:W-:Y:S01]  /*11f30*/  FFMA R41, -R41, 1.925963033500011079e-08, R26 ;  /* 0x32a5706029297823 */ /* 0x000fe2000000011a */
[----:B------:R-:W-:Y:S02]  /*11f40*/  SHF.L.U32 R32, R27, 0x17, RZ ;  /* 0x000000171b207819 */ /* 0x000fe400000006ff */
[C---:B------:R-:W-:Y:S01]  /*11f50*/  FFMA R39, R16.reuse, R20, R39 ;  /* 0x0000001410277223 */ /* 0x040fe20000000027 */
[----:B------:R-:W-:Y:S02]  /*11f60*/  HADD2.F32 R20, -RZ, R6.H0_H0 ;  /* 0x20000006ff147230 */ /* 0x000fe40000004100 */
[----:B------:R-:W2:Y:S01]  /*11f70*/  MUFU.EX2 R41, R41 ;  /* 0x0000002900297308 */ /* 0x000ea20000000800 */
[----:B------:R-:W-:Y:S02]  /*11f80*/  FFMA.SAT R51, -R39, R2, 0.5 ;  /* 0x3f00000027337423 */ /* 0x000fe40000002102 */
[----:B------:R-:W-:Y:S02]  /*11f90*/  FFMA R49, R16, R20, R49 ;  /* 0x0000001410317223 */ /* 0x000fe40000000031 */
[----:B------:R-:W-:Y:S01]  /*11fa0*/  FFMA.RM R26, R51, R0, 12582913 ;  /* 0x4b400001331a7423 */ /* 0x000fe20000004000 */
[----:B------:R-:W-:Y:S01]  /*11fb0*/  FMUL R51, R17, R54 ;  /* 0x0000003611337220 */ /* 0x000fe20000400000 */
[----:B------:R-:W-:Y:S01]  /*11fc0*/  FFMA.SAT R53, -R49, R2, 0.5 ;  /* 0x3f00000031357423 */ /* 0x000fe20000002102 */
[----:B------:R-:W3:Y:S01]  /*11fd0*/  MUFU.EX2 R45, R45 ;  /* 0x0000002d002d7308 */ /* 0x000ee20000000800 */
[----:B------:R-:W-:Y:S01]  /*11fe0*/  FADD R36, R26, -12583039 ;  /* 0xcb40007f1a247421 */ /* 0x000fe20000000000 */
[----:B-1----:R-:W-:Y:S01]  /*11ff0*/  FFMA R33, R33, R44, 1 ;  /* 0x3f80000021217423 */ /* 0x002fe2000000002c */
[----:B------:R-:W-:Y:S01]  /*12000*/  FFMA.RM R20, R53, R0, 12582913 ;  /* 0x4b40000135147423 */ /* 0x000fe20000004000 */
[----:B------:R-:W-:Y:S01]  /*12010*/  FMUL R53, R17, R48 ;  /* 0x0000003011357220 */ /* 0x000fe20000400000 */
[----:B------:R-:W-:-:S02]  /*12020*/  FFMA R36, -R39, 1.4426950216293334961, -R36 ;  /* 0x3fb8aa3b27247823 */ /* 0x000fc40000000924 */
[----:B------:R-:W-:Y:S01]  /*12030*/  FADD R38, R20, -12583039 ;  /* 0xcb40007f14267421 */ /* 0x000fe20000000000 */
[----:B--2---:R-:W-:Y:S01]  /*12040*/  FFMA R25, R30, R41, 1 ;  /* 0x3f8000001e197423 */ /* 0x004fe20000000029 */
[----:B------:R-:W-:Y:S01]  /*12050*/  FFMA R50, -R39, 1.925963033500011079e-08, R36 ;  /* 0x32a5706027327823 */ /* 0x000fe20000000124 */
[----:B------:R-:W-:Y:S02]  /*12060*/  HADD2.F32 R36, -RZ, R6.H1_H1 ;  /* 0x30000006ff247230 */ /* 0x000fe40000004100 */
[----:B------:R-:W-:Y:S01]  /*12070*/  FFMA R38, -R49, 1.4426950216293334961, -R38 ;  /* 0x3fb8aa3b31267823 */ /* 0x000fe20000000926 */
[----:B------:R-:W-:-:S03]  /*12080*/  FMUL R39, R17, R52 ;  /* 0x0000003411277220 */ /* 0x000fc60000400000 */
[----:B------:R-:W-:Y:S01]  /*12090*/  FFMA R49, -R49, 1.925963033500011079e-08, R38 ;  /* 0x32a5706031317823 */ /* 0x000fe20000000126 */
[--C-:B------:R-:W-:Y:S02]  /*120a0*/  HADD2.F32 R38, -RZ, R7.reuse.H0_H0 ;  /* 0x20000007ff267230 */ /* 0x100fe40000004100 */
[----:B------:R-:W-:Y:S01]  /*120b0*/  FFMA R51, R16, R36, R51 ;  /* 0x0000002410337223 */ /* 0x000fe20000000033 */
[----:B---3--:R-:W-:Y:S02]  /*120c0*/  FFMA R32, R32, R45, 1 ;  /* 0x3f80000020207423 */ /* 0x008fe4000000002d */
[C---:B------:R-:W-:Y:S01]  /*120d0*/  FFMA R39, R16.reuse, R38, R39 ;  /* 0x0000002610277223 */ /* 0x040fe20000000027 */
[----:B------:R-:W-:Y:S01]  /*120e0*/  FFMA.SAT R55, -R51, R2, 0.5 ;  /* 0x3f00000033377423 */ /* 0x000fe20000002102 */
[----:B------:R-:W-:Y:S01]  /*120f0*/  HADD2.F32 R38, -RZ, R7.H1_H1 ;  /* 0x30000007ff267230 */ /* 0x000fe20000004100 */
[----:B------:R-:W1:Y:S02]  /*12100*/  MUFU.EX2 R49, R49 ;  /* 0x0000003100317308 */ /* 0x000e640000000800 */
[----:B------:R-:W-:Y:S01]  /*12110*/  FFMA.RM R36, R55, R0, 12582913 ;  /* 0x4b40000137247423 */ /* 0x000fe20000004000 */
[----:B------:R-:W-:Y:S01]  /*12120*/  FFMA.SAT R55, -R39, R2, 0.5 ;  /* 0x3f00000027377423 */ /* 0x000fe20000002102 */
[----:B------:R-:W-:-:S02]  /*12130*/  FFMA R53, R16, R38, R53 ;  /* 0x0000002610357223 */ /* 0x000fc40000000035 */
[C---:B------:R-:W-:Y:S01]  /*12140*/  FADD R38, R36.reuse, -12583039 ;  /* 0xcb40007f24267421 */ /* 0x040fe20000000000 */
[----:B------:R-:W-:Y:S01]  /*12150*/  SHF.L.U32 R30, R36, 0x17, RZ ;  /* 0x00000017241e7819 */ /* 0x000fe200000006ff */
[----:B------:R-:W-:Y:S01]  /*12160*/  FFMA.SAT R153, -R53, R2, 0.5 ;  /* 0x3f00000035997423 */ /* 0x000fe20000002102 */
[-C--:B------:R-:W-:Y:S01]  /*12170*/  FFMA.RM R2, R55, R0.reuse, 12582913 ;  /* 0x4b40000137027423 */ /* 0x080fe20000004000 */
[----:B------:R-:W-:Y:S02]  /*12180*/  FFMA R48, -R51, 1.4426950216293334961, -R38 ;  /* 0x3fb8aa3b33307823 */ /* 0x000fe40000000926 */
[----:B------:R-:W-:Y:S01]  /*12190*/  FFMA.RM R38, R153, R0, 12582913 ;  /* 0x4b40000199267423 */ /* 0x000fe20000004000 */
[C---:B------:R-:W-:Y:S01]  /*121a0*/  FADD R0, R2.reuse, -12583039 ;  /* 0xcb40007f02007421 */ /* 0x040fe20000000000 */
[----:B------:R-:W-:Y:S01]  /*121b0*/  FFMA R51, -R51, 1.925963033500011079e-08, R48 ;  /* 0x32a5706033337823 */ /* 0x000fe20000000130 */
[----:B------:R-:W-:Y:S01]  /*121c0*/  SHF.L.U32 R27, R2, 0x17, RZ ;  /* 0x00000017021b7819 */ /* 0x000fe200000006ff */
[----:B------:R-:W-:Y:S01]  /*121d0*/  FADD R48, R38, -12583039 ;  /* 0xcb40007f26307421 */ /* 0x000fe20000000000 */
[----:B------:R-:W-:-:S03]  /*121e0*/  FFMA R0, -R39, 1.4426950216293334961, -R0 ;  /* 0x3fb8aa3b27007823 */ /* 0x000fc60000000900 */
[----:B------:R-:W-:Y:S01]  /*121f0*/  FFMA R52, -R53, 1.4426950216293334961, -R48 ;  /* 0x3fb8aa3b35347823 */ /* 0x000fe20000000930 */
[----:B------:R-:W-:Y:S01]  /*12200*/  FFMA R48, -R39, 1.925963033500011079e-08, R0 ;  /* 0x32a5706027307823 */ /* 0x000fe20000000100 */
[----:B------:R-:W-:Y:S01]  /*12210*/  FFMA R0, R21, R46, 1 ;  /* 0x3f80000015007423 */ /* 0x000fe2000000002e */
[----:B------:R-:W-:Y:S01]  /*12220*/  FFMA R21, R22, R35, 1 ;  /* 0x3f80000016157423 */ /* 0x000fe20000000023 */
[----:B------:R-:W-:Y:S01]  /*12230*/  FFMA R22, R3, R42, 1 ;  /* 0x3f80000003167423 */ /* 0x000fe2000000002a */
[----:B------:R-:W-:Y:S01]  /*12240*/  SHF.L.U32 R3, R24, 0x17, RZ ;  /* 0x0000001718037819 */ /* 0x000fe200000006ff */
[----:B------:R-:W-:Y:S01]  /*12250*/  FFMA R39, -R53, 1.925963033500011079e-08, R52 ;  /* 0x32a5706035277823 */ /* 0x000fe20000000134 */
[----:B------:R-:W2:Y:S01]  /*12260*/  MUFU.EX2 R46, R50 ;  /* 0x00000032002e7308 */ /* 0x000ea20000000800 */
[----:B------:R-:W-:Y:S02]  /*12270*/  SHF.L.U32 R52, R31, 0x17, RZ ;  /* 0x000000171f347819 */ /* 0x000fe400000006ff */
[----:B------:R-:W-:Y:S01]  /*12280*/  FFMA R24, R3, R40, 1 ;  /* 0x3f80000003187423 */ /* 0x000fe20000000028 */
[----:B------:R-:W-:-:S02]  /*12290*/  IADD3 R3, R0, 0x1800000, RZ ;  /* 0x0180000000037810 */ /* 0x000fc40007ffe0ff */
[----:B------:R-:W-:Y:S01]  /*122a0*/  SHF.L.U32 R31, R26, 0x17, RZ ;  /* 0x000000171a1f7819 */ /* 0x000fe200000006ff */
[----:B------:R-:W-:Y:S01]  /*122b0*/  FFMA R35, R52, R47, 1 ;  /* 0x3f80000034237423 */ /* 0x000fe2000000002f */
[----:B------:R-:W-:Y:S01]  /*122c0*/  LOP3.LUT R3, R3, 0x7f800000, RZ, 0xc0, !PT ;  /* 0x7f80000003037812 */ /* 0x000fe200078ec0ff */
[----:B------:R-:W3:Y:S01]  /*122d0*/  MUFU.EX2 R51, R51 ;  /* 0x0000003300337308 */ /* 0x000ee20000000800 */
[----:B------:R-:W-:Y:S02]  /*122e0*/  SHF.L.U32 R26, R20, 0x17, RZ ;  /* 0x00000017141a7819 */ /* 0x000fe400000006ff */
[----:B------:R-:W-:Y:S02]  /*122f0*/  ISETP.GT.U32.AND P2, PT, R3, 0x1ffffff, PT ;  /* 0x01ffffff0300780c */ /* 0x000fe40003f44070 */
[----:B------:R-:W-:Y:S01]  /*12300*/  SHF.L.U32 R20, R38, 0x17, RZ ;  /* 0x0000001726147819 */ /* 0x000fe200000006ff */
[----:B-1----:R-:W-:Y:S02]  /*12310*/  FFMA R26, R26, R49, 1 ;  /* 0x3f8000001a1a7423 */ /* 0x002fe40000000031 */
[----:B------:R-:W1:Y:S01]  /*12320*/  MUFU.EX2 R48, R48 ;  /* 0x0000003000307308 */ /* 0x000e620000000800 */
[----:B--2---:R-:W-:-:S07]  /*12330*/  FFMA R31, R31, R46, 1 ;  /* 0x3f8000001f1f7423 */ /* 0x004fce000000002e */
[----:B------:R-:W2:Y:S01]  /*12340*/  MUFU.EX2 R39, R39 ;  /* 0x0000002700277308 */ /* 0x000ea20000000800 */
[----:B---3--:R-:W-:Y:S01]  /*12350*/  FFMA R30, R30, R51, 1 ;  /* 0x3f8000001e1e7423 */ /* 0x008fe20000000033 */
[----:B-1----:R-:W-:Y:S01]  /*12360*/  FFMA R27, R27, R48, 1 ;  /* 0x3f8000001b1b7423 */ /* 0x002fe20000000030 */
[----:B--2---:R-:W-:Y:S01]  /*12370*/  FFMA R20, R20, R39, 1 ;  /* 0x3f80000014147423 */ /* 0x004fe20000000027 */
[----:B------:R-:W-:Y:S06]  /*12380*/  @P2 BRA `(.L_x_281) ;  /* 0x0000000000102947 */ /* 0x000fec0003800000 */
[----:B------:R-:W-:-:S07]  /*12390*/  MOV R2, 0x123b0 ;  /* 0x000123b000027802 */ /* 0x000fce0000000f00 */
[----:B------:R-:W-:Y:S05]  /*123a0*/  CALL.REL.NOINC `($__internal_0_$__cuda_sm20_rcp_rn_f32_slowpath) ;  /* 0x000001b400447944 */ /* 0x000fea0003c00000 */
[----:B------:R-:W-:Y:S01]  /*123b0*/  MOV R36, R0 ;  /* 0x0000000000247202 */ /* 0x000fe20000000f00 */
[----:B------:R-:W-:Y:S06]  /*123c0*/  BRA `(.L_x_282) ;  /* 0x0000000000107947 */ /* 0x000fec0003800000 */
.L_x_281:
[----:B------:R-:W1:Y:S02]  /*123d0*/  MUFU.RCP R3, R0 ;  /* 0x0000000000037308 */ /* 0x000e640000001000 */
[----:B-1----:R-:W-:-:S04]  /*123e0*/  FFMA R2, R0, R3, -1 ;  /* 0xbf80000000027423 */ /* 0x002fc80000000003 */
[----:B------:R-:W-:-:S04]  /*123f0*/  FADD.FTZ R2, -R2, -RZ ;  /* 0x800000ff02027221 */ /* 0x000fc80000010100 */
[----:B------:R-:W-:-:S07]  /*12400*/  FFMA R36, R3, R2, R3 ;  /* 0x0000000203247223 */ /* 0x000fce0000000003 */
.L_x_282:
[----:B------:R-:W-:Y:S05]  /*12410*/  BSYNC B1 ;  /* 0x0000000000017941 */ /* 0x000fea0003800000 */
.L_x_280:
        /* <DEDUP_REMOVED lines=10> */
.L_x_284:
[----:B------:R-:W1:Y:S02]  /*124c0*/  MUFU.RCP R0, R37 ;  /* 0x0000002500007308 */ /* 0x000e640000001000 */
[----:B-1----:R-:W-:-:S04]  /*124d0*/  FFMA R2, R37, R0, -1 ;  /* 0xbf80000025027423 */ /* 0x002fc80000000000 */
[----:B------:R-:W-:-:S04]  /*124e0*/  FADD.FTZ R3, -R2, -RZ ;  /* 0x800000ff02037221 */ /* 0x000fc80000010100 */
[----:B------:R-:W-:-:S07]  /*124f0*/  FFMA R37, R0, R3, R0 ;  /* 0x0000000300257223 */ /* 0x000fce0000000000 */
.L_x_285:
[----:B------:R-:W-:Y:S05]  /*12500*/  BSYNC B1 ;  /* 0x0000000000017941 */ /* 0x000fea0003800000 */
.L_x_283:
        /* <DEDUP_REMOVED lines=10> */
.L_x_287:
[----:B------:R-:W1:Y:S02]  /*125b0*/  MUFU.RCP R0, R21 ;  /* 0x0000001500007308 */ /* 0x000e640000001000 */
[----:B-1----:R-:W-:-:S04]  /*125c0*/  FFMA R2, R21, R0, -1 ;  /* 0xbf80000015027423 */ /* 0x002fc80000000000 */
[----:B------:R-:W-:-:S04]  /*125d0*/  FADD.FTZ R3, -R2, -RZ ;  /* 0x800000ff02037221 */ /* 0x000fc80000010100 */
[----:B------:R-:W-:-:S07]  /*125e0*/  FFMA R21, R0, R3, R0 ;  /* 0x0000000300157223 */ /* 0x000fce0000000000 */
.L_x_288:
[----:B------:R-:W-:Y:S05]  /*125f0*/  BSYNC B1 ;  /* 0x0000000000017941 */ /* 0x000fea0003800000 */
.L_x_286:
        /* <DEDUP_REMOVED lines=10> */
.L_x_290:
[----:B------:R-:W1:Y:S02]  /*126a0*/  MUFU.RCP R0, R35 ;  /* 0x0000002300007308 */ /* 0x000e640000001000 */
[----:B-1----:R-:W-:-:S04]  /*126b0*/  FFMA R2, R35, R0, -1 ;  /* 0xbf80000023027423 */ /* 0x002fc80000000000 */
[----:B------:R-:W-:-:S04]  /*126c0*/  FADD.FTZ R3, -R2, -RZ ;  /* 0x800000ff02037221 */ /* 0x000fc80000010100 */
[----:B------:R-:W-:-:S07]  /*126d0*/  FFMA R35, R0, R3, R0 ;  /* 0x0000000300237223 */ /* 0x000fce0000000000 */
.L_x_291:
[----:B------:R-:W-:Y:S05]  /*126e0*/  BSYNC B1 ;  /* 0x0000000000017941 */ /* 0x000fea0003800000 */
.L_x_289:
        /* <DEDUP_REMOVED lines=10> */
.L_x_293:
[----:B------:R-:W1:Y:S02]  /*12790*/  MUFU.RCP R3, R22 ;  /* 0x0000001600037308 */ /* 0x000e640000001000 */
[----:B-1----:R-:W-:-:S04]  /*127a0*/  FFMA R0, R22, R3, -1 ;  /* 0xbf80000016007423 */ /* 0x002fc80000000003 */
[----:B------:R-:W-:-:S04]  /*127b0*/  FADD.FTZ R0, -R0, -RZ ;  /* 0x800000ff00007221 */ /* 0x000fc80000010100 */
[----:B------:R-:W-:-:S07]  /*127c0*/  FFMA R22, R3, R0, R3 ;  /* 0x0000000003167223 */ /* 0x000fce0000000003 */
.L_x_294:
[----:B------:R-:W-:Y:S05]  /*127d0*/  BSYNC B1 ;  /* 0x0000000000017941 */ /* 0x000fea0003800000 */
.L_x_292:
        /* <DEDUP_REMOVED lines=10> */
.L_x_296:
[----:B------:R-:W1:Y:S02]  /*12880*/  MUFU.RCP R3, R34 ;  /* 0x0000002200037308 */ /* 0x000e640000001000 */
[----:B-1----:R-:W-:-:S04]  /*12890*/  FFMA R0, R34, R3, -1 ;  /* 0xbf80000022007423 */ /* 0x002fc80000000003 */
[----:B------:R-:W-:-:S04]  /*128a0*/  FADD.FTZ R0, -R0, -RZ ;  /* 0x800000ff00007221 */ /* 0x000fc80000010100 */
[----:B------:R-:W-:-:S07]  /*128b0*/  FFMA R34, R3, R0, R3 ;  /* 0x0000000003227223 */ /* 0x000fce0000000003 */
.L_x_297:
[----:B------:R-:W-:Y:S05]  /*128c0*/  BSYNC B1 ;  /* 0x0000000000017941 */ /* 0x000fea0003800000 */
.L_x_295:
        /* <DEDUP_REMOVED lines=10> */
.L_x_299:
[----:B------:R-:W1:Y:S02]  /*12970*/  MUFU.RCP R0, R23 ;  /* 0x0000001700007308 */ /* 0x000e640000001000 */
[----:B-1----:R-:W-:-:S04]  /*12980*/  FFMA R2, R23, R0, -1 ;  /* 0xbf80000017027423 */ /* 0x002fc80000000000 */
[----:B------:R-:W-:-:S04]  /*12990*/  FADD.FTZ R3, -R2, -RZ ;  /* 0x800000ff02037221 */ /* 0x000fc80000010100 */
[----:B------:R-:W-:-:S07]  /*129a0*/  FFMA R23, R0, R3, R0 ;  /* 0x0000000300177223 */ /* 0x000fce0000000000 */
.L_x_300:
[----:B------:R-:W-:Y:S05]  /*129b0*/  BSYNC B1 ;  /* 0x0000000000017941 */ /* 0x000fea0003800000 */
.L_x_298:
        /* <DEDUP_REMOVED lines=10> */
.L_x_302:
[----:B------:R-:W1:Y:S02]  /*12a60*/  MUFU.RCP R0, R33 ;  /* 0x0000002100007308 */ /* 0x000e640000001000 */
[----:B-1----:R-:W-:-:S04]  /*12a70*/  FFMA R2, R33, R0, -1 ;  /* 0xbf80000021027423 */ /* 0x002fc80000000000 */
[----:B------:R-:W-:-:S04]  /*12a80*/  FADD.FTZ R3, -R2, -RZ ;  /* 0x800000ff02037221 */ /* 0x000fc80000010100 */
[----:B------:R-:W-:-:S07]  /*12a90*/  FFMA R33, R0, R3, R0 ;  /* 0x0000000300217223 */ /* 0x000fce0000000000 */
.L_x_303:
[----:B------:R-:W-:Y:S05]  /*12aa0*/  BSYNC B1 ;  /* 0x0000000000017941 */ /* 0x000fea0003800000 */
.L_x_301:
        /* <DEDUP_REMOVED lines=10> */
.L_x_305:
[----:B------:R-:W1:Y:S02]  /*12b50*/  MUFU.RCP R3, R24 ;  /* 0x0000001800037308 */ /* 0x000e640000001000 */
[----:B-1----:R-:W-:-:S04]  /*12b60*/  FFMA R0, R24, R3, -1 ;  /* 0xbf80000018007423 */ /* 0x002fc80000000003 */
[----:B------:R-:W-:-:S04]  /*12b70*/  FADD.FTZ R0, -R0, -RZ ;  /* 0x800000ff00007221 */ /* 0x000fc80000010100 */
[----:B------:R-:W-:-:S07]  /*12b80*/  FFMA R24, R3, R0, R3 ;  /* 0x0000000003187223 */ /* 0x000fce0000000003 */
.L_x_306:
[----:B------:R-:W-:Y:S05]  /*12b90*/  BSYNC B1 ;  /* 0x0000000000017941 */ /* 0x000fea0003800000 */
.L_x_304:
        /* <DEDUP_REMOVED lines=10> */
.L_x_308:
[----:B------:R-:W1:Y:S02]  /*12c40*/  MUFU.RCP R3, R32 ;  /* 0x0000002000037308 */ /* 0x000e640000001000 */
[----:B-1----:R-:W-:-:S04]  /*12c50*/  FFMA R0, R32, R3, -1 ;  /* 0xbf80000020007423 */ /* 0x002fc80000000003 */
[----:B------:R-:W-:-:S04]  /*12c60*/  FADD.FTZ R0, -R0, -RZ ;  /* 0x800000ff00007221 */ /* 0x000fc80000010100 */
[----:B------:R-:W-:-:S07]  /*12c70*/  FFMA R32, R3, R0, R3 ;  /* 0x0000000003207223 */ /* 0x000fce0000000003 */
.L_x_309:
[----:B------:R-:W-:Y:S05]  /*12c80*/  BSYNC B1 ;  /* 0x0000000000017941 */ /* 0x000fea0003800000 */
.L_x_307:
        /* <DEDUP_REMOVED lines=10> */
.L_x_311:
[----:B------:R-:W1:Y:S02]  /*12d30*/  MUFU.RCP R0, R25 ;  /* 0x0000001900007308 */ /* 0x000e640000001000 */
[----:B-1----:R-:W-:-:S04]  /*12d40*/  FFMA R2, R25, R0, -1 ;  /* 0xbf80000019027423 */ /* 0x002fc80000000000 */
[----:B------:R-:W-:-:S04]  /*12d50*/  FADD.FTZ R3, -R2, -RZ ;  /* 0x800000ff02037221 */ /* 0x000fc80000010100 */
[----:B------:R-:W-:-:S07]  /*12d60*/  FFMA R25, R0, R3, R0 ;  /* 0x0000000300197223 */ /* 0x000fce0000000000 */
.L_x_312:
[----:B------:R-:W-:Y:S05]  /*12d70*/  BSYNC B1 ;  /* 0x0000000000017941 */ /* 0x000fea0003800000 */
.L_x_310:
        /* <DEDUP_REMOVED lines=10> */
.L_x_314:
[----:B------:R-:W1:Y:S02]  /*12e20*/  MUFU.RCP R0, R31 ;  /* 0x0000001f00007308 */ /* 0x000e640000001000 */
[----:B-1----:R-:W-:-:S04]  /*12e30*/  FFMA R2, R31, R0, -1 ;  /* 0xbf8000001f027423 */ /* 0x002fc80000000000 */
[----:B------:R-:W-:-:S04]  /*12e40*/  FADD.FTZ R3, -R2, -RZ ;  /* 0x800000ff02037221 */ /* 0x000fc80000010100 */
[----:B------:R-:W-:-:S07]  /*12e50*/  FFMA R31, R0, R3, R0 ;  /* 0x00000003001f7223 */ /* 0x000fce0000000000 */
.L_x_315:
[----:B------:R-:W-:Y:S05]  /*12e60*/  BSYNC B1 ;  /* 0x0000000000017941 */ /* 0x000fea0003800000 */
.L_x_313:
        /* <DEDUP_REMOVED lines=10> */
.L_x_317:
[----:B------:R-:W1:Y:S02]  /*12f10*/  MUFU.RCP R3, R26 ;  /* 0x0000001a00037308 */ /* 0x000e640000001000 */
[----:B-1----:R-:W-:-:S04]  /*12f20*/  FFMA R0, R26, R3, -1 ;  /* 0xbf8000001a007423 */ /* 0x002fc80000000003 */
[----:B------:R-:W-:-:S04]  /*12f30*/  FADD.FTZ R0, -R0, -RZ ;  /* 0x800000ff00007221 */ /* 0x000fc80000010100 */
[----:B------:R-:W-:-:S07]  /*12f40*/  FFMA R26, R3, R0, R3 ;  /* 0x00000000031a7223 */ /* 0x000fce0000000003 */
.L_x_318:
[----:B------:R-:W-:Y:S05]  /*12f50*/  BSYNC B1 ;  /* 0x0000000000017941 */ /* 0x000fea0003800000 */
.L_x_316:
        /* <DEDUP_REMOVED lines=10> */
.L_x_320:
[----:B------:R-:W1:Y:S02]  /*13000*/  MUFU.RCP R3, R30 ;  /* 0x0000001e00037308 */ /* 0x000e640000001000 */
[----:B-1----:R-:W-:-:S04]  /*13010*/  FFMA R0, R30, R3, -1 ;  /* 0xbf8000001e007423 */ /* 0x002fc80000000003 */
[----:B------:R-:W-:-:S04]  /*13020*/  FADD.FTZ R0, -R0, -RZ ;  /* 0x800000ff00007221 */ /* 0x000fc80000010100 */
[----:B------:R-:W-:-:S07]  /*13030*/  FFMA R30, R3, R0, R3 ;  /* 0x00000000031e7223 */ /* 0x000fce0000000003 */
.L_x_321:
[----:B------:R-:W-:Y:S05]  /*13040*/  BSYNC B1 ;  /* 0x0000000000017941 */ /* 0x000fea0003800000 */
.L_x_319:
        /* <DEDUP_REMOVED lines=10> */
.L_x_323:
[----:B------:R-:W1:Y:S02]  /*130f0*/  MUFU.RCP R0, R27 ;  /* 0x0000001b00007308 */ /* 0x000e640000001000 */
[----:B-1----:R-:W-:-:S04]  /*13100*/  FFMA R2, R27, R0, -1 ;  /* 0xbf8000001b027423 */ /* 0x002fc80000000000 */
[----:B------:R-:W-:-:S04]  /*13110*/  FADD.FTZ R3, -R2, -RZ ;  /* 0x800000ff02037221 */ /* 0x000fc80000010100 */
[----:B------:R-:W-:-:S07]  /*13120*/  FFMA R27, R0, R3, R0 ;  /* 0x00000003001b7223 */ /* 0x000fce0000000000 */
.L_x_324:
[----:B------:R-:W-:Y:S05]  /*13130*/  BSYNC B1 ;  /* 0x0000000000017941 */ /* 0x000fea0003800000 */
.L_x_322:
        /* <DEDUP_REMOVED lines=8> */
.L_x_325:
[----:B------:R-:W1:Y:S02]  /*131c0*/  MUFU.RCP R3, R20 ;  /* 0x0000001400037308 */ /* 0x000e640000001000 */
[----:B-1----:R-:W-:-:S04]  /*131d0*/  FFMA R0, R20, R3, -1 ;  /* 0xbf80000014007423 */ /* 0x002fc80000000003 */
[----:B------:R-:W-:-:S04]  /*131e0*/  FADD.FTZ R0, -R0, -RZ ;  /* 0x800000ff00007221 */ /* 0x000fc80000010100 */
[----:B------:R-:W-:-:S07]  /*131f0*/  FFMA R0, R3, R0, R3 ;  /* 0x0000000003007223 */ /* 0x000fce0000000003 */
.L_x_326:
        /* <DEDUP_REMOVED lines=10> */
[----:B------:R-:W-:-:S05]  /*132a0*/  F2FP.F16.F32.PACK_AB R27, R0, R27 ;  /* 0x0000001b001b723e */ /* 0x000fca00000000ff */
[----:B------:R1:W-:Y:S01]  /*132b0*/  STSM.16.M88.4 [R157], R24 ;  /* 0x000000189d007844 */ /* 0x0003e20000000200 */
        /* <DEDUP_REMOVED lines=17> */
.L_x_328:
[----:B------:R-:W-:Y:S05]  /*133d0*/  BSYNC B0 ;  /* 0x0000000000007941 */ /* 0x000fea0003800000 */
.L_x_327:
[----:B------:R-:W-:Y:S06]  /*133e0*/  BAR.SYNC.DEFER_BLOCKING 0x1, 0x100 ;  /* 0x0044000000007b1d */ /* 0x000fec0000010000 */
[----:B------:R-:W-:Y:S04]  /*133f0*/  BSSY B0, `(.L_x_329) ;  /* 0x000000a000007945 */ /* 0x000fe80003800000 */
[----:B------:R-:W-:Y:S05]  /*13400*/  @P0 BRA `(.L_x_330) ;  /* 0x0000000000200947 */ /* 0x000fea0003800000 */
[----:B------:R-:W-:-:S06]  /*13410*/  UISETP.NE.AND UP0, UPT, UR43, 0x3, UPT ;  /* 0x000000032b00788c */ /* 0x000fcc000bf05270 */
[----:B------:R-:W-:-:S13]  /*13420*/  PLOP3.LUT P2, PT, PT, PT, UP0, 0x80, 0x0 ;  /* 0x000000000000781c */ /* 0x000fda0003f4f008 */
[----:B------:R-:W-:Y:S05]  /*13430*/  @!P2 BRA `(.L_x_331) ;  /* 0x000000000004a947 */ /* 0x000fea0003800000 */
[----:B------:R-:W-:Y:S01]  /*13440*/  BPT.TRAP 0x1 ;  /* 0x000000040000795c */ /* 0x000fe20000300000 */
.L_x_331:
[----:B------:R-:W-:-:S04]  /*13450*/  ULEA UR4, UR8, UR46, 0x3 ;  /* 0x0000002e08047291 */ /* 0x000fc8000f8e183f */
[----:B------:R-:W-:-:S04]  /*13460*/  UIADD3 UR4, UR4, 0x50, URZ ;  /* 0x0000005004047890 */ /* 0x000fc8000fffe03f */
[----:B------:R-:W-:-:S09]  /*13470*/  UPRMT UR4, UR47, 0x654, UR4 ;  /* 0x000006542f047896 */ /* 0x000fd20008000004 */
[----:B------:R-:W-:Y:S03]  /*13480*/  SYNCS.ARRIVE.TRANS64.RED.A1T0 RZ, [UR4], RZ ;  /* 0x000000ffffff79a7 */ /* 0x000fe60008100404 */
.L_x_330:
[----:B------:R-:W-:Y:S05]  /*13490*/  BSYNC B0 ;  /* 0x0000000000007941 */ /* 0x000fea0003800000 */
.L_x_329:
        /* <DEDUP_REMOVED lines=9> */
.L_x_334:
[C---:B------:R-:W-:Y:S01]  /*13530*/  LEA R0, R12.reuse, UR46, 0x3 ;  /* 0x0000002e0c007c11 */ /* 0x040fe2000f8e18ff */
[----:B------:R-:W-:Y:S01]  /*13540*/  BSSY B1, `(.L_x_335) ;  /* 0x0000006000017945 */ /* 0x000fe20003800000 */
[----:B------:R-:W-:Y:S02]  /*13550*/  SHF.L.U32 R3, R13, 0x1f, RZ ;  /* 0x0000001f0d037819 */ /* 0x000fe400000006ff */
[----:B-1----:R-:W-:Y:S02]  /*13560*/  @!P1 LEA R21, R12, R15, 0xd ;  /* 0x0000000f0c159211 */ /* 0x002fe400078e68ff */
[----:B------:R-:W1:Y:S02]  /*13570*/  SYNCS.PHASECHK.TRANS64.TRYWAIT P2, [R0+URZ+0x30], R3 ;  /* 0x00003003000075a7 */ /* 0x000e64000804017f */
[----:B------:R-:W-:Y:S01]  /*13580*/  @!P1 LEA R2, R18, R21, 0x1 ;  /* 0x0000001512029211 */ /* 0x000fe200078e08ff */
[----:B-1----:R-:W-:Y:S06]  /*13590*/  @!P2 BRA `(.L_x_336) ;  /* 0x00000194009ca947 */ /* 0x002fec0003800000 */
.L_x_1112:
[----:B------:R-:W-:Y:S05]  /*135a0*/  BSYNC B1 ;  /* 0x0000000000017941 */ /* 0x000fea0003800000 */
.L_x_335:
[----:B------:R-:W-:Y:S05]  /*135b0*/  @!P1 WARPSYNC.ALL ;  /* 0x0000000000009948 */ /* 0x000fea0003800000 */
[----:B------:R2:W3:Y:S01]  /*135c0*/  @!P1 LDSM.16.M88.4 R8, [R21] ;  /* 0x000000001508983b */ /* 0x0004e20000000200 */
[----:B------:R-:W-:-:S03]  /*135d0*/  VIADD R12, R12, 0x1 ;  /* 0x000000010c0c7836 */ /* 0x000fc60000000000 */
[----:B------:R2:W4:Y:S02]  /*135e0*/  @!P1 LDSM.16.M88.4 R4, [R2] ;  /* 0x000000000204983b */ /* 0x0005240000000200 */
[----:B------:R-:W-:-:S04]  /*135f0*/  ISETP.NE.AND P2, PT, R12, 0x4, PT ;  /* 0x000000040c00780c */ /* 0x000fc80003f45270 */
[----:B-1----:R-:W-:Y:S02]  /*13600*/  SEL R0, RZ, 0x1, P2 ;  /* 0x00000001ff007807 */ /* 0x002fe40001000000 */
[----:B------:R-:W-:Y:S02]  /*13610*/  SEL R12, R12, RZ, P2 ;  /* 0x000000ff0c0c7207 */ /* 0x000fe40001000000 */
[----:B--2---:R-:W-:-:S07]  /*13620*/  LOP3.LUT R13, R13, R0, RZ, 0x3c, !PT ;  /* 0x000000000d0d7212 */ /* 0x004fce00078e3cff */
.L_x_333:
[----:B------:R-:W-:Y:S05]  /*13630*/  BSYNC B0 ;  /* 0x0000000000007941 */ /* 0x000fea0003800000 */
.L_x_332:
[--C-:B-1-3--:R-:W-:Y:S02]  /*13640*/  HADD2.F32 R20, -RZ, R9.reuse.H1_H1 ;  /* 0x30000009ff147230 */ /* 0x10afe40000004100 */
[C---:B------:R-:W-:Y:S01]  /*13650*/  FMUL R27, R17.reuse, R59 ;  /* 0x0000003b111b7220 */ /* 0x040fe20000400000 */
[--C-:B------:R-:W-:Y:S02]  /*13660*/  HADD2.F32 R23, -RZ, R8.reuse.H0_H0 ;  /* 0x20000008ff177230 */ /* 0x100fe40000004100 */
[C---:B------:R-:W-:Y:S01]  /*13670*/  FMUL R3, R17.reuse, R56 ;  /* 0x0000003811037220 */ /* 0x040fe20000400000 */
[----:B------:R-:W-:Y:S02]  /*13680*/  HADD2.F32 R2, -RZ, R9.H0_H0 ;  /* 0x20000009ff027230 */ /* 0x000fe40000004100 */
[C---:B------:R-:W-:Y:S01]  /*13690*/  FMUL R21, R17.reuse, R58 ;  /* 0x0000003a11157220 */ /* 0x040fe20000400000 */
[----:B------:R-:W-:Y:S02]  /*136a0*/  HADD2.F32 R0, -RZ, R8.H1_H1 ;  /* 0x30000008ff007230 */ /* 0x000fe40000004100 */
[----:B------:R-:W-:Y:S01]  /*136b0*/  FFMA R27, R16, R20, R27 ;  /* 0x00000014101b7223 */ /* 0x000fe2000000001b */
[----:B------:R-:W-:Y:S01]  /*136c0*/  FMUL R57, R17, R57 ;  /* 0x0000003911397220 */ /* 0x000fe20000400000 */
[----:B------:R-:W-:-:S02]  /*136d0*/  HADD2.F32 R20, -RZ, R11.H0_H0 ;  /* 0x2000000bff147230 */ /* 0x000fc40000004100 */
[C---:B------:R-:W-:Y:S01]  /*136e0*/  FMUL R33, R17.reuse, R62 ;  /* 0x0000003e11217220 */ /* 0x040fe20000400000 */
[C---:B------:R-:W-:Y:S01]  /*136f0*/  FFMA R23, R16.reuse, R23, R3 ;  /* 0x0000001710177223 */ /* 0x040fe20000000003 */
[----:B------:R-:W-:Y:S01]  /*13700*/  MOV R22, 0x3bbb989d ;  /* 0x3bbb989d00167802 */ /* 0x000fe20000000f00 */
[C---:B------:R-:W-:Y:S01]  /*13710*/  FFMA R3, R16.reuse, R2, R21 ;  /* 0x0000000210037223 */ /* 0x040fe20000000015 */
[C---:B------:R-:W-:Y:S01]  /*13720*/  FFMA R57, R16.reuse, R0, R57 ;  /* 0x0000000010397223 */ /* 0x040fe20000000039 */
[--C-:B------:R-:W-:Y:S02]  /*13730*/  HADD2.F32 R2, -RZ, R10.reuse.H1_H1 ;  /* 0x3000000aff027230 */ /* 0x100fe40000004100 */
[C---:B------:R-:W-:Y:S01]  /*13740*/  FMUL R31, R17.reuse, R61 ;  /* 0x0000003d111f7220 */ /* 0x040fe20000400000 */
[----:B------:R-:W-:Y:S02]  /*13750*/  HADD2.F32 R0, -RZ, R10.H0_H0 ;  /* 0x2000000aff007230 */ /* 0x000fe40000004100 */
[C---:B------:R-:W-:Y:S01]  /*13760*/  FFMA R33, R16.reuse, R20, R33 ;  /* 0x0000001410217223 */ /* 0x040fe20000000021 */
[----:B------:R-:W-:Y:S01]  /*13770*/  FMUL R35, R17, R60 ;  /* 0x0000003c11237220 */ /* 0x000fe20000400000 */
[----:B------:R-:W-:Y:S01]  /*13780*/  MOV R20, 0x437c0000 ;  /* 0x437c000000147802 */ /* 0x000fe20000000f00 */
[----:B------:R-:W-:Y:S01]  /*13790*/  FFMA.SAT R21, -R23, R22, 0.5 ;  /* 0x3f00000017157423 */ /* 0x000fe20000002116 */
[C---:B------:R-:W-:Y:S01]  /*137a0*/  FFMA R31, R16.reuse, R2, R31 ;  /* 0x00000002101f7223 */ /* 0x040fe2000000001f */
[----:B------:R-:W-:Y:S01]  /*137b0*/  FFMA R35, R16, R0, R35 ;  /* 0x0000000010237223 */ /* 0x000fe20000000023 */
[----:B------:R-:W-:-:S02]  /*137c0*/  HADD2.F32 R2, -RZ, R11.H1_H1 ;  /* 0x3000000bff027230 */ /* 0x000fc40000004100 */
[----:B------:R-:W-:Y:S01]  /*137d0*/  FMUL R39, R17, R63 ;  /* 0x0000003f11277220 */ /* 0x000fe20000400000 */
[----:B------:R-:W-:Y:S01]  /*137e0*/  FFMA.RM R0, R21, R20, 12582913 ;  /* 0x4b40000115007423 */ /* 0x000fe20000004014 */
[----:B------:R-:W-:Y:S01]  /*137f0*/  FFMA.SAT R21, -R57, R22, 0.5 ;  /* 0x3f00000039157423 */ /* 0x000fe20000002116 */
[--C-:B----4-:R-:W-:Y:S02]  /*13800*/  HADD2.F32 R24, -RZ, R4.reuse.H0_H0 ;  /* 0x20000004ff187230 */ /* 0x110fe40000004100 */
[----:B------:R-:W-:Y:S01]  /*13810*/  FFMA R39, R16, R2, R39 ;  /* 0x0000000210277223 */ /* 0x000fe20000000027 */
[----:B------:R-:W-:Y:S01]  /*13820*/  FADD R2, R0, -12583039 ;  /* 0xcb40007f00027421 */ /* 0x000fe20000000000 */
[----:B------:R-:W-:Y:S01]  /*13830*/  FFMA.RM R21, R21, R20, 12582913 ;  /* 0x4b40000115157423 */ /* 0x000fe20000004014 */
[----:B------:R-:W-:Y:S01]  /*13840*/  FMUL R37, R17, R64 ;  /* 0x0000004011257220 */ /* 0x000fe20000400000 */
[----:B------:R-:W-:Y:S01]  /*13850*/  FFMA.SAT R25, -R3, R22, 0.5 ;  /* 0x3f00000003197423 */ /* 0x000fe20000002116 */
[----:B------:R-:W-:Y:S01]  /*13860*/  FFMA R2, -R23, 1.4426950216293334961, -R2 ;  /* 0x3fb8aa3b17027823 */ /* 0x000fe20000000902 */
[----:B------:R-:W-:Y:S01]  /*13870*/  FADD R26, R21, -12583039 ;  /* 0xcb40007f151a7421 */ /* 0x000fe20000000000 */
[----:B------:R-:W-:-:S02]  /*13880*/  HADD2.F32 R30, -RZ, R4.H1_H1 ;  /* 0x30000004ff1e7230 */ /* 0x000fc40000004100 */
[C---:B------:R-:W-:Y:S01]  /*13890*/  FFMA R37, R16.reuse, R24, R37 ;  /* 0x0000001810257223 */ /* 0x040fe20000000025 */
[----:B------:R-:W-:Y:S01]  /*138a0*/  FMUL R41, R17, R65 ;  /* 0x0000004111297220 */ /* 0x000fe20000400000 */
[----:B------:R-:W-:Y:S01]  /*138b0*/  FFMA R24, -R23, 1.925963033500011079e-08, R2 ;  /* 0x32a5706017187823 */ /* 0x000fe20000000102 */
[----:B------:R-:W-:Y:S01]  /*138c0*/  FFMA R26, -R57, 1.4426950216293334961, -R26 ;  /* 0x3fb8aa3b391a7823 */ /* 0x000fe2000000091a */
[----:B------:R-:W-:Y:S01]  /*138d0*/  FFMA.RM R23, R25, R20, 12582913 ;  /* 0x4b40000119177423 */ /* 0x000fe20000004014 */
[----:B------:R-:W-:Y:S01]  /*138e0*/  FFMA.SAT R45, -R27, R22, 0.5 ;  /* 0x3f0000001b2d7423 */ /* 0x000fe20000002116 */
[C---:B------:R-:W-:Y:S01]  /*138f0*/  FFMA R41, R16.reuse, R30, R41 ;  /* 0x0000001e10297223 */ /* 0x040fe20000000029 */
[----:B------:R-:W-:Y:S01]  /*13900*/  FFMA R25, -R57, 1.925963033500011079e-08, R26 ;  /* 0x32a5706039197823 */ /* 0x000fe2000000011a */
[--C-:B------:R-:W-:Y:S02]  /*13910*/  HADD2.F32 R30, -RZ, R5.reuse.H0_H0 ;  /* 0x20000005ff1e7230 */ /* 0x100fe40000004100 */
[----:B------:R-:W-:Y:S01]  /*13920*/  FADD R26, R23, -12583039 ;  /* 0xcb40007f171a7421 */ /* 0x000fe20000000000 */
[----:B------:R-:W-:Y:S01]  /*13930*/  FMUL R43, R17, R66 ;  /* 0x00000042112b7220 */ /* 0x000fe20000400000 */
[----:B------:R-:W-:Y:S01]  /*13940*/  FFMA.RM R2, R45, R20, 12582913 ;  /* 0x4b4000012d027423 */ /* 0x000fe20000004014 */
[----:B------:R-:W-:Y:S01]  /*13950*/  FFMA.SAT R45, -R35, R22, 0.5 ;  /* 0x3f000000232d7423 */ /* 0x000fe20000002116 */
[----:B------:R-:W-:Y:S01]  /*13960*/  FFMA R26, -R3, 1.4426950216293334961, -R26 ;  /* 0x3fb8aa3b031a7823 */ /* 0x000fe2000000091a */
[----:B------:R-:W-:Y:S01]  /*13970*/  FFMA R43, R16, R30, R43 ;  /* 0x0000001e102b7223 */ /* 0x000fe2000000002b */
[----:B------:R-:W-:Y:S01]  /*13980*/  FADD R30, R2, -12583039 ;  /* 0xcb40007f021e7421 */ /* 0x000fe20000000000 */
[----:B------:R-:W-:Y:S01]  /*13990*/  FFMA.SAT R47, -R31, R22, 0.5 ;  /* 0x3f0000001f2f7423 */ /* 0x000fe20000002116 */
[----:B------:R-:W-:Y:S01]  /*139a0*/  FFMA R26, -R3, 1.925963033500011079e-08, R26 ;  /* 0x32a57060031a7823 */ /* 0x000fe2000000011a */
[----:B------:R-:W-:Y:S01]  /*139b0*/  FFMA.RM R3, R45, R20, 12582913 ;  /* 0x4b4000012d037423 */ /* 0x000fe20000004014 */
[----:B------:R-:W-:Y:S01]  /*139c0*/  FFMA R30, -R27, 1.4426950216293334961, -R30 ;  /* 0x3fb8aa3b1b1e7823 */ /* 0x000fe2000000091e */
[----:B------:R-:W-:-:S02]  /*139d0*/  HADD2.F32 R36, -RZ, R5.H1_H1 ;  /* 0x30000005ff247230 */ /* 0x000fc40000004100 */
[----:B------:R-:W-:Y:S01]  /*139e0*/  FMUL R45, R17, R67 ;  /* 0x00000043112d7220 */ /* 0x000fe20000400000 */
[----:B------:R-:W-:Y:S01]  /*139f0*/  FADD R32, R3, -12583039 ;  /* 0xcb40007f03207421 */ /* 0x000fe20000000000 */
[----:B------:R-:W-:Y:S01]  /*13a00*/  FFMA R30, -R27, 1.925963033500011079e-08, R30 ;  /* 0x32a570601b1e7823 */ /* 0x000fe2000000011e */
[----:B------:R-:W-:Y:S01]  /*13a10*/  FFMA.RM R27, R47, R20, 12582913 ;  /* 0x4b4000012f1b7423 */ /* 0x000fe20000004014 */
[----:B------:R1:W2:Y:S01]  /*13a20*/  MUFU.EX2 R34, R26 ;  /* 0x0000001a00227308 */ /* 0x0002a20000000800 */
[----:B------:R-:W-:Y:S01]  /*13a30*/  FFMA R32, -R35, 1.4426950216293334961, -R32 ;  /* 0x3fb8aa3b23207823 */ /* 0x000fe20000000920 */
[----:B------:R-:W-:Y:S01]  /*13a40*/  FFMA.SAT R47, -R33, R22, 0.5 ;  /* 0x3f000000212f7423 */ /* 0x000fe20000002116 */
[C---:B------:R-:W-:Y:S01]  /*13a50*/  FFMA R45, R16.reuse, R36, R45 ;  /* 0x00000024102d7223 */ /* 0x040fe2000000002d */
[--C-:B------:R-:W-:Y:S02]  /*13a60*/  HADD2.F32 R36, -RZ, R6.reuse.H0_H0 ;  /* 0x20000006ff247230 */ /* 0x100fe40000004100 */
[----:B------:R-:W-:Y:S01]  /*13a70*/  FFMA R35, -R35, 1.925963033500011079e-08, R32 ;  /* 0x32a5706023237823 */ /* 0x000fe20000000120 */
[----:B------:R-:W-:Y:S01]  /*13a80*/  FMUL R49, R17, R68 ;  /* 0x0000004411317220 */ /* 0x000fe20000400000 */
[----:B------:R-:W-:Y:S01]  /*13a90*/  FFMA.RM R32, R47, R20, 12582913 ;  /* 0x4b4000012f207423 */ /* 0x000fe20000004014 */
[----:B------:R-:W-:Y:S01]  /*13aa0*/  FFMA.SAT R47, -R39, R22, 0.5 ;  /* 0x3f000000272f7423 */ /* 0x000fe20000002116 */
[----:B-1----:R-:W-:Y:S01]  /*13ab0*/  FADD R26, R27, -12583039 ;  /* 0xcb40007f1b1a7421 */ /* 0x002fe20000000000 */
[----:B------:R-:W-:Y:S01]  /*13ac0*/  FFMA R49, R16, R36, R49 ;  /* 0x0000002410317223 */ /* 0x000fe20000000031 */
[----:B------:R-:W-:Y:S01]  /*13ad0*/  FADD R36, R32, -12583039 ;  /* 0xcb40007f20247421 */ /* 0x000fe20000000000 */
[----:B------:R-:W-:-:S02]  /*13ae0*/  HADD2.F32 R42, -RZ, R6.H1_H1 ;  /* 0x30000006ff2a7230 */ /* 0x000fc40000004100 */
[----:B------:R-:W-:Y:S01]  /*13af0*/  FFMA R26, -R31, 1.4426950216293334961, -R26 ;  /* 0x3fb8aa3b1f1a7823 */ /* 0x000fe2000000091a */
[----:B------:R-:W-:Y:S01]  /*13b00*/  FMUL R51, R17, R69 ;  /* 0x0000004511337220 */ /* 0x000fe20000400000 */
[----:B------:R-:W-:Y:S01]  /*13b10*/  FFMA R36, -R33, 1.4426950216293334961, -R36 ;  /* 0x3fb8aa3b21247823 */ /* 0x000fe20000000924 */
[--C-:B------:R-:W-:Y:S02]  /*13b20*/  HADD2.F32 R44, -RZ, R7.reuse.H0_H0 ;  /* 0x20000007ff2c7230 */ /* 0x100fe40000004100 */
[----:B------:R-:W-:Y:S01]  /*13b30*/  FFMA R31, -R31, 1.925963033500011079e-08, R26 ;  /* 0x32a570601f1f7823 */ /* 0x000fe2000000011a */
[----:B------:R-:W-:Y:S01]  /*13b40*/  FFMA.RM R26, R47, R20, 12582913 ;  /* 0x4b4000012f1a7423 */ /* 0x000fe20000004014 */
[----:B------:R-:W-:Y:S01]  /*13b50*/  FFMA.SAT R47, -R37, R22, 0.5 ;  /* 0x3f000000252f7423 */ /* 0x000fe20000002116 */
[----:B------:R-:W-:Y:S01]  /*13b60*/  FFMA R36, -R33, 1.925963033500011079e-08, R36 ;  /* 0x32a5706021247823 */ /* 0x000fe20000000124 */
[----:B------:R-:W-:Y:S01]  /*13b70*/  FFMA R51, R16, R42, R51 ;  /* 0x0000002a10337223 */ /* 0x000fe20000000033 */
[----:B------:R-:W-:Y:S01]  /*13b80*/  FADD R38, R26, -12583039 ;  /* 0xcb40007f1a267421 */ /* 0x000fe20000000000 */
[----:B------:R-:W-:Y:S01]  /*13b90*/  FFMA.RM R33, R47, R20, 12582913 ;  /* 0x4b4000012f217423 */ /* 0x000fe20000004014 */
[----:B------:R-:W-:Y:S01]  /*13ba0*/  FFMA.SAT R47, -R41, R22, 0.5 ;  /* 0x3f000000292f7423 */ /* 0x000fe20000002116 */
[----:B------:R-:W-:Y:S01]  /*13bb0*/  FMUL R53, R17, R70 ;  /* 0x0000004611357220 */ /* 0x000fe20000400000 */
[----:B------:R-:W-:Y:S01]  /*13bc0*/  FFMA R40, -R39, 1.4426950216293334961, -R38 ;  /* 0x3fb8aa3b27287823 */ /* 0x000fe20000000926 */
[----:B------:R-:W-:Y:S01]  /*13bd0*/  FADD R42, R33, -12583039 ;  /* 0xcb40007f212a7421 */ /* 0x000fe20000000000 */
[----:B------:R-:W-:Y:S01]  /*13be0*/  FFMA.SAT R55, -R45, R22, 0.5 ;  /* 0x3f0000002d377423 */ /* 0x000fe20000002116 */
[----:B------:R-:W-:Y:S01]  /*13bf0*/  FFMA R53, R16, R44, R53 ;  /* 0x0000002c10357223 */ /* 0x000fe20000000035 */
[----:B------:R-:W-:Y:S01]  /*13c00*/  FFMA R39, -R39, 1.925963033500011079e-08, R40 ;  /* 0x32a5706027277823 */ /* 0x000fe20000000128 */
[----:B------:R-:W-:Y:S01]  /*13c10*/  FFMA.RM R40, R47, R20, 12582913 ;  /* 0x4b4000012f287423 */ /* 0x000fe20000004014 */
[----:B------:R-:W-:Y:S01]  /*13c20*/  FFMA R42, -R37, 1.4426950216293334961, -R42 ;  /* 0x3fb8aa3b252a7823 */ /* 0x000fe2000000092a */
[----:B------:R-:W-:Y:S01]  /*13c30*/  FFMA.SAT R47, -R43, R22, 0.5 ;  /* 0x3f0000002b2f7423 */ /* 0x000fe20000002116 */
[----:B------:R1:W-:Y:S01]  /*13c40*/  MUFU.EX2 R38, R36 ;  /* 0x0000002400267308 */ /* 0x0003e20000000800 */
[----:B------:R-:W-:Y:S01]  /*13c50*/  FADD R44, R40, -12583039 ;  /* 0xcb40007f282c7421 */ /* 0x000fe20000000000 */
[----:B------:R-:W-:Y:S01]  /*13c60*/  FFMA R37, -R37, 1.925963033500011079e-08, R42 ;  /* 0x32a5706025257823 */ /* 0x000fe2000000012a */
[----:B------:R-:W-:Y:S01]  /*13c70*/  FFMA.RM R42, R47, R20, 12582913 ;  /* 0x4b4000012f2a7423 */ /* 0x000fe20000004014 */
[----:B------:R-:W-:-:S02]  /*13c80*/  HADD2.F32 R47, -RZ, R7.H1_H1 ;  /* 0x30000007ff2f7230 */ /* 0x000fc40000004100 */
[----:B------:R-:W-:Y:S01]  /*13c90*/  FFMA R44, -R41, 1.4426950216293334961, -R44 ;  /* 0x3fb8aa3b292c7823 */ /* 0x000fe2000000092c */
[----:B------:R-:W-:Y:S01]  /*13ca0*/  SHF.L.U32 R23, R23, 0x17, RZ ;  /* 0x0000001717177819 */ /* 0x000fe200000006ff */
[----:B------:R-:W-:Y:S01]  /*13cb0*/  BSSY B1, `(.L_x_337) ;  /* 0x0000058000017945 */ /* 0x000fe20003800000 */
[----:B------:R-:W3:Y:S01]  /*13cc0*/  MUFU.EX2 R25, R25 ;  /* 0x0000001900197308 */ /* 0x000ee20000000800 */
[----:B------:R-:W-:Y:S01]  /*13cd0*/  FFMA R41, -R41, 1.925963033500011079e-08, R44 ;  /* 0x32a5706029297823 */ /* 0x000fe2000000012c */
[----:B------:R-:W-:Y:S01]  /*13ce0*/  FADD R44, R42, -12583039 ;  /* 0xcb40007f2a2c7421 */ /* 0x000fe20000000000 */
[----:B-1----:R-:W-:Y:S01]  /*13cf0*/  FFMA.RM R36, R55, R20, 12582913 ;  /* 0x4b40000137247423 */ /* 0x002fe20000004014 */
[----:B------:R-:W-:Y:S01]  /*13d00*/  FMUL R55, R17, R71 ;  /* 0x0000004711377220 */ /* 0x000fe20000400000 */
[----:B--2---:R-:W-:Y:S01]  /*13d10*/  FFMA R34, R23, R34, 1 ;  /* 0x3f80000017227423 */ /* 0x004fe20000000022 */
[----:B------:R-:W-:Y:S01]  /*13d20*/  FFMA R44, -R43, 1.4426950216293334961, -R44 ;  /* 0x3fb8aa3b2b2c7823 */ /* 0x000fe2000000092c */
[----:B------:R-:W-:Y:S01]  /*13d30*/  FADD R46, R36, -12583039 ;  /* 0xcb40007f242e7421 */ /* 0x000fe20000000000 */
[----:B------:R-:W-:Y:S01]  /*13d40*/  FFMA R55, R16, R47, R55 ;  /* 0x0000002f10377223 */ /* 0x000fe20000000037 */
[-C--:B------:R-:W-:Y:S01]  /*13d50*/  FFMA.SAT R47, -R49, R22.reuse, 0.5 ;  /* 0x3f000000312f7423 */ /* 0x080fe20000002116 */
[----:B------:R-:W-:Y:S01]  /*13d60*/  FFMA R48, -R43, 1.925963033500011079e-08, R44 ;  /* 0x32a570602b307823 */ /* 0x000fe2000000012c */
[-C--:B------:R-:W-:Y:S01]  /*13d70*/  FFMA.SAT R43, -R51, R22.reuse, 0.5 ;  /* 0x3f000000332b7423 */ /* 0x080fe20000002116 */
[----:B------:R-:W-:Y:S01]  /*13d80*/  FFMA.SAT R57, -R55, R22, 0.5 ;  /* 0x3f00000037397423 */ /* 0x000fe20000002116 */
[----:B------:R-:W-:Y:S01]  /*13d90*/  FFMA.RM R44, R47, R20, 12582913 ;  /* 0x4b4000012f2c7423 */ /* 0x000fe20000004014 */
[----:B------:R-:W-:Y:S01]  /*13da0*/  FFMA.SAT R47, -R53, R22, 0.5 ;  /* 0x3f000000352f7423 */ /* 0x000fe20000002116 */
[-C--:B------:R-:W-:Y:S01]  /*13db0*/  FFMA.RM R43, R43, R20.reuse, 12582913 ;  /* 0x4b4000012b2b7423 */ /* 0x080fe20000004014 */
[----:B------:R-:W1:Y:S01]  /*13dc0*/  MUFU.EX2 R24, R24 ;  /* 0x0000001800187308 */ /* 0x000e620000000800 */
[----:B------:R-:W-:Y:S01]  /*13dd0*/  FADD R50, R44, -12583039 ;  /* 0xcb40007f2c327421 */ /* 0x000fe20000000000 */
[----:B------:R-:W-:Y:S01]  /*13de0*/  FFMA R46, -R45, 1.4426950216293334961, -R46 ;  /* 0x3fb8aa3b2d2e7823 */ /* 0x000fe2000000092e */
[----:B------:R-:W-:Y:S01]  /*13df0*/  FADD R22, R43, -12583039 ;  /* 0xcb40007f2b167421 */ /* 0x000fe20000000000 */
[-C--:B------:R-:W-:Y:S01]  /*13e00*/  FFMA.RM R47, R47, R20.reuse, 12582913 ;  /* 0x4b4000012f2f7423 */ /* 0x080fe20000004014 */
[----:B------:R-:W-:Y:S01]  /*13e10*/  FFMA R50, -R49, 1.4426950216293334961, -R50 ;  /* 0x3fb8aa3b31327823 */ /* 0x000fe20000000932 */
[----:B------:R-:W-:Y:S01]  /*13e20*/  FFMA R46, -R45, 1.925963033500011079e-08, R46 ;  /* 0x32a570602d2e7823 */ /* 0x000fe2000000012e */
[----:B------:R-:W-:Y:S01]  /*13e30*/  FFMA R22, -R51, 1.4426950216293334961, -R22 ;  /* 0x3fb8aa3b33167823 */ /* 0x000fe20000000916 */
[----:B------:R2:W-:Y:S01]  /*13e40*/  MUFU.EX2 R45, R48 ;  /* 0x00000030002d7308 */ /* 0x0005e20000000800 */
[----:B------:R-:W-:Y:S01]  /*13e50*/  FFMA.RM R20, R57, R20, 12582913 ;  /* 0x4b40000139147423 */ /* 0x000fe20000004014 */
[----:B------:R-:W-:Y:S01]  /*13e60*/  FADD R52, R47, -12583039 ;  /* 0xcb40007f2f347421 */ /* 0x000fe20000000000 */
[----:B------:R-:W-:Y:S01]  /*13e70*/  FFMA R51, -R51, 1.925963033500011079e-08, R22 ;  /* 0x32a5706033337823 */ /* 0x000fe20000000116 */
[----:B------:R-:W-:-:S02]  /*13e80*/  SHF.L.U32 R22, R21, 0x17, RZ ;  /* 0x0000001715167819 */ /* 0x000fc400000006ff */
[----:B------:R-:W-:Y:S01]  /*13e90*/  FFMA R52, -R53, 1.4426950216293334961, -R52 ;  /* 0x3fb8aa3b35347823 */ /* 0x000fe20000000934 */
[----:B------:R-:W-:Y:S01]  /*13ea0*/  SHF.L.U32 R40, R40, 0x17, RZ ;  /* 0x0000001728287819 */ /* 0x000fe200000006ff */
[----:B------:R-:W4:Y:S01]  /*13eb0*/  MUFU.EX2 R35, R35 ;  /* 0x0000002300237308 */ /* 0x000f220000000800 */
[----:B--2---:R-:W-:Y:S01]  /*13ec0*/  FFMA R48, -R49, 1.925963033500011079e-08, R50 ;  /* 0x32a5706031307823 */ /* 0x004fe20000000132 */
[----:B------:R-:W-:Y:S01]  /*13ed0*/  SHF.L.U32 R49, R0, 0x17, RZ ;  /* 0x0000001700317819 */ /* 0x000fe200000006ff */
[----:B---3--:R-:W-:Y:S01]  /*13ee0*/  FFMA R21, R22, R25, 1 ;  /* 0x3f80000016157423 */ /* 0x008fe20000000019 */
[----:B------:R-:W-:Y:S01]  /*13ef0*/  SHF.L.U32 R25, R2, 0x17, RZ ;  /* 0x0000001702197819 */ /* 0x000fe200000006ff */
[----:B------:R-:W-:Y:S01]  /*13f00*/  FADD R50, R20, -12583039 ;  /* 0xcb40007f14327421 */ /* 0x000fe20000000000 */
[----:B------:R-:W-:Y:S01]  /*13f10*/  SHF.L.U32 R2, R3, 0x17, RZ ;  /* 0x0000001703027819 */ /* 0x000fe200000006ff */
[----:B-1----:R-:W-:Y:S01]  /*13f20*/  FFMA R0, R49, R24, 1 ;  /* 0x3f80000031007423 */ /* 0x002fe20000000018 */
[----:B------:R-:W-:Y:S01]  /*13f30*/  SHF.L.U32 R3, R32, 0x17, RZ ;  /* 0x0000001720037819 */ /* 0x000fe200000006ff */
[----:B------:R-:W-:Y:S01]  /*13f40*/  FFMA R50, -R55, 1.4426950216293334961, -R50 ;  /* 0x3fb8aa3b37327823 */ /* 0x000fe20000000932 */
[----:B------:R-:W1:Y:S01]  /*13f50*/  MUFU.EX2 R30, R30 ;  /* 0x0000001e001e7308 */ /* 0x000e620000000800 */
[----:B------:R-:W-:Y:S01]  /*13f60*/  FFMA R52, -R53, 1.925963033500011079e-08, R52 ;  /* 0x32a5706035347823 */ /* 0x000fe20000000134 */
[----:B------:R-:W-:Y:S01]  /*13f70*/  SHF.L.U32 R24, R27, 0x17, RZ ;  /* 0x000000171b187819 */ /* 0x000fe200000006ff */
[----:B------:R-:W-:Y:S01]  /*13f80*/  FFMA R32, R3, R38, 1 ;  /* 0x3f80000003207423 */ /* 0x000fe20000000026 */
[----:B------:R-:W-:Y:S01]  /*13f90*/  IADD3 R3, R0, 0x1800000, RZ ;  /* 0x0180000000037810 */ /* 0x000fe20007ffe0ff */
[----:B------:R-:W-:Y:S01]  /*13fa0*/  FFMA R50, -R55, 1.925963033500011079e-08, R50 ;  /* 0x32a5706037327823 */ /* 0x000fe20000000132 */
[----:B------:R-:W-:Y:S01]  /*13fb0*/  SHF.L.U32 R38, R47, 0x17, RZ ;  /* 0x000000172f267819 */ /* 0x000fe200000006ff */
[----:B----4-:R-:W-:Y:S01]  /*13fc0*/  FFMA R35, R2, R35, 1 ;  /* 0x3f80000002237423 */ /* 0x010fe20000000023 */
[----:B------:R-:W2:Y:S01]  /*13fd0*/  MUFU.EX2 R31, R31 ;  /* 0x0000001f001f7308 */ /* 0x000ea20000000800 */
[----:B------:R-:W-:-:S02]  /*13fe0*/  LOP3.LUT R3, R3, 0x7f800000, RZ, 0xc0, !PT ;  /* 0x7f80000003037812 */ /* 0x000fc400078ec0ff */
[----:B------:R-:W-:Y:S02]  /*13ff0*/  SHF.L.U32 R2, R33, 0x17, RZ ;  /* 0x0000001721027819 */ /* 0x000fe400000006ff */
[----:B------:R-:W-:Y:S02]  /*14000*/  ISETP.GT.U32.AND P2, PT, R3, 0x1ffffff, PT ;  /* 0x01ffffff0300780c */ /* 0x000fe40003f44070 */
[----:B------:R-:W-:Y:S01]  /*14010*/  SHF.L.U32 R3, R36, 0x17, RZ ;  /* 0x0000001724037819 */ /* 0x000fe200000006ff */
[----:B------:R-:W3:Y:S01]  /*14020*/  MUFU.EX2 R37, R37 ;  /* 0x0000002500257308 */ /* 0x000ee20000000800 */
[----:B-1----:R-:W-:Y:S01]  /*14030*/  FFMA R22, R25, R30, 1 ;  /* 0x3f80000019167423 */ /* 0x002fe2000000001e */
[----:B------:R-:W-:Y:S02]  /*14040*/  SHF.L.U32 R30, R42, 0x17, RZ ;  /* 0x000000172a1e7819 */ /* 0x000fe400000006ff */
[----:B------:R-:W-:-:S03]  /*14050*/  SHF.L.U32 R20, R20, 0x17, RZ ;  /* 0x0000001714147819 */ /* 0x000fc600000006ff */
[----:B------:R-:W-:Y:S01]  /*14060*/  FFMA R30, R30, R45, 1 ;  /* 0x3f8000001e1e7423 */ /* 0x000fe2000000002d */
[----:B------:R-:W1:Y:S01]  /*14070*/  MUFU.EX2 R49, R51 ;  /* 0x0000003300317308 */ /* 0x000e620000000800 */
[----:B--2---:R-:W-:Y:S01]  /*14080*/  FFMA R23, R24, R31, 1 ;  /* 0x3f80000018177423 */ /* 0x004fe2000000001f */
[----:B------:R-:W-:Y:S02]  /*14090*/  SHF.L.U32 R24, R26, 0x17, RZ ;  /* 0x000000171a187819 */ /* 0x000fe400000006ff */
[----:B------:R-:W-:-:S04]  /*140a0*/  SHF.L.U32 R31, R44, 0x17, RZ ;  /* 0x000000172c1f7819 */ /* 0x000fc800000006ff */
[----:B------:R-:W2:Y:S01]  /*140b0*/  MUFU.EX2 R39, R39 ;  /* 0x0000002700277308 */ /* 0x000ea20000000800 */
[----:B---3--:R-:W-:Y:S01]  /*140c0*/  FFMA R33, R2, R37, 1 ;  /* 0x3f80000002217423 */ /* 0x008fe20000000025 */
[----:B------:R-:W-:-:S06]  /*140d0*/  SHF.L.U32 R2, R43, 0x17, RZ ;  /* 0x000000172b027819 */ /* 0x000fcc00000006ff */
[----:B------:R-:W3:Y:S01]  /*140e0*/  MUFU.EX2 R41, R41 ;  /* 0x0000002900297308 */ /* 0x000ee20000000800 */
[----:B-1----:R-:W-:-:S07]  /*140f0*/  FFMA R27, R2, R49, 1 ;  /* 0x3f800000021b7423 */ /* 0x002fce0000000031 */
[----:B------:R-:W1:Y:S01]  /*14100*/  MUFU.EX2 R46, R46 ;  /* 0x0000002e002e7308 */ /* 0x000e620000000800 */
[----:B--2---:R-:W-:-:S07]  /*14110*/  FFMA R24, R24, R39, 1 ;  /* 0x3f80000018187423 */ /* 0x004fce0000000027 */
[----:B------:R-:W2:Y:S01]  /*14120*/  MUFU.EX2 R48, R48 ;  /* 0x0000003000307308 */ /* 0x000ea20000000800 */
[----:B---3--:R-:W-:-:S07]  /*14130*/  FFMA R25, R40, R41, 1 ;  /* 0x3f80000028197423 */ /* 0x008fce0000000029 */
[----:B------:R-:W3:Y:S01]  /*14140*/  MUFU.EX2 R53, R52 ;  /* 0x0000003400357308 */ /* 0x000ee20000000800 */
[----:B-1----:R-:W-:-:S07]  /*14150*/  FFMA R26, R3, R46, 1 ;  /* 0x3f800000031a7423 */ /* 0x002fce000000002e */
[----:B------:R-:W1:Y:S01]  /*14160*/  MUFU.EX2 R51, R50 ;  /* 0x0000003200337308 */ /* 0x000e620000000800 */
[----:B--2---:R-:W-:Y:S01]  /*14170*/  FFMA R31, R31, R48, 1 ;  /* 0x3f8000001f1f7423 */ /* 0x004fe20000000030 */
[----:B---3--:R-:W-:Y:S01]  /*14180*/  FFMA R38, R38, R53, 1 ;  /* 0x3f80000026267423 */ /* 0x008fe20000000035 */
[----:B-1----:R-:W-:Y:S01]  /*14190*/  FFMA R20, R20, R51, 1 ;  /* 0x3f80000014147423 */ /* 0x002fe20000000033 */
[----:B------:R-:W-:Y:S06]  /*141a0*/  @P2 BRA `(.L_x_338) ;  /* 0x0000000000102947 */ /* 0x000fec0003800000 */
[----:B------:R-:W-:-:S07]  /*141b0*/  MOV R2, 0x141d0 ;  /* 0x000141d000027802 */ /* 0x000fce0000000f00 */
[----:B------:R-:W-:Y:S05]  /*141c0*/  CALL.REL.NOINC `($__internal_0_$__cuda_sm20_rcp_rn_f32_slowpath) ;  /* 0x0000019400bc7944 */ /* 0x000fea0003c00000 */
[----:B------:R-:W-:Y:S01]  /*141d0*/  MOV R36, R0 ;  /* 0x0000000000247202 */ /* 0x000fe20000000f00 */
[----:B------:R-:W-:Y:S06]  /*141e0*/  BRA `(.L_x_339) ;  /* 0x0000000000107947 */ /* 0x000fec0003800000 */
.L_x_338:
[----:B------:R-:W1:Y:S02]  /*141f0*/  MUFU.RCP R3, R0 ;  /* 0x0000000000037308 */ /* 0x000e640000001000 */
[----:B-1----:R-:W-:-:S04]  /*14200*/  FFMA R2, R0, R3, -1 ;  /* 0xbf80000000027423 */ /* 0x002fc80000000003 */
[----:B------:R-:W-:-:S04]  /*14210*/  FADD.FTZ R2, -R2, -RZ ;  /* 0x800000ff02027221 */ /* 0x000fc80000010100 */
[----:B------:R-:W-:-:S07]  /*14220*/  FFMA R36, R3, R2, R3 ;  /* 0x0000000203247223 */ /* 0x000fce0000000003 */
.L_x_339:
[----:B------:R-:W-:Y:S05]  /*14230*/  BSYNC B1 ;  /* 0x0000000000017941 */ /* 0x000fea0003800000 */
.L_x_337:
        /* <DEDUP_REMOVED lines=10> */
.L_x_341:
[----:B------:R-:W1:Y:S02]  /*142e0*/  MUFU.RCP R0, R21 ;  /* 0x0000001500007308 */ /* 0x000e640000001000 */
[----:B-1----:R-:W-:-:S04]  /*142f0*/  FFMA R2, R21, R0, -1 ;  /* 0xbf80000015027423 */ /* 0x002fc80000000000 */
[----:B------:R-:W-:-:S04]  /*14300*/  FADD.FTZ R37, -R2, -RZ ;  /* 0x800000ff02257221 */ /* 0x000fc80000010100 */
[----:B------:R-:W-:-:S07]  /*14310*/  FFMA R37, R0, R37, R0 ;  /* 0x0000002500257223 */ /* 0x000fce0000000000 */
.L_x_342:
[----:B------:R-:W-:Y:S05]  /*14320*/  BSYNC B1 ;  /* 0x0000000000017941 */ /* 0x000fea0003800000 */
.L_x_340:
        /* <DEDUP_REMOVED lines=10> */
.L_x_344:
[----:B------:R-:W1:Y:S02]  /*143d0*/  MUFU.RCP R21, R34 ;  /* 0x0000002200157308 */ /* 0x000e640000001000 */
[----:B-1----:R-:W-:-:S04]  /*143e0*/  FFMA R0, R34, R21, -1 ;  /* 0xbf80000022007423 */ /* 0x002fc80000000015 */
[----:B------:R-:W-:-:S04]  /*143f0*/  FADD.FTZ R0, -R0, -RZ ;  /* 0x800000ff00007221 */ /* 0x000fc80000010100 */
[----:B------:R-:W-:-:S07]  /*14400*/  FFMA R21, R21, R0, R21 ;  /* 0x0000000015157223 */ /* 0x000fce0000000015 */
.L_x_345:
[----:B------:R-:W-:Y:S05]  /*14410*/  BSYNC B1 ;  /* 0x0000000000017941 */ /* 0x000fea0003800000 */
.L_x_343:
        /* <DEDUP_REMOVED lines=10> */
.L_x_347:
[----:B------:R-:W1:Y:S02]  /*144c0*/  MUFU.RCP R3, R22 ;  /* 0x0000001600037308 */ /* 0x000e640000001000 */
[----:B-1----:R-:W-:-:S04]  /*144d0*/  FFMA R0, R22, R3, -1 ;  /* 0xbf80000016007423 */ /* 0x002fc80000000003 */
[----:B------:R-:W-:-:S04]  /*144e0*/  FADD.FTZ R0, -R0, -RZ ;  /* 0x800000ff00007221 */ /* 0x000fc80000010100 */
[----:B------:R-:W-:-:S07]  /*144f0*/  FFMA R34, R3, R0, R3 ;  /* 0x0000000003227223 */ /* 0x000fce0000000003 */
.L_x_348:
[----:B------:R-:W-:Y:S05]  /*14500*/  BSYNC B1 ;  /* 0x0000000000017941 */ /* 0x000fea0003800000 */
.L_x_346:
        /* <DEDUP_REMOVED lines=10> */
.L_x_350:
[----:B------:R-:W1:Y:S02]  /*145b0*/  MUFU.RCP R22, R35 ;  /* 0x0000002300167308 */ /* 0x000e640000001000 */
[----:B-1----:R-:W-:-:S04]  /*145c0*/  FFMA R0, R35, R22, -1 ;  /* 0xbf80000023007423 */ /* 0x002fc80000000016 */
[----:B------:R-:W-:-:S04]  /*145d0*/  FADD.FTZ R3, -R0, -RZ ;  /* 0x800000ff00037221 */ /* 0x000fc80000010100 */
[----:B------:R-:W-:-:S07]  /*145e0*/  FFMA R22, R22, R3, R22 ;  /* 0x0000000316167223 */ /* 0x000fce0000000016 */
.L_x_351:
[----:B------:R-:W-:Y:S05]  /*145f0*/  BSYNC B1 ;  /* 0x0000000000017941 */ /* 0x000fea0003800000 */
.L_x_349:
        /* <DEDUP_REMOVED lines=10> */
.L_x_353:
[----:B------:R-:W1:Y:S02]  /*146a0*/  MUFU.RCP R0, R23 ;  /* 0x0000001700007308 */ /* 0x000e640000001000 */
[----:B-1----:R-:W-:-:S04]  /*146b0*/  FFMA R2, R23, R0, -1 ;  /* 0xbf80000017027423 */ /* 0x002fc80000000000 */
[----:B------:R-:W-:-:S04]  /*146c0*/  FADD.FTZ R35, -R2, -RZ ;  /* 0x800000ff02237221 */ /* 0x000fc80000010100 */
[----:B------:R-:W-:-:S07]  /*146d0*/  FFMA R35, R0, R35, R0 ;  /* 0x0000002300237223 */ /* 0x000fce0000000000 */
.L_x_354:
[----:B------:R-:W-:Y:S05]  /*146e0*/  BSYNC B1 ;  /* 0x0000000000017941 */ /* 0x000fea0003800000 */
.L_x_352:
        /* <DEDUP_REMOVED lines=10> */
.L_x_356:
[----:B------:R-:W1:Y:S02]  /*14790*/  MUFU.RCP R23, R32 ;  /* 0x0000002000177308 */ /* 0x000e640000001000 */
[----:B-1----:R-:W-:-:S04]  /*147a0*/  FFMA R0, R32, R23, -1 ;  /* 0xbf80000020007423 */ /* 0x002fc80000000017 */
[----:B------:R-:W-:-:S04]  /*147b0*/  FADD.FTZ R0, -R0, -RZ ;  /* 0x800000ff00007221 */ /* 0x000fc80000010100 */
[----:B------:R-:W-:-:S07]  /*147c0*/  FFMA R23, R23, R0, R23 ;  /* 0x0000000017177223 */ /* 0x000fce0000000017 */
.L_x_357:
[----:B------:R-:W-:Y:S05]  /*147d0*/  BSYNC B1 ;  /* 0x0000000000017941 */ /* 0x000fea0003800000 */
.L_x_355:
        /* <DEDUP_REMOVED lines=10> */
.L_x_359:
[----:B------:R-:W1:Y:S02]  /*14880*/  MUFU.RCP R3, R24 ;  /* 0x0000001800037308 */ /* 0x000e640000001000 */
[----:B-1----:R-:W-:-:S04]  /*14890*/  FFMA R0, R24, R3, -1 ;  /* 0xbf80000018007423 */ /* 0x002fc80000000003 */
[----:B------:R-:W-:-:S04]  /*148a0*/  FADD.FTZ R0, -R0, -RZ ;  /* 0x800000ff00007221 */ /* 0x000fc80000010100 */
[----:B------:R-:W-:-:S07]  /*148b0*/  FFMA R32, R3, R0, R3 ;  /* 0x0000000003207223 */ /* 0x000fce0000000003 */
.L_x_360:
[----:B------:R-:W-:Y:S05]  /*148c0*/  BSYNC B1 ;  /* 0x0000000000017941 */ /* 0x000fea0003800000 */
.L_x_358:
        /* <DEDUP_REMOVED lines=10> */
.L_x_362:
[----:B------:R-:W1:Y:S02]  /*14970*/  MUFU.RCP R24, R33 ;  /* 0x0000002100187308 */ /* 0x000e640000001000 */
[----:B-1----:R-:W-:-:S04]  /*14980*/  FFMA R0, R33, R24, -1 ;  /* 0xbf80000021007423 */ /* 0x002fc80000000018 */
[----:B------:R-:W-:-:S04]  /*14990*/  FADD.FTZ R3, -R0, -RZ ;  /* 0x800000ff00037221 */ /* 0x000fc80000010100 */
[----:B------:R-:W-:-:S07]  /*149a0*/  FFMA R24, R24, R3, R24 ;  /* 0x0000000318187223 */ /* 0x000fce0000000018 */
.L_x_363:
[----:B------:R-:W-:Y:S05]  /*149b0*/  BSYNC B1 ;  /* 0x0000000000017941 */ /* 0x000fea0003800000 */
.L_x_361:
        /* <DEDUP_REMOVED lines=10> */
.L_x_365:
[----:B------:R-:W1:Y:S02]  /*14a60*/  MUFU.RCP R0, R25 ;  /* 0x0000001900007308 */ /* 0x000e640000001000 */
[----:B-1----:R-:W-:-:S04]  /*14a70*/  FFMA R2, R25, R0, -1 ;  /* 0xbf80000019027423 */ /* 0x002fc80000000000 */
[----:B------:R-:W-:-:S04]  /*14a80*/  FADD.FTZ R33, -R2, -RZ ;  /* 0x800000ff02217221 */ /* 0x000fc80000010100 */
[----:B------:R-:W-:-:S07]  /*14a90*/  FFMA R33, R0, R33, R0 ;  /* 0x0000002100217223 */ /* 0x000fce0000000000 */
.L_x_366:
[----:B------:R-:W-:Y:S05]  /*14aa0*/  BSYNC B1 ;  /* 0x0000000000017941 */ /* 0x000fea0003800000 */
.L_x_364:
        /* <DEDUP_REMOVED lines=10> */
.L_x_368:
[----:B------:R-:W1:Y:S02]  /*14b50*/  MUFU.RCP R25, R30 ;  /* 0x0000001e00197308 */ /* 0x000e640000001000 */
[----:B-1----:R-:W-:-:S04]  /*14b60*/  FFMA R0, R30, R25, -1 ;  /* 0xbf8000001e007423 */ /* 0x002fc80000000019 */
[----:B------:R-:W-:-:S04]  /*14b70*/  FADD.FTZ R0, -R0, -RZ ;  /* 0x800000ff00007221 */ /* 0x000fc80000010100 */
[----:B------:R-:W-:-:S07]  /*14b80*/  FFMA R25, R25, R0, R25 ;  /* 0x0000000019197223 */ /* 0x000fce0000000019 */
.L_x_369:
[----:B------:R-:W-:Y:S05]  /*14b90*/  BSYNC B1 ;  /* 0x0000000000017941 */ /* 0x000fea0003800000 */
.L_x_367:
        /* <DEDUP_REMOVED lines=10> */
.L_x_371:
[----:B------:R-:W1:Y:S02]  /*14c40*/  MUFU.RCP R3, R26 ;  /* 0x0000001a00037308 */ /* 0x000e640000001000 */
[----:B-1----:R-:W-:-:S04]  /*14c50*/  FFMA R0, R26, R3, -1 ;  /* 0xbf8000001a007423 */ /* 0x002fc80000000003 */
[----:B------:R-:W-:-:S04]  /*14c60*/  FADD.FTZ R0, -R0, -RZ ;  /* 0x800000ff00007221 */ /* 0x000fc80000010100 */
[----:B------:R-:W-:-:S07]  /*14c70*/  FFMA R30, R3, R0, R3 ;  /* 0x00000000031e7223 */ /* 0x000fce0000000003 */
.L_x_372:
[----:B------:R-:W-:Y:S05]  /*14c80*/  BSYNC B1 ;  /* 0x0000000000017941 */ /* 0x000fea0003800000 */
.L_x_370:
        /* <DEDUP_REMOVED lines=10> */
.L_x_374:
[----:B------:R-:W1:Y:S02]  /*14d30*/  MUFU.RCP R26, R31 ;  /* 0x0000001f001a7308 */ /* 0x000e640000001000 */
[----:B-1----:R-:W-:-:S04]  /*14d40*/  FFMA R0, R31, R26, -1 ;  /* 0xbf8000001f007423 */ /* 0x002fc8000000001a */
[----:B------:R-:W-:-:S04]  /*14d50*/  FADD.FTZ R3, -R0, -RZ ;  /* 0x800000ff00037221 */ /* 0x000fc80000010100 */
[----:B------:R-:W-:-:S07]  /*14d60*/  FFMA R26, R26, R3, R26 ;  /* 0x000000031a1a7223 */ /* 0x000fce000000001a */
.L_x_375:
[----:B------:R-:W-:Y:S05]  /*14d70*/  BSYNC B1 ;  /* 0x0000000000017941 */ /* 0x000fea0003800000 */
.L_x_373:
        /* <DEDUP_REMOVED lines=10> */
.L_x_377:
[----:B------:R-:W1:Y:S02]  /*14e20*/  MUFU.RCP R0, R27 ;  /* 0x0000001b00007308 */ /* 0x000e640000001000 */
[----:B-1----:R-:W-:-:S04]  /*14e30*/  FFMA R2, R27, R0, -1 ;  /* 0xbf8000001b027423 */ /* 0x002fc80000000000 */
[----:B------:R-:W-:-:S04]  /*14e40*/  FADD.FTZ R31, -R2, -RZ ;  /* 0x800000ff021f7221 */ /* 0x000fc80000010100 */
[----:B------:R-:W-:-:S07]  /*14e50*/  FFMA R31, R0, R31, R0 ;  /* 0x0000001f001f7223 */ /* 0x000fce0000000000 */
.L_x_378:
[----:B------:R-:W-:Y:S05]  /*14e60*/  BSYNC B1 ;  /* 0x0000000000017941 */ /* 0x000fea0003800000 */
.L_x_376:
        /* <DEDUP_REMOVED lines=10> */
.L_x_380:
[----:B------:R-:W1:Y:S02]  /*14f10*/  MUFU.RCP R27, R38 ;  /* 0x00000026001b7308 */ /* 0x000e640000001000 */
[----:B-1----:R-:W-:-:S04]  /*14f20*/  FFMA R0, R38, R27, -1 ;  /* 0xbf80000026007423 */ /* 0x002fc8000000001b */
[----:B------:R-:W-:-:S04]  /*14f30*/  FADD.FTZ R0, -R0, -RZ ;  /* 0x800000ff00007221 */ /* 0x000fc80000010100 */
[----:B------:R-:W-:-:S07]  /*14f40*/  FFMA R27, R27, R0, R27 ;  /* 0x000000001b1b7223 */ /* 0x000fce000000001b */
.L_x_381:
[----:B------:R-:W-:Y:S05]  /*14f50*/  BSYNC B1 ;  /* 0x0000000000017941 */ /* 0x000fea0003800000 */
.L_x_379:
        /* <DEDUP_REMOVED lines=8> */
.L_x_382:
[----:B------:R-:W1:Y:S02]  /*14fe0*/  MUFU.RCP R3, R20 ;  /* 0x0000001400037308 */ /* 0x000e640000001000 */
[----:B-1----:R-:W-:-:S04]  /*14ff0*/  FFMA R0, R20, R3, -1 ;  /* 0xbf80000014007423 */ /* 0x002fc80000000003 */
[----:B------:R-:W-:-:S04]  /*15000*/  FADD.FTZ R0, -R0, -RZ ;  /* 0x800000ff00007221 */ /* 0x000fc80000010100 */
[----:B------:R-:W-:-:S07]  /*15010*/  FFMA R0, R3, R0, R3 ;  /* 0x0000000003007223 */ /* 0x000fce0000000003 */
.L_x_383:
        /* <DEDUP_REMOVED lines=29> */
.L_x_385:
[----:B------:R-:W-:Y:S05]  /*151f0*/  BSYNC B0 ;  /* 0x0000000000007941 */ /* 0x000fea0003800000 */
.L_x_384:
[----:B------:R-:W-:Y:S06]  /*15200*/  BAR.SYNC.DEFER_BLOCKING 0x1, 0x100 ;  /* 0x0044000000007b1d */ /* 0x000fec0000010000 */
[----:B------:R-:W-:Y:S04]  /*15210*/  BSSY B0, `(.L_x_386) ;  /* 0x000000a000007945 */ /* 0x000fe80003800000 */
[----:B------:R-:W-:Y:S05]  /*15220*/  @P0 BRA `(.L_x_387) ;  /* 0x0000000000200947 */ /* 0x000fea0003800000 */
[----:B------:R-:W-:-:S06]  /*15230*/  UISETP.NE.AND UP0, UPT, UR43, 0x3, UPT ;  /* 0x000000032b00788c */ /* 0x000fcc000bf05270 */
[----:B------:R-:W-:-:S13]  /*15240*/  PLOP3.LUT P2, PT, PT, PT, UP0, 0x80, 0x0 ;  /* 0x000000000000781c */ /* 0x000fda0003f4f008 */
[----:B------:R-:W-:Y:S05]  /*15250*/  @!P2 BRA `(.L_x_388) ;  /* 0x000000000004a947 */ /* 0x000fea0003800000 */
[----:B------:R-:W-:Y:S01]  /*15260*/  BPT.TRAP 0x1 ;  /* 0x000000040000795c */ /* 0x000fe20000300000 */
.L_x_388:
[----:B------:R-:W-:-:S04]  /*15270*/  ULEA UR4, UR8, UR46, 0x3 ;  /* 0x0000002e08047291 */ /* 0x000fc8000f8e183f */
[----:B------:R-:W-:-:S04]  /*15280*/  UIADD3 UR4, UR4, 0x50, URZ ;  /* 0x0000005004047890 */ /* 0x000fc8000fffe03f */
[----:B------:R-:W-:-:S09]  /*15290*/  UPRMT UR4, UR47, 0x654, UR4 ;  /* 0x000006542f047896 */ /* 0x000fd20008000004 */
[----:B------:R-:W-:Y:S03]  /*152a0*/  SYNCS.ARRIVE.TRANS64.RED.A1T0 RZ, [UR4], RZ ;  /* 0x000000ffffff79a7 */ /* 0x000fe60008100404 */
.L_x_387:
[----:B------:R-:W-:Y:S05]  /*152b0*/  BSYNC B0 ;  /* 0x0000000000007941 */ /* 0x000fea0003800000 */
.L_x_386:
        /* <DEDUP_REMOVED lines=9> */
.L_x_391:
[C---:B------:R-:W-:Y:S01]  /*15350*/  LEA R0, R12.reuse, UR46, 0x3 ;  /* 0x0000002e0c007c11 */ /* 0x040fe2000f8e18ff */
[----:B------:R-:W-:Y:S01]  /*15360*/  BSSY B1, `(.L_x_392) ;  /* 0x0000006000017945 */ /* 0x000fe20003800000 */
[----:B------:R-:W-:Y:S02]  /*15370*/  SHF.L.U32 R3, R13, 0x1f, RZ ;  /* 0x0000001f0d037819 */ /* 0x000fe400000006ff */
[----:B-1----:R-:W-:Y:S02]  /*15380*/  @!P1 LEA R21, R12, R15, 0xd ;  /* 0x0000000f0c159211 */ /* 0x002fe400078e68ff */
[----:B------:R-:W1:Y:S03]  /*15390*/  SYNCS.PHASECHK.TRANS64.TRYWAIT P2, [R0+URZ+0x30], R3 ;  /* 0x00003003000075a7 */ /* 0x000e66000804017f */
[----:B------:R-:W-:Y:S01]  /*153a0*/  @!P1 IMAD R2, R18, 0x2, R21 ;  /* 0x0000000212029824 */ /* 0x000fe200078e0215 */
[----:B-1----:R-:W-:Y:S06]  /*153b0*/  @!P2 BRA `(.L_x_393) ;  /* 0x000001780028a947 */ /* 0x002fec0003800000 */
.L_x_1113:
[----:B------:R-:W-:Y:S05]  /*153c0*/  BSYNC B1 ;  /* 0x0000000000017941 */ /* 0x000fea0003800000 */
.L_x_392:
[----:B------:R-:W-:Y:S05]  /*153d0*/  @!P1 WARPSYNC.ALL ;  /* 0x0000000000009948 */ /* 0x000fea0003800000 */
[----:B------:R2:W3:Y:S01]  /*153e0*/  @!P1 LDSM.16.M88.4 R8, [R21] ;  /* 0x000000001508983b */ /* 0x0004e20000000200 */
[----:B------:R-:W-:-:S03]  /*153f0*/  IADD3 R12, R12, 0x1, RZ ;  /* 0x000000010c0c7810 */ /* 0x000fc60007ffe0ff */
[----:B------:R2:W4:Y:S01]  /*15400*/  @!P1 LDSM.16.M88.4 R4, [R2] ;  /* 0x000000000204983b */ /* 0x0005220000000200 */
[----:B------:R-:W-:-:S04]  /*15410*/  ISETP.NE.AND P2, PT, R12, 0x4, PT ;  /* 0x000000040c00780c */ /* 0x000fc80003f45270 */
[----:B-1----:R-:W-:Y:S02]  /*15420*/  SEL R0, RZ, 0x1, P2 ;  /* 0x00000001ff007807 */ /* 0x002fe40001000000 */
[----:B------:R-:W-:Y:S02]  /*15430*/  SEL R12, R12, RZ, P2 ;  /* 0x000000ff0c0c7207 */ /* 0x000fe40001000000 */
[----:B--2---:R-:W-:-:S07]  /*15440*/  LOP3.LUT R13, R13, R0, RZ, 0x3c, !PT ;  /* 0x000000000d0d7212 */ /* 0x004fce00078e3cff */
.L_x_390:
[----:B------:R-:W-:Y:S05]  /*15450*/  BSYNC B0 ;  /* 0x0000000000007941 */ /* 0x000fea0003800000 */
.L_x_389:
[----:B------:R-:W2:Y:S04]  /*15460*/  LDL.LU R3, [R1+0xc0] ;  /* 0x0000c00001037983 */ /* 0x000ea80000300800 */
[----:B------:R-:W5:Y:S04]  /*15470*/  LDL.LU R2, [R1+0xc4] ;  /* 0x0000c40001027983 */ /* 0x000f680000300800 */
[----:B------:R-:W5:Y:S04]  /*15480*/  LDL.LU R0, [R1+0xc8] ;  /* 0x0000c80001007983 */ /* 0x000f680000300800 */
[----:B-1----:R-:W5:Y:S04]  /*15490*/  LDL.LU R27, [R1+0xcc] ;  /* 0x0000cc00011b7983 */ /* 0x002f680000300800 */
[----:B------:R-:W5:Y:S04]  /*154a0*/  LDL.LU R33, [R1+0xd0] ;  /* 0x0000d00001217983 */ /* 0x000f680000300800 */
        /* <DEDUP_REMOVED lines=10> */
[----:B------:R-:W5:Y:S01]  /*15550*/  LDL.LU R52, [R1+0xfc] ;  /* 0x0000fc0001347983 */ /* 0x000f620000300800 */
[----:B---3--:R-:W-:Y:S01]  /*15560*/  HADD2.F32 R21, -RZ, R8.H0_H0 ;  /* 0x20000008ff157230 */ /* 0x008fe20000004100 */
[----:B------:R-:W-:Y:S01]  /*15570*/  BSSY B1, `(.L_x_394) ;  /* 0x00000bf000017945 */ /* 0x000fe20003800000 */
[----:B------:R-:W-:-:S02]  /*15580*/  HADD2.F32 R20, -RZ, R9.H1_H1 ;  /* 0x30000009ff147230 */ /* 0x000fc40000004100 */
[----:B------:R-:W-:Y:S02]  /*15590*/  HADD2.F32 R43, -RZ, R10.H0_H0 ;  /* 0x2000000aff2b7230 */ /* 0x000fe40000004100 */
[----:B----4-:R-:W-:Y:S02]  /*155a0*/  HADD2.F32 R36, -RZ, R5.H1_H1 ;  /* 0x30000005ff247230 */ /* 0x010fe40000004100 */
[----:B------:R-:W-:Y:S02]  /*155b0*/  HADD2.F32 R44, -RZ, R6.H1_H1 ;  /* 0x30000006ff2c7230 */ /* 0x000fe40000004100 */
[----:B------:R-:W-:Y:S02]  /*155c0*/  HADD2.F32 R50, -RZ, R7.H1_H1 ;  /* 0x30000007ff327230 */ /* 0x000fe40000004100 */
[C---:B--2---:R-:W-:Y:S01]  /*155d0*/  FMUL R3, R17.reuse, R3 ;  /* 0x0000000311037220 */ /* 0x044fe20000400000 */
[----:B-----5:R-:W-:Y:S01]  /*155e0*/  FMUL R23, R17, R2 ;  /* 0x0000000211177220 */ /* 0x020fe20000400000 */
[----:B------:R-:W-:-:S02]  /*155f0*/  HADD2.F32 R2, -RZ, R9.H0_H0 ;  /* 0x20000009ff027230 */ /* 0x000fc40000004100 */
[----:B------:R-:W-:Y:S01]  /*15600*/  FFMA R21, R16, R21, R3 ;  /* 0x0000001510157223 */ /* 0x000fe20000000003 */
[----:B------:R-:W-:Y:S01]  /*15610*/  FMUL R25, R17, R0 ;  /* 0x0000000011197220 */ /* 0x000fe20000400000 */
[----:B------:R-:W-:-:S03]  /*15620*/  HADD2.F32 R0, -RZ, R8.H1_H1 ;  /* 0x30000008ff007230 */ /* 0x000fc60000004100 */
[C---:B------:R-:W-:Y:S01]  /*15630*/  FFMA R25, R16.reuse, R2, R25 ;  /* 0x0000000210197223 */ /* 0x040fe20000000019 */
[----:B------:R-:W-:Y:S02]  /*15640*/  HADD2.F32 R2, -RZ, R10.H1_H1 ;  /* 0x3000000aff027230 */ /* 0x000fe40000004100 */
[C---:B------:R-:W-:Y:S01]  /*15650*/  FFMA R23, R16.reuse, R0, R23 ;  /* 0x0000000010177223 */ /* 0x040fe20000000017 */
[C---:B------:R-:W-:Y:S01]  /*15660*/  FMUL R27, R17.reuse, R27 ;  /* 0x0000001b111b7220 */ /* 0x040fe20000400000 */
[C---:B------:R-:W-:Y:S01]  /*15670*/  FMUL R3, R17.reuse, R33 ;  /* 0x0000002111037220 */ /* 0x040fe20000400000 */
[----:B------:R-:W-:Y:S02]  /*15680*/  MOV R0, 0x3bbb989d ;  /* 0x3bbb989d00007802 */ /* 0x000fe40000000f00 */
[C---:B------:R-:W-:Y:S01]  /*15690*/  FFMA R41, R16.reuse, R20, R27 ;  /* 0x0000001410297223 */ /* 0x040fe2000000001b */
[----:B------:R-:W-:Y:S01]  /*156a0*/  FMUL R37, R17, R31 ;  /* 0x0000001f11257220 */ /* 0x000fe20000400000 */
[----:B------:R-:W-:Y:S01]  /*156b0*/  FFMA R43, R16, R43, R3 ;  /* 0x0000002b102b7223 */ /* 0x000fe20000000003 */
[----:B------:R-:W-:-:S02]  /*156c0*/  HADD2.F32 R20, -RZ, R11.H0_H0 ;  /* 0x2000000bff147230 */ /* 0x000fc40000004100 */
[----:B------:R-:W-:Y:S01]  /*156d0*/  FFMA.SAT R3, -R21, R0, 0.5 ;  /* 0x3f00000015037423 */ /* 0x000fe20000002100 */
[C---:B------:R-:W-:Y:S01]  /*156e0*/  FFMA R37, R16.reuse, R2, R37 ;  /* 0x0000000210257223 */ /* 0x040fe20000000025 */
[----:B------:R-:W-:Y:S01]  /*156f0*/  MOV R2, 0x437c0000 ;  /* 0x437c000000027802 */ /* 0x000fe20000000f00 */
[----:B------:R-:W-:Y:S01]  /*15700*/  FMUL R31, R17, R26 ;  /* 0x0000001a111f7220 */ /* 0x000fe20000400000 */
[----:B------:R-:W-:Y:S01]  /*15710*/  FFMA.SAT R35, -R23, R0, 0.5 ;  /* 0x3f00000017237423 */ /* 0x000fe20000002100 */
[----:B------:R-:W-:Y:S01]  /*15720*/  FMUL R33, R17, R24 ;  /* 0x0000001811217220 */ /* 0x000fe20000400000 */
[----:B------:R-:W-:Y:S02]  /*15730*/  HADD2.F32 R24, -RZ, R4.H0_H0 ;  /* 0x20000004ff187230 */ /* 0x000fe40000004100 */
[----:B------:R-:W-:Y:S01]  /*15740*/  FFMA.RM R3, R3, R2, 12582913 ;  /* 0x4b40000103037423 */ /* 0x000fe20000004002 */
[----:B------:R-:W-:Y:S01]  /*15750*/  FFMA R31, R16, R20, R31 ;  /* 0x00000014101f7223 */ /* 0x000fe2000000001f */
[----:B------:R-:W-:-:S02]  /*15760*/  HADD2.F32 R20, -RZ, R11.H1_H1 ;  /* 0x3000000bff147230 */ /* 0x000fc40000004100 */
[----:B------:R-:W-:Y:S01]  /*15770*/  FMUL R27, R17, R22 ;  /* 0x00000016111b7220 */ /* 0x000fe20000400000 */
[----:B------:R-:W-:Y:S01]  /*15780*/  FADD R22, R3, -12583039 ;  /* 0xcb40007f03167421 */ /* 0x000fe20000000000 */
[----:B------:R-:W-:Y:S01]  /*15790*/  FFMA.SAT R39, -R25, R0, 0.5 ;  /* 0x3f00000019277423 */ /* 0x000fe20000002100 */
[----:B------:R-:W-:Y:S02]  /*157a0*/  HADD2.F32 R26, -RZ, R4.H1_H1 ;  /* 0x30000004ff1a7230 */ /* 0x000fe40000004100 */
[C---:B------:R-:W-:Y:S01]  /*157b0*/  FFMA R33, R16.reuse, R20, R33 ;  /* 0x0000001410217223 */ /* 0x040fe20000000021 */
[----:B------:R-:W-:Y:S01]  /*157c0*/  FFMA.RM R20, R35, R2, 12582913 ;  /* 0x4b40000123147423 */ /* 0x000fe20000004002 */
[----:B------:R-:W-:Y:S01]  /*157d0*/  FFMA R22, -R21, 1.4426950216293334961, -R22 ;  /* 0x3fb8aa3b15167823 */ /* 0x000fe20000000916 */
[----:B------:R-:W-:Y:S01]  /*157e0*/  FFMA R27, R16, R24, R27 ;  /* 0x00000018101b7223 */ /* 0x000fe2000000001b */
[----:B------:R-:W-:Y:S01]  /*157f0*/  FMUL R35, R17, R32 ;  /* 0x0000002011237220 */ /* 0x000fe20000400000 */
[----:B------:R-:W-:Y:S01]  /*15800*/  FADD R24, R20, -12583039 ;  /* 0xcb40007f14187421 */ /* 0x000fe20000000000 */
[----:B------:R-:W-:Y:S01]  /*15810*/  FFMA R22, -R21, 1.925963033500011079e-08, R22 ;  /* 0x32a5706015167823 */ /* 0x000fe20000000116 */
[----:B------:R-:W-:Y:S01]  /*15820*/  FFMA.RM R21, R39, R2, 12582913 ;  /* 0x4b40000127157423 */ /* 0x000fe20000004002 */
[----:B------:R-:W-:Y:S01]  /*15830*/  FFMA R35, R16, R26, R35 ;  /* 0x0000001a10237223 */ /* 0x000fe20000000023 */
[----:B------:R-:W-:Y:S01]  /*15840*/  FFMA R24, -R23, 1.4426950216293334961, -R24 ;  /* 0x3fb8aa3b17187823 */ /* 0x000fe20000000918 */
[----:B------:R-:W-:Y:S01]  /*15850*/  FMUL R39, R17, R30 ;  /* 0x0000001e11277220 */ /* 0x000fe20000400000 */
[----:B------:R-:W-:Y:S01]  /*15860*/  FADD R26, R21, -12583039 ;  /* 0xcb40007f151a7421 */ /* 0x000fe20000000000 */
[-C--:B------:R-:W-:Y:S01]  /*15870*/  FFMA.SAT R45, -R43, R0.reuse, 0.5 ;  /* 0x3f0000002b2d7423 */ /* 0x080fe20000002100 */
[----:B------:R-:W-:Y:S01]  /*15880*/  FFMA R24, -R23, 1.925963033500011079e-08, R24 ;  /* 0x32a5706017187823 */ /* 0x000fe20000000118 */
[----:B------:R-:W-:Y:S01]  /*15890*/  FFMA.SAT R23, -R41, R0, 0.5 ;  /* 0x3f00000029177423 */ /* 0x000fe20000002100 */
[----:B------:R-:W-:Y:S01]  /*158a0*/  FFMA R26, -R25, 1.4426950216293334961, -R26 ;  /* 0x3fb8aa3b191a7823 */ /* 0x000fe2000000091a */
[----:B------:R-:W-:-:S02]  /*158b0*/  HADD2.F32 R30, -RZ, R5.H0_H0 ;  /* 0x20000005ff1e7230 */ /* 0x000fc40000004100 */
[----:B------:R-:W-:Y:S01]  /*158c0*/  FFMA.SAT R47, -R37, R0, 0.5 ;  /* 0x3f000000252f7423 */ /* 0x000fe20000002100 */
[-C--:B------:R-:W-:Y:S01]  /*158d0*/  FFMA.RM R23, R23, R2.reuse, 12582913 ;  /* 0x4b40000117177423 */ /* 0x080fe20000004002 */
[----:B------:R-:W-:Y:S01]  /*158e0*/  FFMA R26, -R25, 1.925963033500011079e-08, R26 ;  /* 0x32a57060191a7823 */ /* 0x000fe2000000011a */
[----:B------:R-:W-:Y:S01]  /*158f0*/  FFMA.RM R25, R45, R2, 12582913 ;  /* 0x4b4000012d197423 */ /* 0x000fe20000004002 */
[C---:B------:R-:W-:Y:S01]  /*15900*/  FFMA R39, R16.reuse, R30, R39 ;  /* 0x0000001e10277223 */ /* 0x040fe20000000027 */
[----:B------:R-:W-:Y:S01]  /*15910*/  FADD R30, R23, -12583039 ;  /* 0xcb40007f171e7421 */ /* 0x000fe20000000000 */
[----:B------:R-:W-:Y:S01]  /*15920*/  FMUL R45, R17, R34 ;  /* 0x00000022112d7220 */ /* 0x000fe20000400000 */
[----:B------:R-:W-:Y:S01]  /*15930*/  FADD R32, R25, -12583039 ;  /* 0xcb40007f19207421 */ /* 0x000fe20000000000 */
[----:B------:R-:W-:Y:S01]  /*15940*/  FMUL R49, R17, R48 ;  /* 0x0000003011317220 */ /* 0x000fe20000400000 */
[----:B------:R-:W-:Y:S01]  /*15950*/  FFMA R30, -R41, 1.4426950216293334961, -R30 ;  /* 0x3fb8aa3b291e7823 */ /* 0x000fe2000000091e */
[----:B------:R-:W1:Y:S01]  /*15960*/  MUFU.EX2 R22, R22 ;  /* 0x0000001600167308 */ /* 0x000e620000000800 */
[----:B------:R-:W-:Y:S01]  /*15970*/  FFMA R34, -R43, 1.4426950216293334961, -R32 ;  /* 0x3fb8aa3b2b227823 */ /* 0x000fe20000000920 */
[----:B------:R-:W-:Y:S01]  /*15980*/  FFMA.RM R32, R47, R2, 12582913 ;  /* 0x4b4000012f207423 */ /* 0x000fe20000004002 */
[----:B------:R-:W-:Y:S01]  /*15990*/  FFMA R30, -R41, 1.925963033500011079e-08, R30 ;  /* 0x32a57060291e7823 */ /* 0x000fe2000000011e */
[----:B------:R-:W-:Y:S01]  /*159a0*/  FFMA R41, R16, R36, R45 ;  /* 0x0000002410297223 */ /* 0x000fe2000000002d */
[----:B------:R-:W-:Y:S01]  /*159b0*/  FFMA R34, -R43, 1.925963033500011079e-08, R34 ;  /* 0x32a570602b227823 */ /* 0x000fe20000000122 */
[----:B------:R-:W-:Y:S01]  /*159c0*/  FFMA.SAT R45, -R31, R0, 0.5 ;  /* 0x3f0000001f2d7423 */ /* 0x000fe20000002100 */
[----:B------:R-:W-:Y:S01]  /*159d0*/  FADD R38, R32, -12583039 ;  /* 0xcb40007f20267421 */ /* 0x000fe20000000000 */
[----:B------:R-:W-:Y:S01]  /*159e0*/  FMUL R43, R17, R40 ;  /* 0x00000028112b7220 */ /* 0x000fe20000400000 */
[----:B------:R-:W-:-:S02]  /*159f0*/  HADD2.F32 R40, -RZ, R6.H0_H0 ;  /* 0x20000006ff287230 */ /* 0x000fc40000004100 */
[----:B------:R-:W-:Y:S01]  /*15a00*/  FFMA.RM R36, R45, R2, 12582913 ;  /* 0x4b4000012d247423 */ /* 0x000fe20000004002 */
[----:B------:R-:W-:Y:S01]  /*15a10*/  FFMA R38, -R37, 1.4426950216293334961, -R38 ;  /* 0x3fb8aa3b25267823 */ /* 0x000fe20000000926 */
[----:B------:R-:W-:Y:S01]  /*15a20*/  FFMA.SAT R45, -R33, R0, 0.5 ;  /* 0x3f000000212d7423 */ /* 0x000fe20000002100 */
[----:B------:R-:W-:Y:S01]  /*15a30*/  FMUL R47, R17, R46 ;  /* 0x0000002e112f7220 */ /* 0x000fe20000400000 */
[----:B------:R-:W-:Y:S01]  /*15a40*/  FFMA R43, R16, R40, R43 ;  /* 0x00000028102b7223 */ /* 0x000fe2000000002b */
[----:B------:R-:W-:Y:S01]  /*15a50*/  FADD R40, R36, -12583039 ;  /* 0xcb40007f24287421 */ /* 0x000fe20000000000 */
[----:B------:R-:W-:Y:S01]  /*15a60*/  FFMA R38, -R37, 1.925963033500011079e-08, R38 ;  /* 0x32a5706025267823 */ /* 0x000fe20000000126 */
[----:B------:R-:W-:Y:S01]  /*15a70*/  FFMA.RM R37, R45, R2, 12582913 ;  /* 0x4b4000012d257423 */ /* 0x000fe20000004002 */
[----:B------:R-:W-:Y:S01]  /*15a80*/  FFMA.SAT R45, -R27, R0, 0.5 ;  /* 0x3f0000001b2d7423 */ /* 0x000fe20000002100 */
[----:B------:R-:W-:Y:S01]  /*15a90*/  FFMA R40, -R31, 1.4426950216293334961, -R40 ;  /* 0x3fb8aa3b1f287823 */ /* 0x000fe20000000928 */
[----:B------:R-:W-:-:S02]  /*15aa0*/  HADD2.F32 R46, -RZ, R7.H0_H0 ;  /* 0x20000007ff2e7230 */ /* 0x000fc40000004100 */
[----:B------:R-:W-:Y:S01]  /*15ab0*/  FADD R42, R37, -12583039 ;  /* 0xcb40007f252a7421 */ /* 0x000fe20000000000 */
[C---:B------:R-:W-:Y:S01]  /*15ac0*/  FFMA R47, R16.reuse, R44, R47 ;  /* 0x0000002c102f7223 */ /* 0x040fe2000000002f */
[----:B------:R-:W-:Y:S01]  /*15ad0*/  FFMA R40, -R31, 1.925963033500011079e-08, R40 ;  /* 0x32a570601f287823 */ /* 0x000fe20000000128 */
[----:B------:R-:W-:Y:S01]  /*15ae0*/  FFMA.RM R31, R45, R2, 12582913 ;  /* 0x4b4000012d1f7423 */ /* 0x000fe20000004002 */
[----:B------:R-:W-:Y:S01]  /*15af0*/  FFMA R42, -R33, 1.4426950216293334961, -R42 ;  /* 0x3fb8aa3b212a7823 */ /* 0x000fe2000000092a */
[----:B------:R-:W-:Y:S01]  /*15b00*/  FFMA.SAT R45, -R35, R0, 0.5 ;  /* 0x3f000000232d7423 */ /* 0x000fe20000002100 */
[----:B------:R-:W-:Y:S01]  /*15b10*/  FFMA R49, R16, R46, R49 ;  /* 0x0000002e10317223 */ /* 0x000fe20000000031 */
[----:B------:R-:W-:Y:S01]  /*15b20*/  FADD R44, R31, -12583039 ;  /* 0xcb40007f1f2c7421 */ /* 0x000fe20000000000 */
[----:B------:R-:W-:Y:S01]  /*15b30*/  FFMA R33, -R33, 1.925963033500011079e-08, R42 ;  /* 0x32a5706021217823 */ /* 0x000fe2000000012a */
[----:B------:R-:W-:Y:S01]  /*15b40*/  FFMA.RM R42, R45, R2, 12582913 ;  /* 0x4b4000012d2a7423 */ /* 0x000fe20000004002 */
[-C--:B------:R-:W-:Y:S01]  /*15b50*/  FFMA.SAT R45, -R39, R0.reuse, 0.5 ;  /* 0x3f000000272d7423 */ /* 0x080fe20000002100 */
[----:B------:R-:W-:Y:S01]  /*15b60*/  FFMA R44, -R27, 1.4426950216293334961, -R44 ;  /* 0x3fb8aa3b1b2c7823 */ /* 0x000fe2000000092c */
[----:B------:R-:W-:Y:S01]  /*15b70*/  FFMA.SAT R51, -R41, R0, 0.5 ;  /* 0x3f00000029337423 */ /* 0x000fe20000002100 */
[----:B------:R-:W-:Y:S01]  /*15b80*/  FADD R46, R42, -12583039 ;  /* 0xcb40007f2a2e7421 */ /* 0x000fe20000000000 */
[-C--:B------:R-:W-:Y:S01]  /*15b90*/  FFMA.RM R45, R45, R2.reuse, 12582913 ;  /* 0x4b4000012d2d7423 */ /* 0x080fe20000004002 */
[----:B------:R-:W-:Y:S01]  /*15ba0*/  FFMA R27, -R27, 1.925963033500011079e-08, R44 ;  /* 0x32a570601b1b7823 */ /* 0x000fe2000000012c */
[----:B------:R-:W-:Y:S01]  /*15bb0*/  FFMA.RM R44, R51, R2, 12582913 ;  /* 0x4b400001332c7423 */ /* 0x000fe20000004002 */
[----:B------:R-:W-:Y:S01]  /*15bc0*/  FFMA R46, -R35, 1.4426950216293334961, -R46 ;  /* 0x3fb8aa3b232e7823 */ /* 0x000fe2000000092e */
[----:B------:R-:W-:Y:S01]  /*15bd0*/  FFMA.SAT R53, -R43, R0, 0.5 ;  /* 0x3f0000002b357423 */ /* 0x000fe20000002100 */
[----:B------:R-:W-:Y:S01]  /*15be0*/  FMUL R51, R17, R52 ;  /* 0x0000003411337220 */ /* 0x000fe20000400000 */
[----:B------:R-:W-:Y:S01]  /*15bf0*/  FADD R48, R44, -12583039 ;  /* 0xcb40007f2c307421 */ /* 0x000fe20000000000 */
[----:B------:R-:W-:Y:S01]  /*15c00*/  FFMA R35, -R35, 1.925963033500011079e-08, R46 ;  /* 0x32a5706023237823 */ /* 0x000fe2000000012e */
[----:B------:R-:W-:Y:S01]  /*15c10*/  FADD R46, R45, -12583039 ;  /* 0xcb40007f2d2e7421 */ /* 0x000fe20000000000 */
[----:B------:R-:W-:Y:S01]  /*15c20*/  FFMA R51, R16, R50, R51 ;  /* 0x0000003210337223 */ /* 0x000fe20000000033 */
[----:B------:R-:W-:Y:S01]  /*15c30*/  FFMA R48, -R41, 1.4426950216293334961, -R48 ;  /* 0x3fb8aa3b29307823 */ /* 0x000fe20000000930 */
[----:B------:R-:W2:Y:S01]  /*15c40*/  MUFU.EX2 R24, R24 ;  /* 0x0000001800187308 */ /* 0x000ea20000000800 */
[----:B------:R-:W-:Y:S01]  /*15c50*/  FFMA R46, -R39, 1.4426950216293334961, -R46 ;  /* 0x3fb8aa3b272e7823 */ /* 0x000fe2000000092e */
[-C--:B------:R-:W-:Y:S01]  /*15c60*/  FFMA.SAT R55, -R51, R0.reuse, 0.5 ;  /* 0x3f00000033377423 */ /* 0x080fe20000002100 */
[----:B------:R-:W-:Y:S01]  /*15c70*/  FFMA R48, -R41, 1.925963033500011079e-08, R48 ;  /* 0x32a5706029307823 */ /* 0x000fe20000000130 */
[----:B------:R-:W-:Y:S01]  /*15c80*/  FFMA.SAT R41, -R47, R0, 0.5 ;  /* 0x3f0000002f297423 */ /* 0x000fe20000002100 */
[----:B------:R-:W-:Y:S01]  /*15c90*/  FFMA R46, -R39, 1.925963033500011079e-08, R46 ;  /* 0x32a57060272e7823 */ /* 0x000fe2000000012e */
[----:B------:R-:W-:Y:S01]  /*15ca0*/  FFMA.RM R39, R53, R2, 12582913 ;  /* 0x4b40000135277423 */ /* 0x000fe20000004002 */
[----:B------:R-:W-:Y:S01]  /*15cb0*/  FFMA.SAT R53, -R49, R0, 0.5 ;  /* 0x3f00000031357423 */ /* 0x000fe20000002100 */
[-C--:B------:R-:W-:Y:S01]  /*15cc0*/  FFMA.RM R41, R41, R2.reuse, 12582913 ;  /* 0x4b40000129297423 */ /* 0x080fe20000004002 */
[----:B------:R-:W3:Y:S01]  /*15cd0*/  MUFU.EX2 R38, R38 ;  /* 0x0000002600267308 */ /* 0x000ee20000000800 */
[----:B------:R-:W-:Y:S01]  /*15ce0*/  FADD R50, R39, -12583039 ;  /* 0xcb40007f27327421 */ /* 0x000fe20000000000 */
[-C--:B------:R-:W-:Y:S01]  /*15cf0*/  FFMA.RM R0, R53, R2.reuse, 12582913 ;  /* 0x4b40000135007423 */ /* 0x080fe20000004002 */
[----:B------:R-:W-:Y:S01]  /*15d00*/  FFMA.RM R2, R55, R2, 12582913 ;  /* 0x4b40000137027423 */ /* 0x000fe20000004002 */
[----:B------:R-:W-:Y:S01]  /*15d10*/  FADD R52, R41, -12583039 ;  /* 0xcb40007f29347421 */ /* 0x000fe20000000000 */
[----:B------:R-:W-:Y:S01]  /*15d20*/  FFMA R50, -R43, 1.4426950216293334961, -R50 ;  /* 0x3fb8aa3b2b327823 */ /* 0x000fe20000000932 */
[----:B------:R-:W-:Y:S01]  /*15d30*/  SHF.L.U32 R3, R3, 0x17, RZ ;  /* 0x0000001703037819 */ /* 0x000fe200000006ff */
[----:B------:R-:W-:Y:S01]  /*15d40*/  FADD R54, R0, -12583039 ;  /* 0xcb40007f00367421 */ /* 0x000fe20000000000 */
[----:B------:R-:W-:Y:S01]  /*15d50*/  FFMA R52, -R47, 1.4426950216293334961, -R52 ;  /* 0x3fb8aa3b2f347823 */ /* 0x000fe20000000934 */
[----:B------:R-:W-:Y:S01]  /*15d60*/  FFMA R43, -R43, 1.925963033500011079e-08, R50 ;  /* 0x32a570602b2b7823 */ /* 0x000fe20000000132 */
[----:B------:R-:W-:Y:S01]  /*15d70*/  FADD R50, R2, -12583039 ;  /* 0xcb40007f02327421 */ /* 0x000fe20000000000 */
[----:B------:R-:W4:Y:S01]  /*15d80*/  MUFU.EX2 R30, R30 ;  /* 0x0000001e001e7308 */ /* 0x000f220000000800 */
[----:B------:R-:W-:Y:S01]  /*15d90*/  FFMA R52, -R47, 1.925963033500011079e-08, R52 ;  /* 0x32a570602f347823 */ /* 0x000fe20000000134 */
[----:B------:R-:W-:Y:S01]  /*15da0*/  SHF.L.U32 R47, R20, 0x17, RZ ;  /* 0x00000017142f7819 */ /* 0x000fe200000006ff */
[----:B------:R-:W-:Y:S01]  /*15db0*/  FFMA R50, -R51, 1.4426950216293334961, -R50 ;  /* 0x3fb8aa3b33327823 */ /* 0x000fe20000000932 */
[----:B------:R-:W-:Y:S01]  /*15dc0*/  FFMA R54, -R49, 1.4426950216293334961, -R54 ;  /* 0x3fb8aa3b31367823 */ /* 0x000fe20000000936 */
[----:B------:R-:W-:-:S02]  /*15dd0*/  SHF.L.U32 R23, R23, 0x17, RZ ;  /* 0x0000001717177819 */ /* 0x000fc400000006ff */
[----:B------:R-:W-:Y:S01]  /*15de0*/  FFMA R50, -R51, 1.925963033500011079e-08, R50 ;  /* 0x32a5706033327823 */ /* 0x000fe20000000132 */
[----:B-1----:R-:W-:Y:S01]  /*15df0*/  FFMA R51, R3, R22, 1 ;  /* 0x3f80000003337423 */ /* 0x002fe20000000016 */
[----:B------:R-:W1:Y:S01]  /*15e00*/  MUFU.EX2 R26, R26 ;  /* 0x0000001a001a7308 */ /* 0x000e620000000800 */
[----:B------:R-:W-:Y:S01]  /*15e10*/  SHF.L.U32 R3, R32, 0x17, RZ ;  /* 0x0000001720037819 */ /* 0x000fe200000006ff */
[----:B--2---:R-:W-:Y:S01]  /*15e20*/  FFMA R20, R47, R24, 1 ;  /* 0x3f8000002f147423 */ /* 0x004fe20000000018 */
[----:B------:R-:W-:Y:S01]  /*15e30*/  FFMA R54, -R49, 1.925963033500011079e-08, R54 ;  /* 0x32a5706031367823 */ /* 0x000fe20000000136 */
[----:B------:R-:W-:Y:S02]  /*15e40*/  SHF.L.U32 R21, R21, 0x17, RZ ;  /* 0x0000001715157819 */ /* 0x000fe400000006ff */
[----:B---3--:R-:W-:Y:S01]  /*15e50*/  FFMA R24, R3, R38, 1 ;  /* 0x3f80000003187423 */ /* 0x008fe20000000026 */
[----:B------:R-:W-:Y:S01]  /*15e60*/  IADD3 R3, R51, 0x1800000, RZ ;  /* 0x0180000033037810 */ /* 0x000fe20007ffe0ff */
[----:B------:R-:W2:Y:S01]  /*15e70*/  MUFU.EX2 R27, R27 ;  /* 0x0000001b001b7308 */ /* 0x000ea20000000800 */
[----:B----4-:R-:W-:Y:S01]  /*15e80*/  FFMA R22, R23, R30, 1 ;  /* 0x3f80000017167423 */ /* 0x010fe2000000001e */
[----:B------:R-:W-:-:S02]  /*15e90*/  SHF.L.U32 R30, R31, 0x17, RZ ;  /* 0x000000171f1e7819 */ /* 0x000fc400000006ff */
[----:B------:R-:W-:Y:S02]  /*15ea0*/  LOP3.LUT R3, R3, 0x7f800000, RZ, 0xc0, !PT ;  /* 0x7f80000003037812 */ /* 0x000fe400078ec0ff */
[----:B------:R-:W-:Y:S02]  /*15eb0*/  SHF.L.U32 R25, R25, 0x17, RZ ;  /* 0x0000001719197819 */ /* 0x000fe400000006ff */
[----:B------:R-:W3:Y:S01]  /*15ec0*/  MUFU.EX2 R34, R34 ;  /* 0x0000002200227308 */ /* 0x000ee20000000800 */
[----:B------:R-:W-:Y:S01]  /*15ed0*/  ISETP.GT.U32.AND P2, PT, R3, 0x1ffffff, PT ;  /* 0x01ffffff0300780c */ /* 0x000fe20003f44070 */
[----:B-1----:R-:W-:Y:S01]  /*15ee0*/  FFMA R21, R21, R26, 1 ;  /* 0x3f80000015157423 */ /* 0x002fe2000000001a */
[----:B------:R-:W-:Y:S02]  /*15ef0*/  SHF.L.U32 R26, R37, 0x17, RZ ;  /* 0x00000017251a7819 */ /* 0x000fe400000006ff */
[----:B------:R-:W-:Y:S02]  /*15f00*/  SHF.L.U32 R42, R42, 0x17, RZ ;  /* 0x000000172a2a7819 */ /* 0x000fe400000006ff */
[----:B------:R-:W-:Y:S01]  /*15f10*/  SHF.L.U32 R47, R36, 0x17, RZ ;  /* 0x00000017242f7819 */ /* 0x000fe200000006ff */
[----:B------:R-:W1:Y:S01]  /*15f20*/  MUFU.EX2 R33, R33 ;  /* 0x0000002100217308 */ /* 0x000e620000000800 */
[----:B--2---:R-:W-:Y:S01]  /*15f30*/  FFMA R27, R30, R27, 1 ;  /* 0x3f8000001e1b7423 */ /* 0x004fe2000000001b */
[----:B------:R-:W-:-:S02]  /*15f40*/  SHF.L.U32 R31, R45, 0x17, RZ ;  /* 0x000000172d1f7819 */ /* 0x000fc400000006ff */
[----:B------:R-:W-:Y:S02]  /*15f50*/  SHF.L.U32 R3, R44, 0x17, RZ ;  /* 0x000000172c037819 */ /* 0x000fe400000006ff */
[----:B------:R-:W-:Y:S02]  /*15f60*/  SHF.L.U32 R32, R39, 0x17, RZ ;  /* 0x0000001727207819 */ /* 0x000fe400000006ff */
[----:B------:R-:W2:Y:S01]  /*15f70*/  MUFU.EX2 R35, R35 ;  /* 0x0000002300237308 */ /* 0x000ea20000000800 */
[----:B---3--:R-:W-:Y:S01]  /*15f80*/  FFMA R23, R25, R34, 1 ;  /* 0x3f80000019177423 */ /* 0x008fe20000000022 */
[----:B------:R-:W-:-:S06]  /*15f90*/  SHF.L.U32 R34, R0, 0x17, RZ ;  /* 0x0000001700227819 */ /* 0x000fcc00000006ff */
[----:B------:R-:W3:Y:S01]  /*15fa0*/  MUFU.EX2 R40, R40 ;  /* 0x0000002800287308 */ /* 0x000ee20000000800 */
[----:B-1----:R-:W-:Y:S01]  /*15fb0*/  FFMA R26, R26, R33, 1 ;  /* 0x3f8000001a1a7423 */ /* 0x002fe20000000021 */
[----:B------:R-:W-:-:S06]  /*15fc0*/  SHF.L.U32 R33, R41, 0x17, RZ ;  /* 0x0000001729217819 */ /* 0x000fcc00000006ff */
[----:B------:R-:W1:Y:S01]  /*15fd0*/  MUFU.EX2 R46, R46 ;  /* 0x0000002e002e7308 */ /* 0x000e620000000800 */
[----:B--2---:R-:W-:Y:S01]  /*15fe0*/  FFMA R30, R42, R35, 1 ;  /* 0x3f8000002a1e7423 */ /* 0x004fe20000000023 */
[----:B------:R-:W-:-:S06]  /*15ff0*/  SHF.L.U32 R35, R2, 0x17, RZ ;  /* 0x0000001702237819 */ /* 0x000fcc00000006ff */
[----:B------:R-:W2:Y:S01]  /*16000*/  MUFU.EX2 R48, R48 ;  /* 0x0000003000307308 */ /* 0x000ea20000000800 */
[----:B---3--:R-:W-:-:S07]  /*16010*/  FFMA R25, R47, R40, 1 ;  /* 0x3f8000002f197423 */ /* 0x008fce0000000028 */
[----:B------:R-:W3:Y:S01]  /*16020*/  MUFU.EX2 R43, R43 ;  /* 0x0000002b002b7308 */ /* 0x000ee20000000800 */
[----:B-1----:R-:W-:-:S07]  /*16030*/  FFMA R31, R31, R46, 1 ;  /* 0x3f8000001f1f7423 */ /* 0x002fce000000002e */
[----:B------:R-:W1:Y:S01]  /*16040*/  MUFU.EX2 R52, R52 ;  /* 0x0000003400347308 */ /* 0x000e620000000800 */
[----:B--2---:R-:W-:-:S07]  /*16050*/  FFMA R48, R3, R48, 1 ;  /* 0x3f80000003307423 */ /* 0x004fce0000000030 */
[----:B------:R-:W2:Y:S01]  /*16060*/  MUFU.EX2 R49, R54 ;  /* 0x0000003600317308 */ /* 0x000ea20000000800 */
[----:B---3--:R-:W-:-:S07]  /*16070*/  FFMA R32, R32, R43, 1 ;  /* 0x3f80000020207423 */ /* 0x008fce000000002b */
[----:B------:R-:W3:Y:S01]  /*16080*/  MUFU.EX2 R50, R50 ;  /* 0x0000003200327308 */ /* 0x000ee20000000800 */
[----:B-1----:R-:W-:Y:S01]  /*16090*/  FFMA R33, R33, R52, 1 ;  /* 0x3f80000021217423 */ /* 0x002fe20000000034 */
[----:B--2---:R-:W-:Y:S01]  /*160a0*/  FFMA R34, R34, R49, 1 ;  /* 0x3f80000022227423 */ /* 0x004fe20000000031 */
[----:B---3--:R-:W-:Y:S01]  /*160b0*/  FFMA R35, R35, R50, 1 ;  /* 0x3f80000023237423 */ /* 0x008fe20000000032 */
[----:B------:R-:W-:Y:S06]  /*160c0*/  @P2 BRA `(.L_x_395) ;  /* 0x0000000000142947 */ /* 0x000fec0003800000 */
[----:B------:R-:W-:Y:S02]  /*160d0*/  MOV R0, R51 ;  /* 0x0000003300007202 */ /* 0x000fe40000000f00 */
[----:B------:R-:W-:-:S07]  /*160e0*/  MOV R2, 0x16100 ;  /* 0x0001610000027802 */ /* 0x000fce0000000f00 */
[----:B------:R-:W-:Y:S05]  /*160f0*/  CALL.REL.NOINC `($__internal_0_$__cuda_sm20_rcp_rn_f32_slowpath) ;  /* 0x0000017400f07944 */ /* 0x000fea0003c00000 */
[----:B------:R-:W-:Y:S01]  /*16100*/  IMAD.MOV.U32 R36, RZ, RZ, R0 ;  /* 0x000000ffff247224 */ /* 0x000fe200078e0000 */
[----:B------:R-:W-:Y:S06]  /*16110*/  BRA `(.L_x_396) ;  /* 0x0000000000107947 */ /* 0x000fec0003800000 */
.L_x_395:
[----:B------:R-:W1:Y:S02]  /*16120*/  MUFU.RCP R36, R51 ;  /* 0x0000003300247308 */ /* 0x000e640000001000 */
[----:B-1----:R-:W-:-:S04]  /*16130*/  FFMA R0, R51, R36, -1 ;  /* 0xbf80000033007423 */ /* 0x002fc80000000024 */
[----:B------:R-:W-:-:S04]  /*16140*/  FADD.FTZ R3, -R0, -RZ ;  /* 0x800000ff00037221 */ /* 0x000fc80000010100 */
[----:B------:R-:W-:-:S07]  /*16150*/  FFMA R36, R36, R3, R36 ;  /* 0x0000000324247223 */ /* 0x000fce0000000024 */
.L_x_396:
[----:B------:R-:W-:Y:S05]  /*16160*/  BSYNC B1 ;  /* 0x0000000000017941 */ /* 0x000fea0003800000 */
.L_x_394:
        /* <DEDUP_REMOVED lines=10> */
.L_x_398:
[----:B------:R-:W1:Y:S02]  /*16210*/  MUFU.RCP R37, R20 ;  /* 0x0000001400257308 */ /* 0x000e640000001000 */
[----:B-1----:R-:W-:-:S04]  /*16220*/  FFMA R0, R20, R37, -1 ;  /* 0xbf80000014007423 */ /* 0x002fc80000000025 */
[----:B------:R-:W-:-:S04]  /*16230*/  FADD.FTZ R0, -R0, -RZ ;  /* 0x800000ff00007221 */ /* 0x000fc80000010100 */
[----:B------:R-:W-:-:S07]  /*16240*/  FFMA R37, R37, R0, R37 ;  /* 0x0000000025257223 */ /* 0x000fce0000000025 */
.L_x_399:
[----:B------:R-:W-:Y:S05]  /*16250*/  BSYNC B1 ;  /* 0x0000000000017941 */ /* 0x000fea0003800000 */
.L_x_397:
        /* <DEDUP_REMOVED lines=10> */
.L_x_401:
[----:B------:R-:W1:Y:S02]  /*16300*/  MUFU.RCP R38, R21 ;  /* 0x0000001500267308 */ /* 0x000e640000001000 */
[----:B-1----:R-:W-:-:S04]  /*16310*/  FFMA R0, R21, R38, -1 ;  /* 0xbf80000015007423 */ /* 0x002fc80000000026 */
[----:B------:R-:W-:-:S04]  /*16320*/  FADD.FTZ R3, -R0, -RZ ;  /* 0x800000ff00037221 */ /* 0x000fc80000010100 */
[----:B------:R-:W-:-:S07]  /*16330*/  FFMA R38, R38, R3, R38 ;  /* 0x0000000326267223 */ /* 0x000fce0000000026 */
.L_x_402:
[----:B------:R-:W-:Y:S05]  /*16340*/  BSYNC B1 ;  /* 0x0000000000017941 */ /* 0x000fea0003800000 */
.L_x_400:
        /* <DEDUP_REMOVED lines=10> */
.L_x_404:
[----:B------:R-:W1:Y:S02]  /*163f0*/  MUFU.RCP R21, R22 ;  /* 0x0000001600157308 */ /* 0x000e640000001000 */
[----:B-1----:R-:W-:-:S04]  /*16400*/  FFMA R0, R22, R21, -1 ;  /* 0xbf80000016007423 */ /* 0x002fc80000000015 */
[----:B------:R-:W-:-:S04]  /*16410*/  FADD.FTZ R0, -R0, -RZ ;  /* 0x800000ff00007221 */ /* 0x000fc80000010100 */
[----:B------:R-:W-:-:S07]  /*16420*/  FFMA R21, R21, R0, R21 ;  /* 0x0000000015157223 */ /* 0x000fce0000000015 */
.L_x_405:
[----:B------:R-:W-:Y:S05]  /*16430*/  BSYNC B1 ;  /* 0x0000000000017941 */ /* 0x000fea0003800000 */
.L_x_403:
        /* <DEDUP_REMOVED lines=10> */
.L_x_407:
[----:B------:R-:W1:Y:S02]  /*164e0*/  MUFU.RCP R22, R23 ;  /* 0x0000001700167308 */ /* 0x000e640000001000 */
[----:B-1----:R-:W-:-:S04]  /*164f0*/  FFMA R0, R23, R22, -1 ;  /* 0xbf80000017007423 */ /* 0x002fc80000000016 */
[----:B------:R-:W-:-:S04]  /*16500*/  FADD.FTZ R3, -R0, -RZ ;  /* 0x800000ff00037221 */ /* 0x000fc80000010100 */
[----:B------:R-:W-:-:S07]  /*16510*/  FFMA R22, R22, R3, R22 ;  /* 0x0000000316167223 */ /* 0x000fce0000000016 */
.L_x_408:
[----:B------:R-:W-:Y:S05]  /*16520*/  BSYNC B1 ;  /* 0x0000000000017941 */ /* 0x000fea0003800000 */
.L_x_406:
        /* <DEDUP_REMOVED lines=10> */
.L_x_410:
[----:B------:R-:W1:Y:S02]  /*165d0*/  MUFU.RCP R23, R24 ;  /* 0x0000001800177308 */ /* 0x000e640000001000 */
[----:B-1----:R-:W-:-:S04]  /*165e0*/  FFMA R0, R24, R23, -1 ;  /* 0xbf80000018007423 */ /* 0x002fc80000000017 */
[----:B------:R-:W-:-:S04]  /*165f0*/  FADD.FTZ R0, -R0, -RZ ;  /* 0x800000ff00007221 */ /* 0x000fc80000010100 */
[----:B------:R-:W-:-:S07]  /*16600*/  FFMA R23, R23, R0, R23 ;  /* 0x0000000017177223 */ /* 0x000fce0000000017 */
.L_x_411:
[----:B------:R-:W-:Y:S05]  /*16610*/  BSYNC B1 ;  /* 0x0000000000017941 */ /* 0x000fea0003800000 */
.L_x_409:
        /* <DEDUP_REMOVED lines=10> */
.L_x_413:
[----:B------:R-:W1:Y:S02]  /*166c0*/  MUFU.RCP R24, R25 ;  /* 0x0000001900187308 */ /* 0x000e640000001000 */
[----:B-1----:R-:W-:-:S04]  /*166d0*/  FFMA R0, R25, R24, -1 ;  /* 0xbf80000019007423 */ /* 0x002fc80000000018 */
[----:B------:R-:W-:-:S04]  /*166e0*/  FADD.FTZ R3, -R0, -RZ ;  /* 0x800000ff00037221 */ /* 0x000fc80000010100 */
[----:B------:R-:W-:-:S07]  /*166f0*/  FFMA R24, R24, R3, R24 ;  /* 0x0000000318187223 */ /* 0x000fce0000000018 */
.L_x_414:
[----:B------:R-:W-:Y:S05]  /*16700*/  BSYNC B1 ;  /* 0x0000000000017941 */ /* 0x000fea0003800000 */
.L_x_412:
        /* <DEDUP_REMOVED lines=10> */
.L_x_416:
[----:B------:R-:W1:Y:S02]  /*167b0*/  MUFU.RCP R25, R26 ;  /* 0x0000001a00197308 */ /* 0x000e640000001000 */
[----:B-1----:R-:W-:-:S04]  /*167c0*/  FFMA R0, R26, R25, -1 ;  /* 0xbf8000001a007423 */ /* 0x002fc80000000019 */
[----:B------:R-:W-:-:S04]  /*167d0*/  FADD.FTZ R0, -R0, -RZ ;  /* 0x800000ff00007221 */ /* 0x000fc80000010100 */
[----:B------:R-:W-:-:S07]  /*167e0*/  FFMA R25, R25, R0, R25 ;  /* 0x0000000019197223 */ /* 0x000fce0000000019 */
.L_x_417:
[----:B------:R-:W-:Y:S05]  /*167f0*/  BSYNC B1 ;  /* 0x0000000000017941 */ /* 0x000fea0003800000 */
.L_x_415:
        /* <DEDUP_REMOVED lines=10> */
.L_x_419:
[----:B------:R-:W1:Y:S02]  /*168a0*/  MUFU.RCP R26, R27 ;  /* 0x0000001b001a7308 */ /* 0x000e640000001000 */
[----:B-1----:R-:W-:-:S04]  /*168b0*/  FFMA R0, R27, R26, -1 ;  /* 0xbf8000001b007423 */ /* 0x002fc8000000001a */
[----:B------:R-:W-:-:S04]  /*168c0*/  FADD.FTZ R3, -R0, -RZ ;  /* 0x800000ff00037221 */ /* 0x000fc80000010100 */
[----:B------:R-:W-:-:S07]  /*168d0*/  FFMA R26, R26, R3, R26 ;  /* 0x000000031a1a7223 */ /* 0x000fce000000001a */
.L_x_420:
[----:B------:R-:W-:Y:S05]  /*168e0*/  BSYNC B1 ;  /* 0x0000000000017941 */ /* 0x000fea0003800000 */
.L_x_418:
        /* <DEDUP_REMOVED lines=10> */
.L_x_422:
[----:B------:R-:W1:Y:S02]  /*16990*/  MUFU.RCP R27, R30 ;  /* 0x0000001e001b7308 */ /* 0x000e640000001000 */
[----:B-1----:R-:W-:-:S04]  /*169a0*/  FFMA R0, R30, R27, -1 ;  /* 0xbf8000001e007423 */ /* 0x002fc8000000001b */
[----:B------:R-:W-:-:S04]  /*169b0*/  FADD.FTZ R0, -R0, -RZ ;  /* 0x800000ff00007221 */ /* 0x000fc80000010100 */
[----:B------:R-:W-:-:S07]  /*169c0*/  FFMA R27, R27, R0, R27 ;  /* 0x000000001b1b7223 */ /* 0x000fce000000001b */
.L_x_423:
[----:B------:R-:W-:Y:S05]  /*169d0*/  BSYNC B1 ;  /* 0x0000000000017941 */ /* 0x000fea0003800000 */
.L_x_421:
        /* <DEDUP_REMOVED lines=10> */
.L_x_425:
[----:B------:R-:W1:Y:S02]  /*16a80*/  MUFU.RCP R30, R31 ;  /* 0x0000001f001e7308 */ /* 0x000e640000001000 */
[----:B-1----:R-:W-:-:S04]  /*16a90*/  FFMA R0, R31, R30, -1 ;  /* 0xbf8000001f007423 */ /* 0x002fc8000000001e */
[----:B------:R-:W-:-:S04]  /*16aa0*/  FADD.FTZ R3, -R0, -RZ ;  /* 0x800000ff00037221 */ /* 0x000fc80000010100 */
[----:B------:R-:W-:-:S07]  /*16ab0*/  FFMA R30, R30, R3, R30 ;  /* 0x000000031e1e7223 */ /* 0x000fce000000001e */
.L_x_426:
[----:B------:R-:W-:Y:S05]  /*16ac0*/  BSYNC B1 ;  /* 0x0000000000017941 */ /* 0x000fea0003800000 */
.L_x_424:
        /* <DEDUP_REMOVED lines=10> */
.L_x_428:
[----:B------:R-:W1:Y:S02]  /*16b70*/  MUFU.RCP R31, R48 ;  /* 0x00000030001f7308 */ /* 0x000e640000001000 */
[----:B-1----:R-:W-:-:S04]  /*16b80*/  FFMA R0, R48, R31, -1 ;  /* 0xbf80000030007423 */ /* 0x002fc8000000001f */
[----:B------:R-:W-:-:S04]  /*16b90*/  FADD.FTZ R0, -R0, -RZ ;  /* 0x800000ff00007221 */ /* 0x000fc80000010100 */
[----:B------:R-:W-:-:S07]  /*16ba0*/  FFMA R31, R31, R0, R31 ;  /* 0x000000001f1f7223 */ /* 0x000fce000000001f */
.L_x_429:
[----:B------:R-:W-:Y:S05]  /*16bb0*/  BSYNC B1 ;  /* 0x0000000000017941 */ /* 0x000fea0003800000 */
.L_x_427:
        /* <DEDUP_REMOVED lines=10> */
.L_x_431:
[----:B------:R-:W1:Y:S02]  /*16c60*/  MUFU.RCP R39, R32 ;  /* 0x0000002000277308 */ /* 0x000e640000001000 */
[----:B-1----:R-:W-:-:S04]  /*16c70*/  FFMA R0, R32, R39, -1 ;  /* 0xbf80000020007423 */ /* 0x002fc80000000027 */
[----:B------:R-:W-:-:S04]  /*16c80*/  FADD.FTZ R0, -R0, -RZ ;  /* 0x800000ff00007221 */ /* 0x000fc80000010100 */
[----:B------:R-:W-:-:S07]  /*16c90*/  FFMA R39, R39, R0, R39 ;  /* 0x0000000027277223 */ /* 0x000fce0000000027 */
.L_x_432:
[----:B------:R-:W-:Y:S05]  /*16ca0*/  BSYNC B1 ;  /* 0x0000000000017941 */ /* 0x000fea0003800000 */
.L_x_430:
        /* <DEDUP_REMOVED lines=10> */
.L_x_434:
[----:B------:R-:W1:Y:S02]  /*16d50*/  MUFU.RCP R32, R33 ;  /* 0x0000002100207308 */ /* 0x000e640000001000 */
[----:B-1----:R-:W-:-:S04]  /*16d60*/  FFMA R0, R33, R32, -1 ;  /* 0xbf80000021007423 */ /* 0x002fc80000000020 */
[----:B------:R-:W-:-:S04]  /*16d70*/  FADD.FTZ R3, -R0, -RZ ;  /* 0x800000ff00037221 */ /* 0x000fc80000010100 */
[----:B------:R-:W-:-:S07]  /*16d80*/  FFMA R32, R32, R3, R32 ;  /* 0x0000000320207223 */ /* 0x000fce0000000020 */
.L_x_435:
[----:B------:R-:W-:Y:S05]  /*16d90*/  BSYNC B1 ;  /* 0x0000000000017941 */ /* 0x000fea0003800000 */
.L_x_433:
        /* <DEDUP_REMOVED lines=10> */
.L_x_437:
[----:B------:R-:W1:Y:S02]  /*16e40*/  MUFU.RCP R33, R34 ;  /* 0x0000002200217308 */ /* 0x000e640000001000 */
[----:B-1----:R-:W-:-:S04]  /*16e50*/  FFMA R0, R34, R33, -1 ;  /* 0xbf80000022007423 */ /* 0x002fc80000000021 */
[----:B------:R-:W-:-:S04]  /*16e60*/  FADD.FTZ R0, -R0, -RZ ;  /* 0x800000ff00007221 */ /* 0x000fc80000010100 */
[----:B------:R-:W-:-:S07]  /*16e70*/  FFMA R33, R33, R0, R33 ;  /* 0x0000000021217223 */ /* 0x000fce0000000021 */
.L_x_438:
[----:B------:R-:W-:Y:S05]  /*16e80*/  BSYNC B1 ;  /* 0x0000000000017941 */ /* 0x000fea0003800000 */
.L_x_436:
[----:B------:R-:W-:-:S04]  /*16e90*/  IADD3 R0, R35, 0x1800000, RZ ;  /* 0x0180000023007810 */ /* 0x000fc80007ffe0ff */
[----:B------:R-:W-:-:S04]  /*16ea0*/  LOP3.LUT R0, R0, 0x7f800000, RZ, 0xc0, !PT ;  /* 0x7f80000000007812 */ /* 0x000fc800078ec0ff */
[----:B------:R-:W-:-:S13]  /*16eb0*/  ISETP.GT.U32.AND P2, PT, R0, 0x1ffffff, PT ;  /* 0x01ffffff0000780c */ /* 0x000fda0003f44070 */
[----:B------:R-:W-:Y:S05]  /*16ec0*/  @P2 BRA `(.L_x_439) ;  /* 0x0000000000102947 */ /* 0x000fea0003800000 */
[----:B------:R-:W-:Y:S01]  /*16ed0*/  IMAD.MOV.U32 R0, RZ, RZ, R35 ;  /* 0x000000ffff007224 */ /* 0x000fe200078e0023 */
[----:B------:R-:W-:-:S07]  /*16ee0*/  MOV R2, 0x16f00 ;  /* 0x00016f0000027802 */ /* 0x000fce0000000f00 */
[----:B------:R-:W-:Y:S05]  /*16ef0*/  CALL.REL.NOINC `($__internal_0_$__cuda_sm20_rcp_rn_f32_slowpath) ;  /* 0x0000016800707944 */ /* 0x000fea0003c00000 */
[----:B------:R-:W-:Y:S05]  /*16f00*/  BRA `(.L_x_440) ;  /* 0x0000000000107947 */ /* 0x000fea0003800000 */
.L_x_439:
[----:B------:R-:W1:Y:S02]  /*16f10*/  MUFU.RCP R0, R35 ;  /* 0x0000002300007308 */ /* 0x000e640000001000 */
[----:B-1----:R-:W-:-:S04]  /*16f20*/  FFMA R2, R35, R0, -1 ;  /* 0xbf80000023027423 */ /* 0x002fc80000000000 */
[----:B------:R-:W-:-:S04]  /*16f30*/  FADD.FTZ R3, -R2, -RZ ;  /* 0x800000ff02037221 */ /* 0x000fc80000010100 */
[----:B------:R-:W-:-:S07]  /*16f40*/  FFMA R0, R0, R3, R0 ;  /* 0x0000000300007223 */ /* 0x000fce0000000000 */
.L_x_440:
        /* <DEDUP_REMOVED lines=29> */
.L_x_442:
[----:B------:R-:W-:Y:S05]  /*17120*/  BSYNC B0 ;  /* 0x0000000000007941 */ /* 0x000fea0003800000 */
.L_x_441:
[----:B------:R-:W-:Y:S06]  /*17130*/  BAR.SYNC.DEFER_BLOCKING 0x1, 0x100 ;  /* 0x0044000000007b1d */ /* 0x000fec0000010000 */
[----:B------:R-:W-:Y:S04]  /*17140*/  BSSY B0, `(.L_x_443) ;  /* 0x000000a000007945 */ /* 0x000fe80003800000 */
[----:B------:R-:W-:Y:S05]  /*17150*/  @P0 BRA `(.L_x_444) ;  /* 0x0000000000200947 */ /* 0x000fea0003800000 */
[----:B------:R-:W-:-:S06]  /*17160*/  UISETP.NE.AND UP0, UPT, UR43, 0x3, UPT ;  /* 0x000000032b00788c */ /* 0x000fcc000bf05270 */
[----:B------:R-:W-:-:S13]  /*17170*/  PLOP3.LUT P2, PT, PT, PT, UP0, 0x80, 0x0 ;  /* 0x000000000000781c */ /* 0x000fda0003f4f008 */
[----:B------:R-:W-:Y:S05]  /*17180*/  @!P2 BRA `(.L_x_445) ;  /* 0x000000000004a947 */ /* 0x000fea0003800000 */
[----:B------:R-:W-:Y:S01]  /*17190*/  BPT.TRAP 0x1 ;  /* 0x000000040000795c */ /* 0x000fe20000300000 */
.L_x_445:
[----:B------:R-:W-:-:S04]  /*171a0*/  ULEA UR4, UR8, UR46, 0x3 ;  /* 0x0000002e08047291 */ /* 0x000fc8000f8e183f */
[----:B------:R-:W-:-:S04]  /*171b0*/  UIADD3 UR4, UR4, 0x50, URZ ;  /* 0x0000005004047890 */ /* 0x000fc8000fffe03f */
[----:B------:R-:W-:-:S09]  /*171c0*/  UPRMT UR4, UR47, 0x654, UR4 ;  /* 0x000006542f047896 */ /* 0x000fd20008000004 */
[----:B------:R-:W-:Y:S03]  /*171d0*/  SYNCS.ARRIVE.TRANS64.RED.A1T0 RZ, [UR4], RZ ;  /* 0x000000ffffff79a7 */ /* 0x000fe60008100404 */
.L_x_444:
[----:B------:R-:W-:Y:S05]  /*171e0*/  BSYNC B0 ;  /* 0x0000000000007941 */ /* 0x000fea0003800000 */
.L_x_443:
        /* <DEDUP_REMOVED lines=9> */
.L_x_448:
[C---:B------:R-:W-:Y:S01]  /*17280*/  LEA R0, R12.reuse, UR46, 0x3 ;  /* 0x0000002e0c007c11 */ /* 0x040fe2000f8e18ff */
[----:B------:R-:W-:Y:S01]  /*17290*/  BSSY B1, `(.L_x_449) ;  /* 0x0000006000017945 */ /* 0x000fe20003800000 */
[----:B------:R-:W-:Y:S02]  /*172a0*/  SHF.L.U32 R3, R13, 0x1f, RZ ;  /* 0x0000001f0d037819 */ /* 0x000fe400000006ff */
[----:B-1----:R-:W-:Y:S02]  /*172b0*/  @!P1 LEA R21, R12, R15, 0xd ;  /* 0x0000000f0c159211 */ /* 0x002fe400078e68ff */
[----:B------:R-:W1:Y:S02]  /*172c0*/  SYNCS.PHASECHK.TRANS64.TRYWAIT P2, [R0+URZ+0x30], R3 ;  /* 0x00003003000075a7 */ /* 0x000e64000804017f */
[----:B------:R-:W-:Y:S01]  /*172d0*/  @!P1 LEA R2, R18, R21, 0x1 ;  /* 0x0000001512029211 */ /* 0x000fe200078e08ff */
[----:B-1----:R-:W-:Y:S06]  /*172e0*/  @!P2 BRA `(.L_x_450) ;  /* 0x000001580070a947 */ /* 0x002fec0003800000 */
.L_x_1114:
[----:B------:R-:W-:Y:S05]  /*172f0*/  BSYNC B1 ;  /* 0x0000000000017941 */ /* 0x000fea0003800000 */
.L_x_449:
        /* <DEDUP_REMOVED lines=8> */
.L_x_447:
[----:B------:R-:W-:Y:S05]  /*17380*/  BSYNC B0 ;  /* 0x0000000000007941 */ /* 0x000fea0003800000 */
.L_x_446:
[----:B---3--:R-:W-:Y:S02]  /*17390*/  HADD2.F32 R2, -RZ, R9.H0_H0 ;  /* 0x20000009ff027230 */ /* 0x008fe40000004100 */
[C---:B-1----:R-:W-:Y:S01]  /*173a0*/  FMUL R23, R17.reuse, R74 ;  /* 0x0000004a11177220 */ /* 0x042fe20000400000 */
[--C-:B------:R-:W-:Y:S02]  /*173b0*/  HADD2.F32 R21, -RZ, R8.reuse.H0_H0 ;  /* 0x20000008ff157230 */ /* 0x100fe40000004100 */
[C---:B------:R-:W-:Y:S01]  /*173c0*/  FMUL R3, R17.reuse, R72 ;  /* 0x0000004811037220 */ /* 0x040fe20000400000 */
[----:B------:R-:W-:Y:S02]  /*173d0*/  HADD2.F32 R0, -RZ, R8.H1_H1 ;  /* 0x30000008ff007230 */ /* 0x000fe40000004100 */
[----:B------:R-:W-:Y:S01]  /*173e0*/  FMUL R73, R17, R73 ;  /* 0x0000004911497220 */ /* 0x000fe20000400000 */
[----:B------:R-:W-:Y:S01]  /*173f0*/  FFMA R25, R16, R2, R23 ;  /* 0x0000000210197223 */ /* 0x000fe20000000017 */
[----:B------:R-:W-:-:S02]  /*17400*/  HADD2.F32 R2, -RZ, R10.H1_H1 ;  /* 0x3000000aff027230 */ /* 0x000fc40000004100 */
[C---:B------:R-:W-:Y:S01]  /*17410*/  FFMA R21, R16.reuse, R21, R3 ;  /* 0x0000001510157223 */ /* 0x040fe20000000003 */
[----:B------:R-:W-:Y:S02]  /*17420*/  HADD2.F32 R20, -RZ, R9.H1_H1 ;  /* 0x30000009ff147230 */ /* 0x000fe40000004100 */
[C---:B------:R-:W-:Y:S01]  /*17430*/  FFMA R73, R16.reuse, R0, R73 ;  /* 0x0000000010497223 */ /* 0x040fe20000000049 */
[C---:B------:R-:W-:Y:S01]  /*17440*/  FMUL R77, R17.reuse, R77 ;  /* 0x0000004d114d7220 */ /* 0x040fe20000400000 */
[----:B------:R-:W-:Y:S02]  /*17450*/  HADD2.F32 R31, -RZ, R10.H0_H0 ;  /* 0x2000000aff1f7230 */ /* 0x000fe40000004100 */
[C---:B------:R-:W-:Y:S01]  /*17460*/  FMUL R75, R17.reuse, R75 ;  /* 0x0000004b114b7220 */ /* 0x040fe20000400000 */
[----:B------:R-:W-:Y:S01]  /*17470*/  FMUL R3, R17, R76 ;  /* 0x0000004c11037220 */ /* 0x000fe20000400000 */
[----:B------:R-:W-:Y:S01]  /*17480*/  MOV R0, 0x3bbb989d ;  /* 0x3bbb989d00007802 */ /* 0x000fe20000000f00 */
[C---:B------:R-:W-:Y:S01]  /*17490*/  FFMA R77, R16.reuse, R2, R77 ;  /* 0x00000002104d7223 */ /* 0x040fe2000000004d */
[C---:B------:R-:W-:Y:S01]  /*174a0*/  FFMA R75, R16.reuse, R20, R75 ;  /* 0x00000014104b7223 */ /* 0x040fe2000000004b */
[----:B------:R-:W-:Y:S01]  /*174b0*/  FFMA R31, R16, R31, R3 ;  /* 0x0000001f101f7223 */ /* 0x000fe20000000003 */
[----:B------:R-:W-:Y:S01]  /*174c0*/  MOV R2, 0x437c0000 ;  /* 0x437c000000027802 */ /* 0x000fe20000000f00 */
[----:B------:R-:W-:-:S02]  /*174d0*/  HADD2.F32 R20, -RZ, R11.H0_H0 ;  /* 0x2000000bff147230 */ /* 0x000fc40000004100 */
[----:B------:R-:W-:Y:S01]  /*174e0*/  FFMA.SAT R3, -R21, R0, 0.5 ;  /* 0x3f00000015037423 */ /* 0x000fe20000002100 */
[C---:B------:R-:W-:Y:S01]  /*174f0*/  FMUL R23, R17.reuse, R78 ;  /* 0x0000004e11177220 */ /* 0x040fe20000400000 */
[----:B------:R-:W-:Y:S01]  /*17500*/  FMUL R79, R17, R79 ;  /* 0x0000004f114f7220 */ /* 0x000fe20000400000 */
[----:B----4-:R-:W-:Y:S02]  /*17510*/  HADD2.F32 R26, -RZ, R4.H1_H1 ;  /* 0x30000004ff1a7230 */ /* 0x010fe40000004100 */
[----:B------:R-:W-:Y:S01]  /*17520*/  FFMA.RM R3, R3, R2, 12582913 ;  /* 0x4b40000103037423 */ /* 0x000fe20000004002 */
[C---:B------:R-:W-:Y:S01]  /*17530*/  FFMA R35, R16.reuse, R20, R23 ;  /* 0x0000001410237223 */ /* 0x040fe20000000017 */
[----:B------:R-:W-:Y:S02]  /*17540*/  HADD2.F32 R20, -RZ, R11.H1_H1 ;  /* 0x3000000bff147230 */ /* 0x000fe40000004100 */
[-C--:B------:R-:W-:Y:S01]  /*17550*/  FFMA.SAT R23, -R73, R0.reuse, 0.5 ;  /* 0x3f00000049177423 */ /* 0x080fe20000002100 */
[----:B------:R-:W-:Y:S01]  /*17560*/  FADD R22, R3, -12583039 ;  /* 0xcb40007f03167421 */ /* 0x000fe20000000000 */
[----:B------:R-:W-:Y:S01]  /*17570*/  FMUL R43, R17, R81 ;  /* 0x00000051112b7220 */ /* 0x000fe20000400000 */
[----:B------:R-:W-:Y:S01]  /*17580*/  FFMA.SAT R27, -R31, R0, 0.5 ;  /* 0x3f0000001f1b7423 */ /* 0x000fe20000002100 */
[C---:B------:R-:W-:Y:S01]  /*17590*/  FFMA R79, R16.reuse, R20, R79 ;  /* 0x00000014104f7223 */ /* 0x040fe2000000004f */
[----:B------:R-:W-:Y:S01]  /*175a0*/  FFMA.RM R20, R23, R2, 12582913 ;  /* 0x4b40000117147423 */ /* 0x000fe20000004002 */
[----:B------:R-:W-:Y:S01]  /*175b0*/  FFMA R22, -R21, 1.4426950216293334961, -R22 ;  /* 0x3fb8aa3b15167823 */ /* 0x000fe20000000916 */
[----:B------:R-:W-:Y:S01]  /*175c0*/  FFMA.SAT R23, -R25, R0, 0.5 ;  /* 0x3f00000019177423 */ /* 0x000fe20000002100 */
[----:B------:R-:W-:Y:S01]  /*175d0*/  FFMA R43, R16, R26, R43 ;  /* 0x0000001a102b7223 */ /* 0x000fe2000000002b */
[----:B------:R-:W-:-:S02]  /*175e0*/  HADD2.F32 R30, -RZ, R5.H0_H0 ;  /* 0x20000005ff1e7230 */ /* 0x000fc40000004100 */
[----:B------:R-:W-:Y:S01]  /*175f0*/  FFMA R22, -R21, 1.925963033500011079e-08, R22 ;  /* 0x32a5706015167823 */ /* 0x000fe20000000116 */
[----:B------:R-:W-:Y:S01]  /*17600*/  FFMA.RM R21, R23, R2, 12582913 ;  /* 0x4b40000117157423 */ /* 0x000fe20000004002 */
[----:B------:R-:W-:Y:S01]  /*17610*/  FFMA.SAT R23, -R75, R0, 0.5 ;  /* 0x3f0000004b177423 */ /* 0x000fe20000002100 */
[----:B------:R-:W-:Y:S01]  /*17620*/  FMUL R45, R17, R82 ;  /* 0x00000052112d7220 */ /* 0x000fe20000400000 */
[----:B------:R-:W-:Y:S01]  /*17630*/  FFMA.SAT R33, -R77, R0, 0.5 ;  /* 0x3f0000004d217423 */ /* 0x000fe20000002100 */
[----:B------:R-:W-:Y:S01]  /*17640*/  FADD R26, R21, -12583039 ;  /* 0xcb40007f151a7421 */ /* 0x000fe20000000000 */
[----:B------:R-:W-:Y:S01]  /*17650*/  FFMA.RM R23, R23, R2, 12582913 ;  /* 0x4b40000117177423 */ /* 0x000fe20000004002 */
[----:B------:R-:W-:Y:S01]  /*17660*/  FFMA R45, R16, R30, R45 ;  /* 0x0000001e102d7223 */ /* 0x000fe2000000002d */
[----:B------:R-:W-:Y:S01]  /*17670*/  FFMA.SAT R37, -R35, R0, 0.5 ;  /* 0x3f00000023257423 */ /* 0x000fe20000002100 */
[----:B------:R-:W-:Y:S01]  /*17680*/  FFMA R26, -R25, 1.4426950216293334961, -R26 ;  /* 0x3fb8aa3b191a7823 */ /* 0x000fe2000000091a */
[----:B------:R-:W-:Y:S01]  /*17690*/  FADD R30, R23, -12583039 ;  /* 0xcb40007f171e7421 */ /* 0x000fe20000000000 */
[----:B------:R-:W-:-:S02]  /*176a0*/  HADD2.F32 R47, -RZ, R6.H0_H0 ;  /* 0x20000006ff2f7230 */ /* 0x000fc40000004100 */
[----:B------:R-:W-:Y:S01]  /*176b0*/  FMUL R39, R17, R80 ;  /* 0x0000005011277220 */ /* 0x000fe20000400000 */
[----:B------:R-:W-:Y:S01]  /*176c0*/  FFMA R26, -R25, 1.925963033500011079e-08, R26 ;  /* 0x32a57060191a7823 */ /* 0x000fe2000000011a */
[----:B------:R-:W-:Y:S01]  /*176d0*/  FFMA.RM R25, R27, R2, 12582913 ;  /* 0x4b4000011b197423 */ /* 0x000fe20000004002 */
[----:B------:R-:W-:Y:S01]  /*176e0*/  FFMA R30, -R75, 1.4426950216293334961, -R30 ;  /* 0x3fb8aa3b4b1e7823 */ /* 0x000fe2000000091e */
[----:B------:R-:W-:Y:S02]  /*176f0*/  HADD2.F32 R24, -RZ, R4.H0_H0 ;  /* 0x20000004ff187230 */ /* 0x000fe40000004100 */
[----:B------:R-:W-:Y:S01]  /*17700*/  FFMA.SAT R49, -R43, R0, 0.5 ;  /* 0x3f0000002b317423 */ /* 0x000fe20000002100 */
[----:B------:R-:W-:Y:S01]  /*17710*/  FADD R32, R25, -12583039 ;  /* 0xcb40007f19207421 */ /* 0x000fe20000000000 */
[----:B------:R-:W-:Y:S01]  /*17720*/  FFMA R27, -R75, 1.925963033500011079e-08, R30 ;  /* 0x32a570604b1b7823 */ /* 0x000fe2000000011e */
[----:B------:R-:W-:Y:S01]  /*17730*/  FFMA.RM R30, R33, R2, 12582913 ;  /* 0x4b400001211e7423 */ /* 0x000fe20000004002 */
[----:B------:R-:W-:Y:S01]  /*17740*/  FMUL R33, R17, R84 ;  /* 0x0000005411217220 */ /* 0x000fe20000400000 */
[----:B------:R-:W-:Y:S01]  /*17750*/  FFMA R32, -R31, 1.4426950216293334961, -R32 ;  /* 0x3fb8aa3b1f207823 */ /* 0x000fe20000000920 */
[----:B------:R-:W-:Y:S01]  /*17760*/  FFMA R39, R16, R24, R39 ;  /* 0x0000001810277223 */ /* 0x000fe20000000027 */
[----:B------:R-:W-:-:S02]  /*17770*/  HADD2.F32 R42, -RZ, R7.H0_H0 ;  /* 0x20000007ff2a7230 */ /* 0x000fc40000004100 */
[----:B------:R-:W-:Y:S01]  /*17780*/  FFMA R47, R16, R47, R33 ;  /* 0x0000002f102f7223 */ /* 0x000fe20000000021 */
[----:B------:R-:W-:Y:S01]  /*17790*/  FFMA R31, -R31, 1.925963033500011079e-08, R32 ;  /* 0x32a570601f1f7823 */ /* 0x000fe20000000120 */
[----:B------:R-:W-:Y:S01]  /*177a0*/  FFMA.RM R32, R37, R2, 12582913 ;  /* 0x4b40000125207423 */ /* 0x000fe20000004002 */
[----:B------:R-:W-:Y:S01]  /*177b0*/  FFMA.SAT R37, -R79, R0, 0.5 ;  /* 0x3f0000004f257423 */ /* 0x000fe20000002100 */
[----:B------:R-:W-:Y:S01]  /*177c0*/  FMUL R41, R17, R86 ;  /* 0x0000005611297220 */ /* 0x000fe20000400000 */
[----:B------:R-:W-:Y:S02]  /*177d0*/  HADD2.F32 R40, -RZ, R6.H1_H1 ;  /* 0x30000006ff287230 */ /* 0x000fe40000004100 */
[----:B------:R-:W-:Y:S01]  /*177e0*/  FADD R36, R32, -12583039 ;  /* 0xcb40007f20247421 */ /* 0x000fe20000000000 */
[----:B------:R-:W-:Y:S01]  /*177f0*/  FFMA.RM R33, R37, R2, 12582913 ;  /* 0x4b40000125217423 */ /* 0x000fe20000004002 */
[----:B------:R-:W-:Y:S01]  /*17800*/  FFMA.SAT R37, -R39, R0, 0.5 ;  /* 0x3f00000027257423 */ /* 0x000fe20000002100 */
[----:B------:R-:W-:Y:S01]  /*17810*/  FMUL R85, R17, R85 ;  /* 0x0000005511557220 */ /* 0x000fe20000400000 */
[----:B------:R-:W-:Y:S01]  /*17820*/  FFMA R36, -R35, 1.4426950216293334961, -R36 ;  /* 0x3fb8aa3b23247823 */ /* 0x000fe20000000924 */
[----:B------:R-:W-:Y:S01]  /*17830*/  FADD R38, R33, -12583039 ;  /* 0xcb40007f21267421 */ /* 0x000fe20000000000 */
[----:B------:R-:W-:Y:S01]  /*17840*/  FMUL R87, R17, R87 ;  /* 0x0000005711577220 */ /* 0x000fe20000400000 */
[----:B------:R-:W-:Y:S01]  /*17850*/  FFMA R85, R16, R40, R85 ;  /* 0x0000002810557223 */ /* 0x000fe20000000055 */
[----:B------:R-:W-:Y:S01]  /*17860*/  FFMA R36, -R35, 1.925963033500011079e-08, R36 ;  /* 0x32a5706023247823 */ /* 0x000fe20000000124 */
[----:B------:R-:W-:Y:S01]  /*17870*/  FFMA R38, -R79, 1.4426950216293334961, -R38 ;  /* 0x3fb8aa3b4f267823 */ /* 0x000fe20000000926 */
[----:B------:R-:W-:Y:S01]  /*17880*/  FFMA.RM R35, R37, R2, 12582913 ;  /* 0x4b40000125237423 */ /* 0x000fe20000004002 */
[----:B------:R-:W-:-:S02]  /*17890*/  HADD2.F32 R34, -RZ, R5.H1_H1 ;  /* 0x30000005ff227230 */ /* 0x000fc40000004100 */
[----:B------:R-:W-:Y:S01]  /*178a0*/  FMUL R83, R17, R83 ;  /* 0x0000005311537220 */ /* 0x000fe20000400000 */
[----:B------:R-:W-:Y:S01]  /*178b0*/  FFMA R37, -R79, 1.925963033500011079e-08, R38 ;  /* 0x32a570604f257823 */ /* 0x000fe20000000126 */
[----:B------:R-:W-:Y:S01]  /*178c0*/  FFMA.RM R38, R49, R2, 12582913 ;  /* 0x4b40000131267423 */ /* 0x000fe20000004002 */
[----:B------:R-:W-:Y:S01]  /*178d0*/  FFMA R49, R16, R42, R41 ;  /* 0x0000002a10317223 */ /* 0x000fe20000000029 */
[----:B------:R-:W-:Y:S01]  /*178e0*/  FFMA.SAT R41, -R45, R0, 0.5 ;  /* 0x3f0000002d297423 */ /* 0x000fe20000002100 */
[----:B------:R-:W-:Y:S01]  /*178f0*/  FADD R40, R35, -12583039 ;  /* 0xcb40007f23287421 */ /* 0x000fe20000000000 */
[----:B------:R-:W-:Y:S01]  /*17900*/  FADD R42, R38, -12583039 ;  /* 0xcb40007f262a7421 */ /* 0x000fe20000000000 */
[----:B------:R-:W-:Y:S01]  /*17910*/  FFMA R83, R16, R34, R83 ;  /* 0x0000002210537223 */ /* 0x000fe20000000053 */
[----:B------:R-:W-:Y:S01]  /*17920*/  FFMA.RM R41, R41, R2, 12582913 ;  /* 0x4b40000129297423 */ /* 0x000fe20000004002 */
[----:B------:R-:W-:Y:S01]  /*17930*/  FFMA R40, -R39, 1.4426950216293334961, -R40 ;  /* 0x3fb8aa3b27287823 */ /* 0x000fe20000000928 */
[----:B------:R-:W-:Y:S01]  /*17940*/  FFMA R42, -R43, 1.4426950216293334961, -R42 ;  /* 0x3fb8aa3b2b2a7823 */ /* 0x000fe2000000092a */
[----:B------:R-:W1:Y:S01]  /*17950*/  MUFU.EX2 R22, R22 ;  /* 0x0000001600167308 */ /* 0x000e620000000800 */
[----:B------:R-:W-:Y:S01]  /*17960*/  FADD R44, R41, -12583039 ;  /* 0xcb40007f292c7421 */ /* 0x000fe20000000000 */
[----:B------:R-:W-:Y:S01]  /*17970*/  FFMA R40, -R39, 1.925963033500011079e-08, R40 ;  /* 0x32a5706027287823 */ /* 0x000fe20000000128 */
[----:B------:R-:W-:Y:S01]  /*17980*/  FFMA R42, -R43, 1.925963033500011079e-08, R42 ;  /* 0x32a570602b2a7823 */ /* 0x000fe2000000012a */
[----:B------:R-:W-:-:S02]  /*17990*/  HADD2.F32 R43, -RZ, R7.H1_H1 ;  /* 0x30000007ff2b7230 */ /* 0x000fc40000004100 */
[----:B------:R-:W-:Y:S01]  /*179a0*/  FFMA R44, -R45, 1.4426950216293334961, -R44 ;  /* 0x3fb8aa3b2d2c7823 */ /* 0x000fe2000000092c */
[-C--:B------:R-:W-:Y:S01]  /*179b0*/  FFMA.SAT R39, -R83, R0.reuse, 0.5 ;  /* 0x3f00000053277423 */ /* 0x080fe20000002100 */
[----:B------:R-:W-:Y:S01]  /*179c0*/  FADD R34, R30, -12583039 ;  /* 0xcb40007f1e227421 */ /* 0x000fe20000000000 */
[----:B------:R-:W2:Y:S01]  /*179d0*/  MUFU.EX2 R31, R31 ;  /* 0x0000001f001f7308 */ /* 0x000ea20000000800 */
        /* <DEDUP_REMOVED lines=8> */
[-C--:B------:R-:W-:Y:S01]  /*17a60*/  FFMA.RM R51, R45, R2.reuse, 12582913 ;  /* 0x4b4000012d337423 */ /* 0x080fe20000004002 */
[-C--:B------:R-:W-:Y:S01]  /*17a70*/  FFMA.RM R53, R53, R2.reuse, 12582913 ;  /* 0x4b40000135357423 */ /* 0x080fe20000004002 */
[----:B------:R-:W-:Y:S01]  /*17a80*/  FFMA.RM R52, R43, R2, 12582913 ;  /* 0x4b4000012b347423 */ /* 0x000fe20000004002 */
[----:B------:R-:W3:Y:S01]  /*17a90*/  MUFU.EX2 R27, R27 ;  /* 0x0000001b001b7308 */ /* 0x000ee20000000800 */
[----:B------:R-:W-:Y:S01]  /*17aa0*/  FFMA R34, -R77, 1.4426950216293334961, -R34 ;  /* 0x3fb8aa3b4d227823 */ /* 0x000fe20000000922 */
[----:B------:R-:W-:Y:S01]  /*17ab0*/  FADD R0, R51, -12583039 ;  /* 0xcb40007f33007421 */ /* 0x000fe20000000000 */
[----:B------:R-:W-:Y:S01]  /*17ac0*/  FADD R2, R52, -12583039 ;  /* 0xcb40007f34027421 */ /* 0x000fe20000000000 */
[----:B------:R-:W-:Y:S01]  /*17ad0*/  SHF.L.U32 R3, R3, 0x17, RZ ;  /* 0x0000001703037819 */ /* 0x000fe200000006ff */
[----:B------:R-:W-:Y:S01]  /*17ae0*/  FADD R24, R20, -12583039 ;  /* 0xcb40007f14187421 */ /* 0x000fe20000000000 */
[----:B------:R-:W-:Y:S01]  /*17af0*/  FADD R46, R39, -12583039 ;  /* 0xcb40007f272e7421 */ /* 0x000fe20000000000 */
[----:B------:R-:W-:Y:S01]  /*17b00*/  FFMA R2, -R49, 1.4426950216293334961, -R2 ;  /* 0x3fb8aa3b31027823 */ /* 0x000fe20000000902 */
[----:B------:R-:W-:Y:S01]  /*17b10*/  FADD R50, R48, -12583039 ;  /* 0xcb40007f30327421 */ /* 0x000fe20000000000 */
[----:B------:R-:W4:Y:S01]  /*17b20*/  MUFU.EX2 R26, R26 ;  /* 0x0000001a001a7308 */ /* 0x000f220000000800 */
[----:B------:R-:W-:Y:S01]  /*17b30*/  FFMA R34, -R77, 1.925963033500011079e-08, R34 ;  /* 0x32a570604d227823 */ /* 0x000fe20000000122 */
[----:B------:R-:W-:Y:S01]  /*17b40*/  FFMA R49, -R49, 1.925963033500011079e-08, R2 ;  /* 0x32a5706031317823 */ /* 0x000fe20000000102 */
[----:B------:R-:W-:Y:S01]  /*17b50*/  FFMA R0, -R85, 1.4426950216293334961, -R0 ;  /* 0x3fb8aa3b55007823 */ /* 0x000fe20000000900 */
[----:B------:R-:W-:Y:S01]  /*17b60*/  FADD R54, R53, -12583039 ;  /* 0xcb40007f35367421 */ /* 0x000fe20000000000 */
[----:B------:R-:W-:Y:S01]  /*17b70*/  SHF.L.U32 R2, R25, 0x17, RZ ;  /* 0x0000001719027819 */ /* 0x000fe200000006ff */
[----:B-1----:R-:W-:Y:S01]  /*17b80*/  FFMA R56, R3, R22, 1 ;  /* 0x3f80000003387423 */ /* 0x002fe20000000016 */
[----:B------:R-:W-:Y:S01]  /*17b90*/  FFMA R24, -R73, 1.4426950216293334961, -R24 ;  /* 0x3fb8aa3b49187823 */ /* 0x000fe20000000918 */
[----:B------:R-:W-:Y:S01]  /*17ba0*/  FFMA R46, -R83, 1.4426950216293334961, -R46 ;  /* 0x3fb8aa3b532e7823 */ /* 0x000fe2000000092e */
[----:B------:R-:W-:Y:S01]  /*17bb0*/  FFMA R50, -R47, 1.4426950216293334961, -R50 ;  /* 0x3fb8aa3b2f327823 */ /* 0x000fe20000000932 */
[----:B------:R-:W-:Y:S01]  /*17bc0*/  FFMA R85, -R85, 1.925963033500011079e-08, R0 ;  /* 0x32a5706055557823 */ /* 0x000fe20000000100 */
[----:B------:R-:W-:Y:S01]  /*17bd0*/  FFMA R54, -R87, 1.4426950216293334961, -R54 ;  /* 0x3fb8aa3b57367823 */ /* 0x000fe20000000936 */
[----:B------:R-:W-:Y:S01]  /*17be0*/  SHF.L.U32 R0, R23, 0x17, RZ ;  /* 0x0000001717007819 */ /* 0x000fe200000006ff */
[----:B--2---:R-:W-:Y:S01]  /*17bf0*/  FFMA R31, R2, R31, 1 ;  /* 0x3f800000021f7423 */ /* 0x004fe2000000001f */
[----:B------:R-:W-:Y:S01]  /*17c00*/  FFMA R24, -R73, 1.925963033500011079e-08, R24 ;  /* 0x32a5706049187823 */ /* 0x000fe20000000118 */
[----:B------:R-:W1:Y:S01]  /*17c10*/  MUFU.EX2 R34, R34 ;  /* 0x0000002200227308 */ /* 0x000e620000000800 */
[----:B------:R-:W-:Y:S01]  /*17c20*/  FFMA R46, -R83, 1.925963033500011079e-08, R46 ;  /* 0x32a57060532e7823 */ /* 0x000fe2000000012e */
[----:B------:R-:W-:Y:S01]  /*17c30*/  FFMA R50, -R47, 1.925963033500011079e-08, R50 ;  /* 0x32a570602f327823 */ /* 0x000fe20000000132 */
[----:B------:R-:W-:Y:S01]  /*17c40*/  IADD3 R2, R56, 0x1800000, RZ ;  /* 0x0180000038027810 */ /* 0x000fe20007ffe0ff */
[----:B------:R-:W-:Y:S01]  /*17c50*/  FFMA R54, -R87, 1.925963033500011079e-08, R54 ;  /* 0x32a5706057367823 */ /* 0x000fe20000000136 */
[----:B---3--:R-:W-:Y:S01]  /*17c60*/  FFMA R27, R0, R27, 1 ;  /* 0x3f800000001b7423 */ /* 0x008fe2000000001b */
[----:B------:R-:W-:Y:S01]  /*17c70*/  SHF.L.U32 R0, R33, 0x17, RZ ;  /* 0x0000001721007819 */ /* 0x000fe200000006ff */
[----:B------:R-:W-:Y:S01]  /*17c80*/  BSSY B1, `(.L_x_451) ;  /* 0x0000031000017945 */ /* 0x000fe20003800000 */
[----:B------:R-:W2:Y:S01]  /*17c90*/  MUFU.EX2 R36, R36 ;  /* 0x0000002400247308 */ /* 0x000ea20000000800 */
[----:B------:R-:W-:-:S02]  /*17ca0*/  LOP3.LUT R2, R2, 0x7f800000, RZ, 0xc0, !PT ;  /* 0x7f80000002027812 */ /* 0x000fc400078ec0ff */
[----:B------:R-:W-:Y:S02]  /*17cb0*/  SHF.L.U32 R21, R21, 0x17, RZ ;  /* 0x0000001715157819 */ /* 0x000fe400000006ff */
[----:B------:R-:W-:Y:S02]  /*17cc0*/  ISETP.GT.U32.AND P2, PT, R2, 0x1ffffff, PT ;  /* 0x01ffffff0200780c */ /* 0x000fe40003f44070 */
[----:B------:R-:W-:Y:S01]  /*17cd0*/  SHF.L.U32 R3, R30, 0x17, RZ ;  /* 0x000000171e037819 */ /* 0x000fe200000006ff */
[----:B------:R-:W3:Y:S01]  /*17ce0*/  MUFU.EX2 R45, R46 ;  /* 0x0000002e002d7308 */ /* 0x000ee20000000800 */
[----:B----4-:R-:W-:Y:S01]  /*17cf0*/  FFMA R26, R21, R26, 1 ;  /* 0x3f800000151a7423 */ /* 0x010fe2000000001a */
[----:B------:R-:W-:Y:S01]  /*17d00*/  SHF.L.U32 R21, R32, 0x17, RZ ;  /* 0x0000001720157819 */ /* 0x000fe200000006ff */
[----:B------:R-:W-:Y:S02]  /*17d10*/  IMAD.SHL.U32 R32, R53, 0x800000, RZ ;  /* 0x0080000035207824 */ /* 0x000fe400078e00ff */
[----:B-1----:R-:W-:Y:S01]  /*17d20*/  FFMA R34, R3, R34, 1 ;  /* 0x3f80000003227423 */ /* 0x002fe20000000022 */
[----:B------:R-:W-:-:S02]  /*17d30*/  SHF.L.U32 R43, R20, 0x17, RZ ;  /* 0x00000017142b7819 */ /* 0x000fc400000006ff */
[----:B------:R-:W-:Y:S01]  /*17d40*/  SHF.L.U32 R35, R35, 0x17, RZ ;  /* 0x0000001723237819 */ /* 0x000fe200000006ff */
[----:B------:R-:W1:Y:S01]  /*17d50*/  MUFU.EX2 R24, R24 ;  /* 0x0000001800187308 */ /* 0x000e620000000800 */
[----:B--2---:R-:W-:Y:S01]  /*17d60*/  FFMA R36, R21, R36, 1 ;  /* 0x3f80000015247423 */ /* 0x004fe20000000024 */
[----:B------:R-:W-:Y:S02]  /*17d70*/  SHF.L.U32 R3, R38, 0x17, RZ ;  /* 0x0000001726037819 */ /* 0x000fe400000006ff */
[----:B------:R-:W-:Y:S02]  /*17d80*/  SHF.L.U32 R21, R41, 0x17, RZ ;  /* 0x0000001729157819 */ /* 0x000fe400000006ff */
[----:B------:R-:W-:Y:S02]  /*17d90*/  SHF.L.U32 R22, R39, 0x17, RZ ;  /* 0x0000001727167819 */ /* 0x000fe400000006ff */
[----:B------:R-:W2:Y:S01]  /*17da0*/  MUFU.EX2 R37, R37 ;  /* 0x0000002500257308 */ /* 0x000ea20000000800 */
[----:B------:R-:W-:-:S02]  /*17db0*/  SHF.L.U32 R23, R48, 0x17, RZ ;  /* 0x0000001730177819 */ /* 0x000fc400000006ff */
[----:B------:R-:W-:Y:S01]  /*17dc0*/  SHF.L.U32 R25, R51, 0x17, RZ ;  /* 0x0000001733197819 */ /* 0x000fe200000006ff */
[----:B---3--:R-:W-:Y:S01]  /*17dd0*/  FFMA R22, R22, R45, 1 ;  /* 0x3f80000016167423 */ /* 0x008fe2000000002d */
[----:B------:R-:W-:-:S03]  /*17de0*/  SHF.L.U32 R30, R52, 0x17, RZ ;  /* 0x00000017341e7819 */ /* 0x000fc600000006ff */
        /* <DEDUP_REMOVED lines=20> */
[----:B------:R-:W-:Y:S01]  /*17f30*/  MOV R33, R0 ;  /* 0x0000000000217202 */ /* 0x000fe20000000f00 */
[----:B------:R-:W-:Y:S06]  /*17f40*/  BRA `(.L_x_453) ;  /* 0x0000000000107947 */ /* 0x000fec0003800000 */
.L_x_452:
[----:B------:R-:W1:Y:S02]  /*17f50*/  MUFU.RCP R33, R56 ;  /* 0x0000003800217308 */ /* 0x000e640000001000 */
[----:B-1----:R-:W-:-:S04]  /*17f60*/  FFMA R0, R56, R33, -1 ;  /* 0xbf80000038007423 */ /* 0x002fc80000000021 */
[----:B------:R-:W-:-:S04]  /*17f70*/  FADD.FTZ R0, -R0, -RZ ;  /* 0x800000ff00007221 */ /* 0x000fc80000010100 */
[----:B------:R-:W-:-:S07]  /*17f80*/  FFMA R33, R33, R0, R33 ;  /* 0x0000000021217223 */ /* 0x000fce0000000021 */
.L_x_453:
[----:B------:R-:W-:Y:S05]  /*17f90*/  BSYNC B1 ;  /* 0x0000000000017941 */ /* 0x000fea0003800000 */
.L_x_451:
        /* <DEDUP_REMOVED lines=10> */
.L_x_455:
[----:B------:R-:W1:Y:S02]  /*18040*/  MUFU.RCP R3, R24 ;  /* 0x0000001800037308 */ /* 0x000e640000001000 */
[----:B-1----:R-:W-:-:S04]  /*18050*/  FFMA R0, R24, R3, -1 ;  /* 0xbf80000018007423 */ /* 0x002fc80000000003 */
[----:B------:R-:W-:-:S04]  /*18060*/  FADD.FTZ R0, -R0, -RZ ;  /* 0x800000ff00007221 */ /* 0x000fc80000010100 */
[----:B------:R-:W-:-:S07]  /*18070*/  FFMA R38, R3, R0, R3 ;  /* 0x0000000003267223 */ /* 0x000fce0000000003 */
.L_x_456:
[----:B------:R-:W-:Y:S05]  /*18080*/  BSYNC B1 ;  /* 0x0000000000017941 */ /* 0x000fea0003800000 */
.L_x_454:
        /* <DEDUP_REMOVED lines=10> */
.L_x_458:
[----:B------:R-:W1:Y:S02]  /*18130*/  MUFU.RCP R3, R26 ;  /* 0x0000001a00037308 */ /* 0x000e640000001000 */
[----:B-1----:R-:W-:-:S04]  /*18140*/  FFMA R0, R26, R3, -1 ;  /* 0xbf8000001a007423 */ /* 0x002fc80000000003 */
[----:B------:R-:W-:-:S04]  /*18150*/  FADD.FTZ R0, -R0, -RZ ;  /* 0x800000ff00007221 */ /* 0x000fc80000010100 */
[----:B------:R-:W-:-:S07]  /*18160*/  FFMA R24, R3, R0, R3 ;  /* 0x0000000003187223 */ /* 0x000fce0000000003 */
.L_x_459:
[----:B------:R-:W-:Y:S05]  /*18170*/  BSYNC B1 ;  /* 0x0000000000017941 */ /* 0x000fea0003800000 */
.L_x_457:
        /* <DEDUP_REMOVED lines=10> */
.L_x_461:
[----:B------:R-:W1:Y:S02]  /*18220*/  MUFU.RCP R0, R27 ;  /* 0x0000001b00007308 */ /* 0x000e640000001000 */
[----:B-1----:R-:W-:-:S04]  /*18230*/  FFMA R2, R27, R0, -1 ;  /* 0xbf8000001b027423 */ /* 0x002fc80000000000 */
[----:B------:R-:W-:-:S04]  /*18240*/  FADD.FTZ R35, -R2, -RZ ;  /* 0x800000ff02237221 */ /* 0x000fc80000010100 */
[----:B------:R-:W-:-:S07]  /*18250*/  FFMA R35, R0, R35, R0 ;  /* 0x0000002300237223 */ /* 0x000fce0000000000 */
.L_x_462:
[----:B------:R-:W-:Y:S05]  /*18260*/  BSYNC B1 ;  /* 0x0000000000017941 */ /* 0x000fea0003800000 */
.L_x_460:
        /* <DEDUP_REMOVED lines=10> */
.L_x_464:
[----:B------:R-:W1:Y:S02]  /*18310*/  MUFU.RCP R26, R31 ;  /* 0x0000001f001a7308 */ /* 0x000e640000001000 */
[----:B-1----:R-:W-:-:S04]  /*18320*/  FFMA R0, R31, R26, -1 ;  /* 0xbf8000001f007423 */ /* 0x002fc8000000001a */
[----:B------:R-:W-:-:S04]  /*18330*/  FADD.FTZ R3, -R0, -RZ ;  /* 0x800000ff00037221 */ /* 0x000fc80000010100 */
[----:B------:R-:W-:-:S07]  /*18340*/  FFMA R26, R26, R3, R26 ;  /* 0x000000031a1a7223 */ /* 0x000fce000000001a */
.L_x_465:
[----:B------:R-:W-:Y:S05]  /*18350*/  BSYNC B1 ;  /* 0x0000000000017941 */ /* 0x000fea0003800000 */
.L_x_463:
        /* <DEDUP_REMOVED lines=10> */
.L_x_467:
[----:B------:R-:W1:Y:S02]  /*18400*/  MUFU.RCP R27, R34 ;  /* 0x00000022001b7308 */ /* 0x000e640000001000 */
[----:B-1----:R-:W-:-:S04]  /*18410*/  FFMA R0, R34, R27, -1 ;  /* 0xbf80000022007423 */ /* 0x002fc8000000001b */
[----:B------:R-:W-:-:S04]  /*18420*/  FADD.FTZ R0, -R0, -RZ ;  /* 0x800000ff00007221 */ /* 0x000fc80000010100 */
[----:B------:R-:W-:-:S07]  /*18430*/  FFMA R27, R27, R0, R27 ;  /* 0x000000001b1b7223 */ /* 0x000fce000000001b */
.L_x_468:
[----:B------:R-:W-:Y:S05]  /*18440*/  BSYNC B1 ;  /* 0x0000000000017941 */ /* 0x000fea0003800000 */
.L_x_466:
        /* <DEDUP_REMOVED lines=10> */
.L_x_470:
[----:B------:R-:W1:Y:S02]  /*184f0*/  MUFU.RCP R31, R36 ;  /* 0x00000024001f7308 */ /* 0x000e640000001000 */
[----:B-1----:R-:W-:-:S04]  /*18500*/  FFMA R0, R36, R31, -1 ;  /* 0xbf80000024007423 */ /* 0x002fc8000000001f */
[----:B------:R-:W-:-:S04]  /*18510*/  FADD.FTZ R0, -R0, -RZ ;  /* 0x800000ff00007221 */ /* 0x000fc80000010100 */
[----:B------:R-:W-:-:S07]  /*18520*/  FFMA R31, R31, R0, R31 ;  /* 0x000000001f1f7223 */ /* 0x000fce000000001f */
.L_x_471:
[----:B------:R-:W-:Y:S05]  /*18530*/  BSYNC B1 ;  /* 0x0000000000017941 */ /* 0x000fea0003800000 */
.L_x_469:
        /* <DEDUP_REMOVED lines=10> */
.L_x_473:
[----:B------:R-:W1:Y:S02]  /*185e0*/  MUFU.RCP R34, R37 ;  /* 0x0000002500227308 */ /* 0x000e640000001000 */
[----:B-1----:R-:W-:-:S04]  /*185f0*/  FFMA R0, R37, R34, -1 ;  /* 0xbf80000025007423 */ /* 0x002fc80000000022 */
[----:B------:R-:W-:-:S04]  /*18600*/  FADD.FTZ R3, -R0, -RZ ;  /* 0x800000ff00037221 */ /* 0x000fc80000010100 */
[----:B------:R-:W-:-:S07]  /*18610*/  FFMA R34, R34, R3, R34 ;  /* 0x0000000322227223 */ /* 0x000fce0000000022 */
.L_x_474:
[----:B------:R-:W-:Y:S05]  /*18620*/  BSYNC B1 ;  /* 0x0000000000017941 */ /* 0x000fea0003800000 */
.L_x_472:
        /* <DEDUP_REMOVED lines=10> */
.L_x_476:
[----:B------:R-:W1:Y:S02]  /*186d0*/  MUFU.RCP R3, R40 ;  /* 0x0000002800037308 */ /* 0x000e640000001000 */
[----:B-1----:R-:W-:-:S04]  /*186e0*/  FFMA R0, R40, R3, -1 ;  /* 0xbf80000028007423 */ /* 0x002fc80000000003 */
[----:B------:R-:W-:-:S04]  /*186f0*/  FADD.FTZ R0, -R0, -RZ ;  /* 0x800000ff00007221 */ /* 0x000fc80000010100 */
[----:B------:R-:W-:-:S07]  /*18700*/  FFMA R36, R3, R0, R3 ;  /* 0x0000000003247223 */ /* 0x000fce0000000003 */
.L_x_477:
[----:B------:R-:W-:Y:S05]  /*18710*/  BSYNC B1 ;  /* 0x0000000000017941 */ /* 0x000fea0003800000 */
.L_x_475:
        /* <DEDUP_REMOVED lines=10> */
.L_x_479:
[----:B------:R-:W1:Y:S02]  /*187c0*/  MUFU.RCP R37, R20 ;  /* 0x0000001400257308 */ /* 0x000e640000001000 */
[----:B-1----:R-:W-:-:S04]  /*187d0*/  FFMA R0, R20, R37, -1 ;  /* 0xbf80000014007423 */ /* 0x002fc80000000025 */
[----:B------:R-:W-:-:S04]  /*187e0*/  FADD.FTZ R0, -R0, -RZ ;  /* 0x800000ff00007221 */ /* 0x000fc80000010100 */
[----:B------:R-:W-:-:S07]  /*187f0*/  FFMA R37, R37, R0, R37 ;  /* 0x0000000025257223 */ /* 0x000fce0000000025 */
.L_x_480:
[----:B------:R-:W-:Y:S05]  /*18800*/  BSYNC B1 ;  /* 0x0000000000017941 */ /* 0x000fea0003800000 */
.L_x_478:
        /* <DEDUP_REMOVED lines=10> */
.L_x_482:
[----:B------:R-:W1:Y:S02]  /*188b0*/  MUFU.RCP R0, R21 ;  /* 0x0000001500007308 */ /* 0x000e640000001000 */
[----:B-1----:R-:W-:-:S04]  /*188c0*/  FFMA R2, R21, R0, -1 ;  /* 0xbf80000015027423 */ /* 0x002fc80000000000 */
[----:B------:R-:W-:-:S04]  /*188d0*/  FADD.FTZ R39, -R2, -RZ ;  /* 0x800000ff02277221 */ /* 0x000fc80000010100 */
[----:B------:R-:W-:-:S07]  /*188e0*/  FFMA R39, R0, R39, R0 ;  /* 0x0000002700277223 */ /* 0x000fce0000000000 */
.L_x_483:
[----:B------:R-:W-:Y:S05]  /*188f0*/  BSYNC B1 ;  /* 0x0000000000017941 */ /* 0x000fea0003800000 */
.L_x_481:
        /* <DEDUP_REMOVED lines=10> */
.L_x_485:
[----:B------:R-:W1:Y:S02]  /*189a0*/  MUFU.RCP R3, R22 ;  /* 0x0000001600037308 */ /* 0x000e640000001000 */
[----:B-1----:R-:W-:-:S04]  /*189b0*/  FFMA R0, R22, R3, -1 ;  /* 0xbf80000016007423 */ /* 0x002fc80000000003 */
[----:B------:R-:W-:-:S04]  /*189c0*/  FADD.FTZ R0, -R0, -RZ ;  /* 0x800000ff00007221 */ /* 0x000fc80000010100 */
[----:B------:R-:W-:-:S07]  /*189d0*/  FFMA R40, R3, R0, R3 ;  /* 0x0000000003287223 */ /* 0x000fce0000000003 */
.L_x_486:
[----:B------:R-:W-:Y:S05]  /*189e0*/  BSYNC B1 ;  /* 0x0000000000017941 */ /* 0x000fea0003800000 */
.L_x_484:
        /* <DEDUP_REMOVED lines=10> */
.L_x_488:
[----:B------:R-:W1:Y:S02]  /*18a90*/  MUFU.RCP R0, R23 ;  /* 0x0000001700007308 */ /* 0x000e640000001000 */
[----:B-1----:R-:W-:-:S04]  /*18aa0*/  FFMA R2, R23, R0, -1 ;  /* 0xbf80000017027423 */ /* 0x002fc80000000000 */
[----:B------:R-:W-:-:S04]  /*18ab0*/  FADD.FTZ R41, -R2, -RZ ;  /* 0x800000ff02297221 */ /* 0x000fc80000010100 */
[----:B------:R-:W-:-:S07]  /*18ac0*/  FFMA R41, R0, R41, R0 ;  /* 0x0000002900297223 */ /* 0x000fce0000000000 */
.L_x_489:
[----:B------:R-:W-:Y:S05]  /*18ad0*/  BSYNC B1 ;  /* 0x0000000000017941 */ /* 0x000fea0003800000 */
.L_x_487:
        /* <DEDUP_REMOVED lines=10> */
.L_x_491:
[----:B------:R-:W1:Y:S02]  /*18b80*/  MUFU.RCP R42, R25 ;  /* 0x00000019002a7308 */ /* 0x000e640000001000 */
[----:B-1----:R-:W-:-:S04]  /*18b90*/  FFMA R0, R25, R42, -1 ;  /* 0xbf80000019007423 */ /* 0x002fc8000000002a */
[----:B------:R-:W-:-:S04]  /*18ba0*/  FADD.FTZ R3, -R0, -RZ ;  /* 0x800000ff00037221 */ /* 0x000fc80000010100 */
[----:B------:R-:W-:-:S07]  /*18bb0*/  FFMA R42, R42, R3, R42 ;  /* 0x000000032a2a7223 */ /* 0x000fce000000002a */
.L_x_492:
[----:B------:R-:W-:Y:S05]  /*18bc0*/  BSYNC B1 ;  /* 0x0000000000017941 */ /* 0x000fea0003800000 */
.L_x_490:
        /* <DEDUP_REMOVED lines=10> */
.L_x_494:
[----:B------:R-:W1:Y:S02]  /*18c70*/  MUFU.RCP R25, R30 ;  /* 0x0000001e00197308 */ /* 0x000e640000001000 */
[----:B-1----:R-:W-:-:S04]  /*18c80*/  FFMA R0, R30, R25, -1 ;  /* 0xbf8000001e007423 */ /* 0x002fc80000000019 */
[----:B------:R-:W-:-:S04]  /*18c90*/  FADD.FTZ R0, -R0, -RZ ;  /* 0x800000ff00007221 */ /* 0x000fc80000010100 */
[----:B------:R-:W-:-:S07]  /*18ca0*/  FFMA R25, R25, R0, R25 ;  /* 0x0000000019197223 */ /* 0x000fce0000000019 */
.L_x_495:
[----:B------:R-:W-:Y:S05]  /*18cb0*/  BSYNC B1 ;  /* 0x0000000000017941 */ /* 0x000fea0003800000 */
.L_x_493:
        /* <DEDUP_REMOVED lines=8> */
.L_x_496:
[----:B------:R-:W1:Y:S02]  /*18d40*/  MUFU.RCP R3, R32 ;  /* 0x0000002000037308 */ /* 0x000e640000001000 */
[----:B-1----:R-:W-:-:S04]  /*18d50*/  FFMA R0, R32, R3, -1 ;  /* 0xbf80000020007423 */ /* 0x002fc80000000003 */
[----:B------:R-:W-:-:S04]  /*18d60*/  FADD.FTZ R0, -R0, -RZ ;  /* 0x800000ff00007221 */ /* 0x000fc80000010100 */
[----:B------:R-:W-:-:S07]  /*18d70*/  FFMA R0, R3, R0, R3 ;  /* 0x0000000003007223 */ /* 0x000fce0000000003 */
.L_x_497:
        /* <DEDUP_REMOVED lines=8> */
[----:B------:R-:W-:Y:S01]  /*18e00*/  F2FP.F16.F32.PACK_AB R38, R42, R41 ;  /* 0x000000292a26723e */ /* 0x000fe200000000ff */
[----:B------:R1:W-:Y:S01]  /*18e10*/  STSM.16.M88.4 [R14+0x6200], R20 ;  /* 0x006200140e007844 */ /* 0x0003e20000000200 */
        /* <DEDUP_REMOVED lines=19> */
.L_x_499:
[----:B------:R-:W-:Y:S05]  /*18f50*/  BSYNC B0 ;  /* 0x0000000000007941 */ /* 0x000fea0003800000 */
.L_x_498:
[----:B------:R-:W-:Y:S06]  /*18f60*/  BAR.SYNC.DEFER_BLOCKING 0x1, 0x100 ;  /* 0x0044000000007b1d */ /* 0x000fec0000010000 */
[----:B------:R-:W-:Y:S04]  /*18f70*/  BSSY B0, `(.L_x_500) ;  /* 0x000000a000007945 */ /* 0x000fe80003800000 */
[----:B------:R-:W-:Y:S05]  /*18f80*/  @P0 BRA `(.L_x_501) ;  /* 0x0000000000200947 */ /* 0x000fea0003800000 */
[----:B------:R-:W-:-:S06]  /*18f90*/  UISETP.NE.AND UP0, UPT, UR43, 0x3, UPT ;  /* 0x000000032b00788c */ /* 0x000fcc000bf05270 */
[----:B------:R-:W-:-:S13]  /*18fa0*/  PLOP3.LUT P2, PT, PT, PT, UP0, 0x80, 0x0 ;  /* 0x000000000000781c */ /* 0x000fda0003f4f008 */
[----:B------:R-:W-:Y:S05]  /*18fb0*/  @!P2 BRA `(.L_x_502) ;  /* 0x000000000004a947 */ /* 0x000fea0003800000 */
[----:B------:R-:W-:Y:S01]  /*18fc0*/  BPT.TRAP 0x1 ;  /* 0x000000040000795c */ /* 0x000fe20000300000 */
.L_x_502:
[----:B------:R-:W-:-:S04]  /*18fd0*/  ULEA UR4, UR8, UR46, 0x3 ;  /* 0x0000002e08047291 */ /* 0x000fc8000f8e183f */
[----:B------:R-:W-:-:S04]  /*18fe0*/  UIADD3 UR4, UR4, 0x50, URZ ;  /* 0x0000005004047890 */ /* 0x000fc8000fffe03f */
[----:B------:R-:W-:-:S09]  /*18ff0*/  UPRMT UR4, UR47, 0x654, UR4 ;  /* 0x000006542f047896 */ /* 0x000fd20008000004 */
[----:B------:R-:W-:Y:S03]  /*19000*/  SYNCS.ARRIVE.TRANS64.RED.A1T0 RZ, [UR4], RZ ;  /* 0x000000ffffff79a7 */ /* 0x000fe60008100404 */
.L_x_501:
[----:B------:R-:W-:Y:S05]  /*19010*/  BSYNC B0 ;  /* 0x0000000000007941 */ /* 0x000fea0003800000 */
.L_x_500:
        /* <DEDUP_REMOVED lines=9> */
.L_x_505:
[C---:B------:R-:W-:Y:S01]  /*190b0*/  LEA R0, R12.reuse, UR46, 0x3 ;  /* 0x0000002e0c007c11 */ /* 0x040fe2000f8e18ff */
[----:B------:R-:W-:Y:S01]  /*190c0*/  BSSY B1, `(.L_x_506) ;  /* 0x0000006000017945 */ /* 0x000fe20003800000 */
[----:B------:R-:W-:Y:S02]  /*190d0*/  SHF.L.U32 R3, R13, 0x1f, RZ ;  /* 0x0000001f0d037819 */ /* 0x000fe400000006ff */
[----:B-1----:R-:W-:Y:S02]  /*190e0*/  @!P1 LEA R21, R12, R15, 0xd ;  /* 0x0000000f0c159211 */ /* 0x002fe400078e68ff */
[----:B------:R-:W1:Y:S02]  /*190f0*/  SYNCS.PHASECHK.TRANS64.TRYWAIT P2, [R0+URZ+0x30], R3 ;  /* 0x00003003000075a7 */ /* 0x000e64000804017f */
[----:B------:R-:W-:Y:S01]  /*19100*/  @!P1 LEA R2, R18, R21, 0x1 ;  /* 0x0000001512029211 */ /* 0x000fe200078e08ff */
[----:B-1----:R-:W-:Y:S06]  /*19110*/  @!P2 BRA `(.L_x_507) ;  /* 0x0000013800f8a947 */ /* 0x002fec0003800000 */
.L_x_1115:
[----:B------:R-:W-:Y:S05]  /*19120*/  BSYNC B1 ;  /* 0x0000000000017941 */ /* 0x000fea0003800000 */
.L_x_506:
        /* <DEDUP_REMOVED lines=8> */
.L_x_504:
[----:B------:R-:W-:Y:S05]  /*191b0*/  BSYNC B0 ;  /* 0x0000000000007941 */ /* 0x000fea0003800000 */
.L_x_503:
[----:B------:R-:W2:Y:S04]  /*191c0*/  LDL.LU R3, [R1+0x100] ;  /* 0x0001000001037983 */ /* 0x000ea80000300800 */
[----:B------:R-:W5:Y:S04]  /*191d0*/  LDL.LU R2, [R1+0x104] ;  /* 0x0001040001027983 */ /* 0x000f680000300800 */
[----:B------:R-:W5:Y:S04]  /*191e0*/  LDL.LU R0, [R1+0x108] ;  /* 0x0001080001007983 */ /* 0x000f680000300800 */
[----:B------:R-:W5:Y:S04]  /*191f0*/  LDL.LU R27, [R1+0x10c] ;  /* 0x00010c00011b7983 */ /* 0x000f680000300800 */
[----:B------:R-:W5:Y:S04]  /*19200*/  LDL.LU R33, [R1+0x110] ;  /* 0x0001100001217983 */ /* 0x000f680000300800 */
[----:B------:R-:W5:Y:S04]  /*19210*/  LDL.LU R31, [R1+0x114] ;  /* 0x00011400011f7983 */ /* 0x000f680000300800 */
        /* <DEDUP_REMOVED lines=13> */
[----:B------:R-:W-:Y:S02]  /*192f0*/  HADD2.F32 R39, -RZ, R11.H1_H1 ;  /* 0x3000000bff277230 */ /* 0x000fe40000004100 */
[----:B----4-:R-:W-:Y:S02]  /*19300*/  HADD2.F32 R40, -RZ, R6.H1_H1 ;  /* 0x30000006ff287230 */ /* 0x010fe40000004100 */
[----:B------:R-:W-:Y:S02]  /*19310*/  HADD2.F32 R46, -RZ, R7.H0_H0 ;  /* 0x20000007ff2e7230 */ /* 0x000fe40000004100 */
[C---:B--2---:R-:W-:Y:S01]  /*19320*/  FMUL R3, R17.reuse, R3 ;  /* 0x0000000311037220 */ /* 0x044fe20000400000 */
[C---:B-----5:R-:W-:Y:S01]  /*19330*/  FMUL R23, R17.reuse, R2 ;  /* 0x0000000211177220 */ /* 0x060fe20000400000 */
[----:B------:R-:W-:Y:S02]  /*19340*/  HADD2.F32 R2, -RZ, R9.H0_H0 ;  /* 0x20000009ff027230 */ /* 0x000fe40000004100 */
[----:B------:R-:W-:Y:S01]  /*19350*/  FFMA R21, R16, R21, R3 ;  /* 0x0000001510157223 */ /* 0x000fe20000000003 */
[----:B------:R-:W-:Y:S01]  /*19360*/  FMUL R25, R17, R0 ;  /* 0x0000000011197220 */ /* 0x000fe20000400000 */
[----:B------:R-:W-:-:S03]  /*19370*/  HADD2.F32 R0, -RZ, R8.H1_H1 ;  /* 0x30000008ff007230 */ /* 0x000fc60000004100 */
[C---:B------:R-:W-:Y:S01]  /*19380*/  FFMA R25, R16.reuse, R2, R25 ;  /* 0x0000000210197223 */ /* 0x040fe20000000019 */
[--C-:B------:R-:W-:Y:S02]  /*19390*/  HADD2.F32 R2, -RZ, R10.reuse.H1_H1 ;  /* 0x3000000aff027230 */ /* 0x100fe40000004100 */
[C---:B------:R-:W-:Y:S01]  /*193a0*/  FFMA R23, R16.reuse, R0, R23 ;  /* 0x0000000010177223 */ /* 0x040fe20000000017 */
[----:B------:R-:W-:Y:S01]  /*193b0*/  MOV R0, 0x3bbb989d ;  /* 0x3bbb989d00007802 */ /* 0x000fe20000000f00 */
[C---:B------:R-:W-:Y:S01]  /*193c0*/  FMUL R3, R17.reuse, R33 ;  /* 0x0000002111037220 */ /* 0x040fe20000400000 */
[C---:B------:R-:W-:Y:S01]  /*193d0*/  FMUL R27, R17.reuse, R27 ;  /* 0x0000001b111b7220 */ /* 0x040fe20000400000 */
[----:B------:R-:W-:Y:S01]  /*193e0*/  FMUL R33, R17, R31 ;  /* 0x0000001f11217220 */ /* 0x000fe20000400000 */
[----:B------:R-:W-:Y:S02]  /*193f0*/  HADD2.F32 R31, -RZ, R10.H0_H0 ;  /* 0x2000000aff1f7230 */ /* 0x000fe40000004100 */
[----:B------:R-:W-:Y:S01]  /*19400*/  FFMA R27, R16, R20, R27 ;  /* 0x00000014101b7223 */ /* 0x000fe2000000001b */
[----:B------:R-:W-:-:S02]  /*19410*/  HADD2.F32 R20, -RZ, R11.H0_H0 ;  /* 0x2000000bff147230 */ /* 0x000fc40000004100 */
[C---:B------:R-:W-:Y:S01]  /*19420*/  FFMA R35, R16.reuse, R2, R33 ;  /* 0x0000000210237223 */ /* 0x040fe20000000021 */
[----:B------:R-:W-:Y:S01]  /*19430*/  MOV R2, 0x437c0000 ;  /* 0x437c000000027802 */ /* 0x000fe20000000f00 */
[C---:B------:R-:W-:Y:S01]  /*19440*/  FFMA R31, R16.reuse, R31, R3 ;  /* 0x0000001f101f7223 */ /* 0x040fe20000000003 */
[----:B------:R-:W-:Y:S01]  /*19450*/  FFMA.SAT R3, -R21, R0, 0.5 ;  /* 0x3f00000015037423 */ /* 0x000fe20000002100 */
[----:B------:R-:W-:Y:S01]  /*19460*/  FMUL R37, R17, R32 ;  /* 0x0000002011257220 */ /* 0x000fe20000400000 */
[----:B------:R-:W-:Y:S01]  /*19470*/  FFMA.SAT R43, -R23, R0, 0.5 ;  /* 0x3f000000172b7423 */ /* 0x000fe20000002100 */
[----:B------:R-:W-:Y:S01]  /*19480*/  FMUL R33, R17, R24 ;  /* 0x0000001811217220 */ /* 0x000fe20000400000 */
[----:B------:R-:W-:Y:S01]  /*19490*/  FFMA.RM R3, R3, R2, 12582913 ;  /* 0x4b40000103037423 */ /* 0x000fe20000004002 */
[--C-:B------:R-:W-:Y:S02]  /*194a0*/  HADD2.F32 R24, -RZ, R4.reuse.H0_H0 ;  /* 0x20000004ff187230 */ /* 0x100fe40000004100 */
[----:B------:R-:W-:Y:S01]  /*194b0*/  FMUL R41, R17, R22 ;  /* 0x0000001611297220 */ /* 0x000fe20000400000 */
[C---:B------:R-:W-:Y:S01]  /*194c0*/  FFMA R37, R16.reuse, R20, R37 ;  /* 0x0000001410257223 */ /* 0x040fe20000000025 */
[----:B------:R-:W-:Y:S01]  /*194d0*/  FADD R22, R3, -12583039 ;  /* 0xcb40007f03167421 */ /* 0x000fe20000000000 */
[----:B------:R-:W-:Y:S01]  /*194e0*/  FFMA.RM R20, R43, R2, 12582913 ;  /* 0x4b4000012b147423 */ /* 0x000fe20000004002 */
[----:B------:R-:W-:Y:S01]  /*194f0*/  FFMA R41, R16, R24, R41 ;  /* 0x0000001810297223 */ /* 0x000fe20000000029 */
[----:B------:R-:W-:Y:S01]  /*19500*/  FFMA.SAT R45, -R25, R0, 0.5 ;  /* 0x3f000000192d7423 */ /* 0x000fe20000002100 */
[----:B------:R-:W-:Y:S01]  /*19510*/  FFMA R22, -R21, 1.4426950216293334961, -R22 ;  /* 0x3fb8aa3b15167823 */ /* 0x000fe20000000916 */
[----:B------:R-:W-:Y:S01]  /*19520*/  FADD R24, R20, -12583039 ;  /* 0xcb40007f14187421 */ /* 0x000fe20000000000 */
[----:B------:R-:W-:Y:S01]  /*19530*/  FFMA R39, R16, R39, R33 ;  /* 0x0000002710277223 */ /* 0x000fe20000000021 */
[----:B------:R-:W-:Y:S01]  /*19540*/  FMUL R33, R17, R26 ;  /* 0x0000001a11217220 */ /* 0x000fe20000400000 */
[----:B------:R-:W-:Y:S01]  /*19550*/  FFMA R22, -R21, 1.925963033500011079e-08, R22 ;  /* 0x32a5706015167823 */ /* 0x000fe20000000116 */
[----:B------:R-:W-:Y:S01]  /*19560*/  FFMA R24, -R23, 1.4426950216293334961, -R24 ;  /* 0x3fb8aa3b17187823 */ /* 0x000fe20000000918 */
[----:B------:R-:W-:Y:S01]  /*19570*/  FFMA.RM R21, R45, R2, 12582913 ;  /* 0x4b4000012d157423 */ /* 0x000fe20000004002 */
[----:B------:R-:W-:-:S02]  /*19580*/  HADD2.F32 R43, -RZ, R4.H1_H1 ;  /* 0x30000004ff2b7230 */ /* 0x000fc40000004100 */
[-C--:B------:R-:W-:Y:S01]  /*19590*/  FFMA.SAT R47, -R31, R0.reuse, 0.5 ;  /* 0x3f0000001f2f7423 */ /* 0x080fe20000002100 */
[----:B------:R-:W-:Y:S01]  /*195a0*/  FFMA R24, -R23, 1.925963033500011079e-08, R24 ;  /* 0x32a5706017187823 */ /* 0x000fe20000000118 */
[----:B------:R-:W-:Y:S01]  /*195b0*/  FADD R26, R21, -12583039 ;  /* 0xcb40007f151a7421 */ /* 0x000fe20000000000 */
[----:B------:R-:W-:Y:S01]  /*195c0*/  FFMA.SAT R23, -R27, R0, 0.5 ;  /* 0x3f0000001b177423 */ /* 0x000fe20000002100 */
[----:B------:R-:W-:Y:S01]  /*195d0*/  FFMA R43, R16, R43, R33 ;  /* 0x0000002b102b7223 */ /* 0x000fe20000000021 */
[----:B------:R-:W-:Y:S01]  /*195e0*/  FMUL R33, R17, R30 ;  /* 0x0000001e11217220 */ /* 0x000fe20000400000 */
[----:B------:R-:W-:Y:S01]  /*195f0*/  FFMA R26, -R25, 1.4426950216293334961, -R26 ;  /* 0x3fb8aa3b191a7823 */ /* 0x000fe2000000091a */
[----:B------:R-:W-:Y:S01]  /*19600*/  FFMA.RM R23, R23, R2, 12582913 ;  /* 0x4b40000117177423 */ /* 0x000fe20000004002 */
[----:B------:R-:W-:Y:S01]  /*19610*/  FFMA.SAT R49, -R35, R0, 0.5 ;  /* 0x3f00000023317423 */ /* 0x000fe20000002100 */
[--C-:B------:R-:W-:Y:S02]  /*19620*/  HADD2.F32 R45, -RZ, R5.reuse.H0_H0 ;  /* 0x20000005ff2d7230 */ /* 0x100fe40000004100 */
[----:B------:R-:W-:Y:S01]  /*19630*/  FFMA R26, -R25, 1.925963033500011079e-08, R26 ;  /* 0x32a57060191a7823 */ /* 0x000fe2000000011a */
[----:B------:R-:W-:Y:S01]  /*19640*/  FADD R30, R23, -12583039 ;  /* 0xcb40007f171e7421 */ /* 0x000fe20000000000 */
[----:B------:R-:W-:Y:S01]  /*19650*/  FFMA.RM R25, R47, R2, 12582913 ;  /* 0x4b4000012f197423 */ /* 0x000fe20000004002 */
[----:B------:R-:W-:-:S02]  /*19660*/  HADD2.F32 R47, -RZ, R5.H1_H1 ;  /* 0x30000005ff2f7230 */ /* 0x000fc40000004100 */
[----:B------:R-:W-:Y:S01]  /*19670*/  FFMA R45, R16, R45, R33 ;  /* 0x0000002d102d7223 */ /* 0x000fe20000000021 */
[----:B------:R-:W-:Y:S01]  /*19680*/  FFMA R30, -R27, 1.4426950216293334961, -R30 ;  /* 0x3fb8aa3b1b1e7823 */ /* 0x000fe2000000091e */
[----:B------:R-:W-:Y:S01]  /*19690*/  FADD R32, R25, -12583039 ;  /* 0xcb40007f19207421 */ /* 0x000fe20000000000 */
[----:B------:R-:W-:Y:S01]  /*196a0*/  FMUL R33, R17, R36 ;  /* 0x0000002411217220 */ /* 0x000fe20000400000 */
[----:B------:R-:W-:Y:S01]  /*196b0*/  FFMA.SAT R51, -R39, R0, 0.5 ;  /* 0x3f00000027337423 */ /* 0x000fe20000002100 */
[----:B------:R-:W-:Y:S01]  /*196c0*/  FFMA R27, -R27, 1.925963033500011079e-08, R30 ;  /* 0x32a570601b1b7823 */ /* 0x000fe2000000011e */
[----:B------:R-:W-:Y:S01]  /*196d0*/  FFMA R32, -R31, 1.4426950216293334961, -R32 ;  /* 0x3fb8aa3b1f207823 */ /* 0x000fe20000000920 */
[----:B------:R-:W-:Y:S01]  /*196e0*/  FFMA.RM R30, R49, R2, 12582913 ;  /* 0x4b400001311e7423 */ /* 0x000fe20000004002 */
[----:B------:R-:W-:Y:S01]  /*196f0*/  FMUL R49, R17, R34 ;  /* 0x0000002211317220 */ /* 0x000fe20000400000 */
[----:B------:R-:W-:Y:S02]  /*19700*/  HADD2.F32 R34, -RZ, R6.H0_H0 ;  /* 0x20000006ff227230 */ /* 0x000fe40000004100 */
[----:B------:R-:W-:Y:S01]  /*19710*/  FFMA R31, -R31, 1.925963033500011079e-08, R32 ;  /* 0x32a570601f1f7823 */ /* 0x000fe20000000120 */
[----:B------:R-:W-:Y:S01]  /*19720*/  FADD R32, R30, -12583039 ;  /* 0xcb40007f1e207421 */ /* 0x000fe20000000000 */
[C---:B------:R-:W-:Y:S01]  /*19730*/  FFMA R47, R16.reuse, R47, R33 ;  /* 0x0000002f102f7223 */ /* 0x040fe20000000021 */
[----:B------:R-:W-:Y:S01]  /*19740*/  FFMA.SAT R33, -R37, R0, 0.5 ;  /* 0x3f00000025217423 */ /* 0x000fe20000002100 */
[----:B------:R-:W-:Y:S01]  /*19750*/  FFMA R49, R16, R34, R49 ;  /* 0x0000002210317223 */ /* 0x000fe20000000031 */
[----:B------:R-:W-:Y:S01]  /*19760*/  FFMA R32, -R35, 1.4426950216293334961, -R32 ;  /* 0x3fb8aa3b23207823 */ /* 0x000fe20000000920 */
[----:B------:R-:W-:Y:S01]  /*19770*/  FFMA.SAT R53, -R47, R0, 0.5 ;  /* 0x3f0000002f357423 */ /* 0x000fe20000002100 */
[-C--:B------:R-:W-:Y:S01]  /*19780*/  FFMA.RM R33, R33, R2.reuse, 12582913 ;  /* 0x4b40000121217423 */ /* 0x080fe20000004002 */
[----:B------:R-:W1:Y:S01]  /*19790*/  MUFU.EX2 R22, R22 ;  /* 0x0000001600167308 */ /* 0x000e620000000800 */
[----:B------:R-:W-:Y:S01]  /*197a0*/  FFMA R34, -R35, 1.925963033500011079e-08, R32 ;  /* 0x32a5706023227823 */ /* 0x000fe20000000120 */
[----:B------:R-:W-:Y:S01]  /*197b0*/  FFMA.RM R32, R51, R2, 12582913 ;  /* 0x4b40000133207423 */ /* 0x000fe20000004002 */
[----:B------:R-:W-:Y:S01]  /*197c0*/  FMUL R35, R17, R42 ;  /* 0x0000002a11237220 */ /* 0x000fe20000400000 */
[----:B------:R-:W-:Y:S01]  /*197d0*/  FFMA.SAT R51, -R41, R0, 0.5 ;  /* 0x3f00000029337423 */ /* 0x000fe20000002100 */
[----:B------:R-:W-:Y:S01]  /*197e0*/  FADD R36, R33, -12583039 ;  /* 0xcb40007f21247421 */ /* 0x000fe20000000000 */
[----:B------:R-:W-:Y:S01]  /*197f0*/  FADD R38, R32, -12583039 ;  /* 0xcb40007f20267421 */ /* 0x000fe20000000000 */
[----:B------:R-:W-:Y:S01]  /*19800*/  FFMA R35, R16, R40, R35 ;  /* 0x0000002810237223 */ /* 0x000fe20000000023 */
[-C--:B------:R-:W-:Y:S01]  /*19810*/  FFMA.RM R40, R51, R2.reuse, 12582913 ;  /* 0x4b40000133287423 */ /* 0x080fe20000004002 */
[----:B------:R-:W-:Y:S01]  /*19820*/  FFMA R36, -R37, 1.4426950216293334961, -R36 ;  /* 0x3fb8aa3b25247823 */ /* 0x000fe20000000924 */
[----:B------:R-:W-:Y:S01]  /*19830*/  FFMA R38, -R39, 1.4426950216293334961, -R38 ;  /* 0x3fb8aa3b27267823 */ /* 0x000fe20000000926 */
[----:B------:R-:W-:Y:S01]  /*19840*/  FFMA.RM R53, R53, R2, 12582913 ;  /* 0x4b40000135357423 */ /* 0x000fe20000004002 */
[----:B------:R-:W-:Y:S01]  /*19850*/  FADD R42, R40, -12583039 ;  /* 0xcb40007f282a7421 */ /* 0x000fe20000000000 */
[----:B------:R-:W-:Y:S01]  /*19860*/  FFMA R36, -R37, 1.925963033500011079e-08, R36 ;  /* 0x32a5706025247823 */ /* 0x000fe20000000124 */
[----:B------:R-:W-:Y:S01]  /*19870*/  FFMA R38, -R39, 1.925963033500011079e-08, R38 ;  /* 0x32a5706027267823 */ /* 0x000fe20000000126 */
[----:B------:R-:W-:Y:S01]  /*19880*/  FFMA.SAT R39, -R43, R0, 0.5 ;  /* 0x3f0000002b277423 */ /* 0x000fe20000002100 */
[----:B------:R-:W-:Y:S01]  /*19890*/  FMUL R37, R17, R44 ;  /* 0x0000002c11257220 */ /* 0x000fe20000400000 */
[----:B------:R-:W-:Y:S01]  /*198a0*/  FFMA R42, -R41, 1.4426950216293334961, -R42 ;  /* 0x3fb8aa3b292a7823 */ /* 0x000fe2000000092a */
[----:B------:R2:W-:Y:S01]  /*198b0*/  MUFU.EX2 R51, R38 ;  /* 0x0000002600337308 */ /* 0x0005e20000000800 */
[----:B------:R-:W-:Y:S01]  /*198c0*/  FFMA.RM R44, R39, R2, 12582913 ;  /* 0x4b400001272c7423 */ /* 0x000fe20000004002 */
[----:B------:R-:W-:Y:S01]  /*198d0*/  FFMA.SAT R39, -R45, R0, 0.5 ;  /* 0x3f0000002d277423 */ /* 0x000fe20000002100 */
[----:B------:R-:W-:Y:S01]  /*198e0*/  FFMA R42, -R41, 1.925963033500011079e-08, R42 ;  /* 0x32a57060292a7823 */ /* 0x000fe2000000012a */
[----:B------:R-:W-:Y:S01]  /*198f0*/  FFMA R37, R16, R46, R37 ;  /* 0x0000002e10257223 */ /* 0x000fe20000000025 */
[----:B------:R-:W-:Y:S01]  /*19900*/  FADD R46, R44, -12583039 ;  /* 0xcb40007f2c2e7421 */ /* 0x000fe20000000000 */
[----:B------:R-:W-:Y:S01]  /*19910*/  FFMA.RM R41, R39, R2, 12582913 ;  /* 0x4b40000127297423 */ /* 0x000fe20000004002 */
[----:B------:R-:W-:Y:S01]  /*19920*/  FMUL R39, R17, R50 ;  /* 0x0000003211277220 */ /* 0x000fe20000400000 */
[----:B------:R-:W-:Y:S01]  /*19930*/  FADD R48, R53, -12583039 ;  /* 0xcb40007f35307421 */ /* 0x000fe20000000000 */
[----:B------:R-:W-:Y:S01]  /*19940*/  FFMA R46, -R43, 1.4426950216293334961, -R46 ;  /* 0x3fb8aa3b2b2e7823 */ /* 0x000fe2000000092e */
[----:B--2---:R-:W-:Y:S01]  /*19950*/  FADD R38, R41, -12583039 ;  /* 0xcb40007f29267421 */ /* 0x004fe20000000000 */
[----:B------:R-:W2:Y:S01]  /*19960*/  MUFU.EX2 R27, R27 ;  /* 0x0000001b001b7308 */ /* 0x000ea20000000800 */
[----:B------:R-:W-:Y:S01]  /*19970*/  FFMA R48, -R47, 1.4426950216293334961, -R48 ;  /* 0x3fb8aa3b2f307823 */ /* 0x000fe20000000930 */
[----:B------:R-:W-:Y:S01]  /*19980*/  FFMA R46, -R43, 1.925963033500011079e-08, R46 ;  /* 0x32a570602b2e7823 */ /* 0x000fe2000000012e */
[----:B------:R-:W-:Y:S01]  /*19990*/  FFMA R38, -R45, 1.4426950216293334961, -R38 ;  /* 0x3fb8aa3b2d267823 */ /* 0x000fe20000000926 */
[----:B------:R-:W-:-:S02]  /*199a0*/  HADD2.F32 R43, -RZ, R7.H1_H1 ;  /* 0x30000007ff2b7230 */ /* 0x000fc40000004100 */
[-C--:B------:R-:W-:Y:S01]  /*199b0*/  FFMA.SAT R55, -R37, R0.reuse, 0.5 ;  /* 0x3f00000025377423 */ /* 0x080fe20000002100 */
[----:B------:R-:W-:Y:S01]  /*199c0*/  FFMA R48, -R47, 1.925963033500011079e-08, R48 ;  /* 0x32a570602f307823 */ /* 0x000fe20000000130 */
[----:B------:R-:W-:Y:S01]  /*199d0*/  FFMA R38, -R45, 1.925963033500011079e-08, R38 ;  /* 0x32a570602d267823 */ /* 0x000fe20000000126 */
[-C--:B------:R-:W-:Y:S01]  /*199e0*/  FFMA.SAT R45, -R35, R0.reuse, 0.5 ;  /* 0x3f000000232d7423 */ /* 0x080fe20000002100 */
[----:B------:R-:W-:Y:S01]  /*199f0*/  FFMA R39, R16, R43, R39 ;  /* 0x0000002b10277223 */ /* 0x000fe20000000027 */
[----:B------:R-:W-:Y:S01]  /*19a00*/  FFMA.SAT R43, -R49, R0, 0.5 ;  /* 0x3f000000312b7423 */ /* 0x000fe20000002100 */
[----:B------:R-:W3:Y:S01]  /*19a10*/  MUFU.EX2 R34, R34 ;  /* 0x0000002200227308 */ /* 0x000ee20000000800 */
[----:B------:R-:W-:Y:S01]  /*19a20*/  FFMA.RM R52, R45, R2, 12582913 ;  /* 0x4b4000012d347423 */ /* 0x000fe20000004002 */
[----:B------:R-:W-:Y:S01]  /*19a30*/  FFMA.SAT R57, -R39, R0, 0.5 ;  /* 0x3f00000027397423 */ /* 0x000fe20000002100 */
[-C--:B------:R-:W-:Y:S01]  /*19a40*/  FFMA.RM R47, R43, R2.reuse, 12582913 ;  /* 0x4b4000012b2f7423 */ /* 0x080fe20000004002 */
[-C--:B------:R-:W-:Y:S01]  /*19a50*/  FFMA.RM R55, R55, R2.reuse, 12582913 ;  /* 0x4b40000137377423 */ /* 0x080fe20000004002 */
[----:B------:R-:W-:Y:S01]  /*19a60*/  FADD R0, R52, -12583039 ;  /* 0xcb40007f34007421 */ /* 0x000fe20000000000 */
[----:B------:R-:W-:Y:S01]  /*19a70*/  FFMA.RM R57, R57, R2, 12582913 ;  /* 0x4b40000139397423 */ /* 0x000fe20000004002 */
[----:B------:R-:W-:Y:S01]  /*19a80*/  SHF.L.U32 R3, R3, 0x17, RZ ;  /* 0x0000001703037819 */ /* 0x000fe200000006ff */
[----:B------:R4:W-:Y:S01]  /*19a90*/  MUFU.EX2 R43, R38 ;  /* 0x00000026002b7308 */ /* 0x0009e20000000800 */
[----:B------:R-:W-:Y:S01]  /*19aa0*/  FFMA R0, -R35, 1.4426950216293334961, -R0 ;  /* 0x3fb8aa3b23007823 */ /* 0x000fe20000000900 */
[----:B------:R-:W-:Y:S01]  /*19ab0*/  FADD R50, R47, -12583039 ;  /* 0xcb40007f2f327421 */ /* 0x000fe20000000000 */
[----:B------:R-:W-:Y:S01]  /*19ac0*/  FADD R2, R55, -12583039 ;  /* 0xcb40007f37027421 */ /* 0x000fe20000000000 */
[----:B------:R-:W-:Y:S01]  /*19ad0*/  FADD R54, R57, -12583039 ;  /* 0xcb40007f39367421 */ /* 0x000fe20000000000 */
[----:B-1----:R-:W-:Y:S01]  /*19ae0*/  FFMA R56, R3, R22, 1 ;  /* 0x3f80000003387423 */ /* 0x002fe20000000016 */
[----:B------:R-:W-:Y:S01]  /*19af0*/  FFMA R50, -R49, 1.4426950216293334961, -R50 ;  /* 0x3fb8aa3b31327823 */ /* 0x000fe20000000932 */
[----:B------:R-:W-:Y:S01]  /*19b00*/  FFMA R2, -R37, 1.4426950216293334961, -R2 ;  /* 0x3fb8aa3b25027823 */ /* 0x000fe20000000902 */
[----:B------:R-:W1:Y:S01]  /*19b10*/  MUFU.EX2 R26, R26 ;  /* 0x0000001a001a7308 */ /* 0x000e620000000800 */
[----:B----4-:R-:W-:Y:S01]  /*19b20*/  FFMA R38, -R35, 1.925963033500011079e-08, R0 ;  /* 0x32a5706023267823 */ /* 0x010fe20000000100 */
[----:B------:R-:W-:Y:S01]  /*19b30*/  SHF.L.U32 R0, R23, 0x17, RZ ;  /* 0x0000001717007819 */ /* 0x000fe200000006ff */
[----:B------:R-:W-:Y:S01]  /*19b40*/  FFMA R54, -R39, 1.4426950216293334961, -R54 ;  /* 0x3fb8aa3b27367823 */ /* 0x000fe20000000936 */
[----:B------:R-:W-:Y:S01]  /*19b50*/  FFMA R50, -R49, 1.925963033500011079e-08, R50 ;  /* 0x32a5706031327823 */ /* 0x000fe20000000132 */
[----:B------:R-:W-:-:S02]  /*19b60*/  SHF.L.U32 R3, R30, 0x17, RZ ;  /* 0x000000171e037819 */ /* 0x000fc400000006ff */
[----:B--2---:R-:W-:Y:S01]  /*19b70*/  FFMA R27, R0, R27, 1 ;  /* 0x3f800000001b7423 */ /* 0x004fe2000000001b */
[----:B------:R2:W-:Y:S01]  /*19b80*/  MUFU.EX2 R45, R48 ;  /* 0x00000030002d7308 */ /* 0x0005e20000000800 */
[----:B------:R-:W-:Y:S01]  /*19b90*/  IADD3 R0, R56, 0x1800000, RZ ;  /* 0x0180000038007810 */ /* 0x000fe20007ffe0ff */
[----:B------:R-:W-:Y:S01]  /*19ba0*/  FFMA R54, -R39, 1.925963033500011079e-08, R54 ;  /* 0x32a5706027367823 */ /* 0x000fe20000000136 */
[----:B------:R-:W-:Y:S01]  /*19bb0*/  SHF.L.U32 R35, R20, 0x17, RZ ;  /* 0x0000001714237819 */ /* 0x000fe200000006ff */
[----:B---3--:R-:W-:Y:S01]  /*19bc0*/  FFMA R20, R3, R34, 1 ;  /* 0x3f80000003147423 */ /* 0x008fe20000000022 */
[----:B------:R-:W-:Y:S01]  /*19bd0*/  LOP3.LUT R0, R0, 0x7f800000, RZ, 0xc0, !PT ;  /* 0x7f80000000007812 */ /* 0x000fe200078ec0ff */
[----:B------:R-:W-:Y:S01]  /*19be0*/  IMAD.SHL.U32 R34, R52, 0x800000, RZ ;  /* 0x0080000034227824 */ /* 0x000fe200078e00ff */
[----:B------:R-:W-:Y:S01]  /*19bf0*/  SHF.L.U32 R21, R21, 0x17, RZ ;  /* 0x0000001715157819 */ /* 0x000fe200000006ff */
[----:B------:R-:W3:Y:S01]  /*19c00*/  MUFU.EX2 R24, R24 ;  /* 0x0000001800187308 */ /* 0x000ee20000000800 */
[----:B--2---:R-:W-:Y:S01]  /*19c10*/  FFMA R48, -R37, 1.925963033500011079e-08, R2 ;  /* 0x32a5706025307823 */ /* 0x004fe20000000102 */
[----:B------:R-:W-:-:S02]  /*19c20*/  ISETP.GT.U32.AND P2, PT, R0, 0x1ffffff, PT ;  /* 0x01ffffff0000780c */ /* 0x000fc40003f44070 */
[----:B-1----:R-:W-:Y:S01]  /*19c30*/  FFMA R26, R21, R26, 1 ;  /* 0x3f800000151a7423 */ /* 0x002fe2000000001a */
[----:B------:R-:W-:Y:S02]  /*19c40*/  SHF.L.U32 R21, R33, 0x17, RZ ;  /* 0x0000001721157819 */ /* 0x000fe400000006ff */
[----:B------:R-:W-:Y:S01]  /*19c50*/  SHF.L.U32 R2, R25, 0x17, RZ ;  /* 0x0000001719027819 */ /* 0x000fe200000006ff */
[----:B------:R-:W1:Y:S01]  /*19c60*/  MUFU.EX2 R36, R36 ;  /* 0x0000002400247308 */ /* 0x000e620000000800 */
[----:B------:R-:W-:Y:S02]  /*19c70*/  SHF.L.U32 R22, R32, 0x17, RZ ;  /* 0x0000001720167819 */ /* 0x000fe400000006ff */
[----:B------:R-:W-:Y:S02]  /*19c80*/  SHF.L.U32 R23, R40, 0x17, RZ ;  /* 0x0000001728177819 */ /* 0x000fe400000006ff */
[----:B------:R-:W-:Y:S01]  /*19c90*/  SHF.L.U32 R25, R44, 0x17, RZ ;  /* 0x000000172c197819 */ /* 0x000fe200000006ff */
[----:B------:R-:W-:Y:S01]  /*19ca0*/  FFMA R22, R22, R51, 1 ;  /* 0x3f80000016167423 */ /* 0x000fe20000000033 */
[----:B------:R-:W-:Y:S01]  /*19cb0*/  SHF.L.U32 R30, R41, 0x17, RZ ;  /* 0x00000017291e7819 */ /* 0x000fe200000006ff */
[----:B------:R-:W2:Y:S01]  /*19cc0*/  MUFU.EX2 R31, R31 ;  /* 0x0000001f001f7308 */ /* 0x000ea20000000800 */
[----:B---3--:R-:W-:Y:S01]  /*19cd0*/  FFMA R24, R35, R24, 1 ;  /* 0x3f80000023187423 */ /* 0x008fe20000000018 */
[----:B------:R-:W-:-:S02]  /*19ce0*/  SHF.L.U32 R32, R53, 0x17, RZ ;  /* 0x0000001735207819 */ /* 0x000fc400000006ff */
[----:B------:R-:W-:Y:S01]  /*19cf0*/  SHF.L.U32 R33, R47, 0x17, RZ ;  /* 0x000000172f217819 */ /* 0x000fe200000006ff */
[----:B------:R-:W-:Y:S01]  /*19d00*/  FFMA R30, R30, R43, 1 ;  /* 0x3f8000001e1e7423 */ /* 0x000fe2000000002b */
[----:B------:R-:W-:Y:S01]  /*19d10*/  SHF.L.U32 R35, R55, 0x17, RZ ;  /* 0x0000001737237819 */ /* 0x000fe200000006ff */
[----:B------:R-:W-:Y:S01]  /*19d20*/  FFMA R32, R32, R45, 1 ;  /* 0x3f80000020207423 */ /* 0x000fe2000000002d */
[----:B------:R-:W3:Y:S01]  /*19d30*/  MUFU.EX2 R42, R42 ;  /* 0x0000002a002a7308 */ /* 0x000ee20000000800 */
[----:B-1----:R-:W-:Y:S01]  /*19d40*/  FFMA R21, R21, R36, 1 ;  /* 0x3f80000015157423 */ /* 0x002fe20000000024 */
[----:B------:R-:W-:-:S06]  /*19d50*/  SHF.L.U32 R36, R57, 0x17, RZ ;  /* 0x0000001739247819 */ /* 0x000fcc00000006ff */
        /* <DEDUP_REMOVED lines=9> */
[----:B---3--:R-:W-:Y:S01]  /*19df0*/  FFMA R34, R34, R37, 1 ;  /* 0x3f80000022227423 */ /* 0x008fe20000000025 */
[----:B-1----:R-:W-:Y:S01]  /*19e00*/  FFMA R35, R35, R48, 1 ;  /* 0x3f80000023237423 */ /* 0x002fe20000000030 */
[----:B--2---:R-:W-:Y:S01]  /*19e10*/  FFMA R36, R36, R3, 1 ;  /* 0x3f80000024247423 */ /* 0x004fe20000000003 */
[----:B------:R-:W-:Y:S06]  /*19e20*/  @P2 BRA `(.L_x_509) ;  /* 0x0000000000142947 */ /* 0x000fec0003800000 */
[----:B------:R-:W-:Y:S02]  /*19e30*/  MOV R0, R56 ;  /* 0x0000003800007202 */ /* 0x000fe40000000f00 */
[----:B------:R-:W-:-:S07]  /*19e40*/  MOV R2, 0x19e60 ;  /* 0x00019e6000027802 */ /* 0x000fce0000000f00 */
[----:B------:R-:W-:Y:S05]  /*19e50*/  CALL.REL.NOINC `($__internal_0_$__cuda_sm20_rcp_rn_f32_slowpath) ;  /* 0x0000013800987944 */ /* 0x000fea0003c00000 */
[----:B------:R-:W-:Y:S01]  /*19e60*/  MOV R37, R0 ;  /* 0x0000000000257202 */ /* 0x000fe20000000f00 */
[----:B------:R-:W-:Y:S06]  /*19e70*/  BRA `(.L_x_510) ;  /* 0x0000000000107947 */ /* 0x000fec0003800000 */
.L_x_509:
[----:B------:R-:W1:Y:S02]  /*19e80*/  MUFU.RCP R37, R56 ;  /* 0x0000003800257308 */ /* 0x000e640000001000 */
[----:B-1----:R-:W-:-:S04]  /*19e90*/  FFMA R0, R56, R37, -1 ;  /* 0xbf80000038007423 */ /* 0x002fc80000000025 */
[----:B------:R-:W-:-:S04]  /*19ea0*/  FADD.FTZ R0, -R0, -RZ ;  /* 0x800000ff00007221 */ /* 0x000fc80000010100 */
[----:B------:R-:W-:-:S07]  /*19eb0*/  FFMA R37, R37, R0, R37 ;  /* 0x0000000025257223 */ /* 0x000fce0000000025 */
.L_x_510:
[----:B------:R-:W-:Y:S05]  /*19ec0*/  BSYNC B1 ;  /* 0x0000000000017941 */ /* 0x000fea0003800000 */
.L_x_508:
        /* <DEDUP_REMOVED lines=10> */
.L_x_512:
[----:B------:R-:W1:Y:S02]  /*19f70*/  MUFU.RCP R3, R24 ;  /* 0x0000001800037308 */ /* 0x000e640000001000 */
[----:B-1----:R-:W-:-:S04]  /*19f80*/  FFMA R0, R24, R3, -1 ;  /* 0xbf80000018007423 */ /* 0x002fc80000000003 */
[----:B------:R-:W-:-:S04]  /*19f90*/  FADD.FTZ R0, -R0, -RZ ;  /* 0x800000ff00007221 */ /* 0x000fc80000010100 */
[----:B------:R-:W-:-:S07]  /*19fa0*/  FFMA R38, R3, R0, R3 ;  /* 0x0000000003267223 */ /* 0x000fce0000000003 */
.L_x_513:
[----:B------:R-:W-:Y:S05]  /*19fb0*/  BSYNC B1 ;  /* 0x0000000000017941 */ /* 0x000fea0003800000 */
.L_x_511:
        /* <DEDUP_REMOVED lines=10> */
.L_x_515:
[----:B------:R-:W1:Y:S02]  /*1a060*/  MUFU.RCP R3, R26 ;  /* 0x0000001a00037308 */ /* 0x000e640000001000 */
[----:B-1----:R-:W-:-:S04]  /*1a070*/  FFMA R0, R26, R3, -1 ;  /* 0xbf8000001a007423 */ /* 0x002fc80000000003 */
[----:B------:R-:W-:-:S04]  /*1a080*/  FADD.FTZ R0, -R0, -RZ ;  /* 0x800000ff00007221 */ /* 0x000fc80000010100 */
[----:B------:R-:W-:-:S07]  /*1a090*/  FFMA R24, R3, R0, R3 ;  /* 0x0000000003187223 */ /* 0x000fce0000000003 */
.L_x_516:
[----:B------:R-:W-:Y:S05]  /*1a0a0*/  BSYNC B1 ;  /* 0x0000000000017941 */ /* 0x000fea0003800000 */
.L_x_514:
        /* <DEDUP_REMOVED lines=10> */
.L_x_518:
[----:B------:R-:W1:Y:S02]  /*1a150*/  MUFU.RCP R0, R27 ;  /* 0x0000001b00007308 */ /* 0x000e640000001000 */
[----:B-1----:R-:W-:-:S04]  /*1a160*/  FFMA R2, R27, R0, -1 ;  /* 0xbf8000001b027423 */ /* 0x002fc80000000000 */
[----:B------:R-:W-:-:S04]  /*1a170*/  FADD.FTZ R39, -R2, -RZ ;  /* 0x800000ff02277221 */ /* 0x000fc80000010100 */
[----:B------:R-:W-:-:S07]  /*1a180*/  FFMA R39, R0, R39, R0 ;  /* 0x0000002700277223 */ /* 0x000fce0000000000 */
.L_x_519:
[----:B------:R-:W-:Y:S05]  /*1a190*/  BSYNC B1 ;  /* 0x0000000000017941 */ /* 0x000fea0003800000 */
.L_x_517:
        /* <DEDUP_REMOVED lines=10> */
.L_x_521:
[----:B------:R-:W1:Y:S02]  /*1a240*/  MUFU.RCP R26, R31 ;  /* 0x0000001f001a7308 */ /* 0x000e640000001000 */
[----:B-1----:R-:W-:-:S04]  /*1a250*/  FFMA R0, R31, R26, -1 ;  /* 0xbf8000001f007423 */ /* 0x002fc8000000001a */
[----:B------:R-:W-:-:S04]  /*1a260*/  FADD.FTZ R3, -R0, -RZ ;  /* 0x800000ff00037221 */ /* 0x000fc80000010100 */
[----:B------:R-:W-:-:S07]  /*1a270*/  FFMA R26, R26, R3, R26 ;  /* 0x000000031a1a7223 */ /* 0x000fce000000001a */
.L_x_522:
[----:B------:R-:W-:Y:S05]  /*1a280*/  BSYNC B1 ;  /* 0x0000000000017941 */ /* 0x000fea0003800000 */
.L_x_520:
        /* <DEDUP_REMOVED lines=10> */
.L_x_524:
[----:B------:R-:W1:Y:S02]  /*1a330*/  MUFU.RCP R27, R20 ;  /* 0x00000014001b7308 */ /* 0x000e640000001000 */
[----:B-1----:R-:W-:-:S04]  /*1a340*/  FFMA R0, R20, R27, -1 ;  /* 0xbf80000014007423 */ /* 0x002fc8000000001b */
[----:B------:R-:W-:-:S04]  /*1a350*/  FADD.FTZ R0, -R0, -RZ ;  /* 0x800000ff00007221 */ /* 0x000fc80000010100 */
[----:B------:R-:W-:-:S07]  /*1a360*/  FFMA R27, R27, R0, R27 ;  /* 0x000000001b1b7223 */ /* 0x000fce000000001b */
.L_x_525:
[----:B------:R-:W-:Y:S05]  /*1a370*/  BSYNC B1 ;  /* 0x0000000000017941 */ /* 0x000fea0003800000 */
.L_x_523:
        /* <DEDUP_REMOVED lines=10> */
.L_x_527:
[----:B------:R-:W1:Y:S02]  /*1a420*/  MUFU.RCP R0, R21 ;  /* 0x0000001500007308 */ /* 0x000e640000001000 */
[----:B-1----:R-:W-:-:S04]  /*1a430*/  FFMA R2, R21, R0, -1 ;  /* 0xbf80000015027423 */ /* 0x002fc80000000000 */
[----:B------:R-:W-:-:S04]  /*1a440*/  FADD.FTZ R31, -R2, -RZ ;  /* 0x800000ff021f7221 */ /* 0x000fc80000010100 */
[----:B------:R-:W-:-:S07]  /*1a450*/  FFMA R31, R0, R31, R0 ;  /* 0x0000001f001f7223 */ /* 0x000fce0000000000 */
.L_x_528:
[----:B------:R-:W-:Y:S05]  /*1a460*/  BSYNC B1 ;  /* 0x0000000000017941 */ /* 0x000fea0003800000 */
.L_x_526:
        /* <DEDUP_REMOVED lines=10> */
.L_x_530:
[----:B------:R-:W1:Y:S02]  /*1a510*/  MUFU.RCP R3, R22 ;  /* 0x0000001600037308 */ /* 0x000e640000001000 */
[----:B-1----:R-:W-:-:S04]  /*1a520*/  FFMA R0, R22, R3, -1 ;  /* 0xbf80000016007423 */ /* 0x002fc80000000003 */
[----:B------:R-:W-:-:S04]  /*1a530*/  FADD.FTZ R0, -R0, -RZ ;  /* 0x800000ff00007221 */ /* 0x000fc80000010100 */
[----:B------:R-:W-:-:S07]  /*1a540*/  FFMA R40, R3, R0, R3 ;  /* 0x0000000003287223 */ /* 0x000fce0000000003 */
.L_x_531:
[----:B------:R-:W-:Y:S05]  /*1a550*/  BSYNC B1 ;  /* 0x0000000000017941 */ /* 0x000fea0003800000 */
.L_x_529:
        /* <DEDUP_REMOVED lines=10> */
.L_x_533:
[----:B------:R-:W1:Y:S02]  /*1a600*/  MUFU.RCP R0, R23 ;  /* 0x0000001700007308 */ /* 0x000e640000001000 */
[----:B-1----:R-:W-:-:S04]  /*1a610*/  FFMA R2, R23, R0, -1 ;  /* 0xbf80000017027423 */ /* 0x002fc80000000000 */
[----:B------:R-:W-:-:S04]  /*1a620*/  FADD.FTZ R41, -R2, -RZ ;  /* 0x800000ff02297221 */ /* 0x000fc80000010100 */
[----:B------:R-:W-:-:S07]  /*1a630*/  FFMA R41, R0, R41, R0 ;  /* 0x0000002900297223 */ /* 0x000fce0000000000 */
.L_x_534:
[----:B------:R-:W-:Y:S05]  /*1a640*/  BSYNC B1 ;  /* 0x0000000000017941 */ /* 0x000fea0003800000 */
.L_x_532:
        /* <DEDUP_REMOVED lines=10> */
.L_x_536:
[----:B------:R-:W1:Y:S02]  /*1a6f0*/  MUFU.RCP R42, R25 ;  /* 0x00000019002a7308 */ /* 0x000e640000001000 */
[----:B-1----:R-:W-:-:S04]  /*1a700*/  FFMA R0, R25, R42, -1 ;  /* 0xbf80000019007423 */ /* 0x002fc8000000002a */
[----:B------:R-:W-:-:S04]  /*1a710*/  FADD.FTZ R3, -R0, -RZ ;  /* 0x800000ff00037221 */ /* 0x000fc80000010100 */
[----:B------:R-:W-:-:S07]  /*1a720*/  FFMA R42, R42, R3, R42 ;  /* 0x000000032a2a7223 */ /* 0x000fce000000002a */
.L_x_537:
[----:B------:R-:W-:Y:S05]  /*1a730*/  BSYNC B1 ;  /* 0x0000000000017941 */ /* 0x000fea0003800000 */
.L_x_535:
        /* <DEDUP_REMOVED lines=10> */
.L_x_539:
[----:B------:R-:W1:Y:S02]  /*1a7e0*/  MUFU.RCP R25, R30 ;  /* 0x0000001e00197308 */ /* 0x000e640000001000 */
[----:B-1----:R-:W-:-:S04]  /*1a7f0*/  FFMA R0, R30, R25, -1 ;  /* 0xbf8000001e007423 */ /* 0x002fc80000000019 */
[----:B------:R-:W-:-:S04]  /*1a800*/  FADD.FTZ R0, -R0, -RZ ;  /* 0x800000ff00007221 */ /* 0x000fc80000010100 */
[----:B------:R-:W-:-:S07]  /*1a810*/  FFMA R25, R25, R0, R25 ;  /* 0x0000000019197223 */ /* 0x000fce0000000019 */
.L_x_540:
[----:B------:R-:W-:Y:S05]  /*1a820*/  BSYNC B1 ;  /* 0x0000000000017941 */ /* 0x000fea0003800000 */
.L_x_538:
        /* <DEDUP_REMOVED lines=10> */
.L_x_542:
[----:B------:R-:W1:Y:S02]  /*1a8d0*/  MUFU.RCP R3, R32 ;  /* 0x0000002000037308 */ /* 0x000e640000001000 */
[----:B-1----:R-:W-:-:S04]  /*1a8e0*/  FFMA R0, R32, R3, -1 ;  /* 0xbf80000020007423 */ /* 0x002fc80000000003 */
[----:B------:R-:W-:-:S04]  /*1a8f0*/  FADD.FTZ R0, -R0, -RZ ;  /* 0x800000ff00007221 */ /* 0x000fc80000010100 */
[----:B------:R-:W-:-:S07]  /*1a900*/  FFMA R30, R3, R0, R3 ;  /* 0x00000000031e7223 */ /* 0x000fce0000000003 */
.L_x_543:
[----:B------:R-:W-:Y:S05]  /*1a910*/  BSYNC B1 ;  /* 0x0000000000017941 */ /* 0x000fea0003800000 */
.L_x_541:
        /* <DEDUP_REMOVED lines=10> */
.L_x_545:
[----:B------:R-:W1:Y:S02]  /*1a9c0*/  MUFU.RCP R32, R33 ;  /* 0x0000002100207308 */ /* 0x000e640000001000 */
[----:B-1----:R-:W-:-:S04]  /*1a9d0*/  FFMA R0, R33, R32, -1 ;  /* 0xbf80000021007423 */ /* 0x002fc80000000020 */
[----:B------:R-:W-:-:S04]  /*1a9e0*/  FADD.FTZ R3, -R0, -RZ ;  /* 0x800000ff00037221 */ /* 0x000fc80000010100 */
[----:B------:R-:W-:-:S07]  /*1a9f0*/  FFMA R32, R32, R3, R32 ;  /* 0x0000000320207223 */ /* 0x000fce0000000020 */
.L_x_546:
[----:B------:R-:W-:Y:S05]  /*1aa00*/  BSYNC B1 ;  /* 0x0000000000017941 */ /* 0x000fea0003800000 */
.L_x_544:
        /* <DEDUP_REMOVED lines=10> */
.L_x_548:
[----:B------:R-:W1:Y:S02]  /*1aab0*/  MUFU.RCP R33, R34 ;  /* 0x0000002200217308 */ /* 0x000e640000001000 */
[----:B-1----:R-:W-:-:S04]  /*1aac0*/  FFMA R0, R34, R33, -1 ;  /* 0xbf80000022007423 */ /* 0x002fc80000000021 */
[----:B------:R-:W-:-:S04]  /*1aad0*/  FADD.FTZ R0, -R0, -RZ ;  /* 0x800000ff00007221 */ /* 0x000fc80000010100 */
[----:B------:R-:W-:-:S07]  /*1aae0*/  FFMA R33, R33, R0, R33 ;  /* 0x0000000021217223 */ /* 0x000fce0000000021 */
.L_x_549:
[----:B------:R-:W-:Y:S05]  /*1aaf0*/  BSYNC B1 ;  /* 0x0000000000017941 */ /* 0x000fea0003800000 */
.L_x_547:
        /* <DEDUP_REMOVED lines=10> */
.L_x_551:
[----:B------:R-:W1:Y:S02]  /*1aba0*/  MUFU.RCP R34, R35 ;  /* 0x0000002300227308 */ /* 0x000e640000001000 */
[----:B-1----:R-:W-:-:S04]  /*1abb0*/  FFMA R0, R35, R34, -1 ;  /* 0xbf80000023007423 */ /* 0x002fc80000000022 */
[----:B------:R-:W-:-:S04]  /*1abc0*/  FADD.FTZ R3, -R0, -RZ ;  /* 0x800000ff00037221 */ /* 0x000fc80000010100 */
[----:B------:R-:W-:-:S07]  /*1abd0*/  FFMA R34, R34, R3, R34 ;  /* 0x0000000322227223 */ /* 0x000fce0000000022 */
.L_x_552:
[----:B------:R-:W-:Y:S05]  /*1abe0*/  BSYNC B1 ;  /* 0x0000000000017941 */ /* 0x000fea0003800000 */
.L_x_550:
        /* <DEDUP_REMOVED lines=8> */
.L_x_553:
[----:B------:R-:W1:Y:S02]  /*1ac70*/  MUFU.RCP R3, R36 ;  /* 0x0000002400037308 */ /* 0x000e640000001000 */
[----:B-1----:R-:W-:-:S04]  /*1ac80*/  FFMA R0, R36, R3, -1 ;  /* 0xbf80000024007423 */ /* 0x002fc80000000003 */
[----:B------:R-:W-:-:S04]  /*1ac90*/  FADD.FTZ R0, -R0, -RZ ;  /* 0x800000ff00007221 */ /* 0x000fc80000010100 */
[----:B------:R-:W-:-:S07]  /*1aca0*/  FFMA R0, R3, R0, R3 ;  /* 0x0000000003007223 */ /* 0x000fce0000000003 */
.L_x_554:
        /* <DEDUP_REMOVED lines=29> */
.L_x_556:
[----:B------:R-:W-:Y:S05]  /*1ae80*/  BSYNC B0 ;  /* 0x0000000000007941 */ /* 0x000fea0003800000 */
.L_x_555:
[----:B------:R-:W-:Y:S06]  /*1ae90*/  BAR.SYNC.DEFER_BLOCKING 0x1, 0x100 ;  /* 0x0044000000007b1d */ /* 0x000fec0000010000 */
[----:B------:R-:W-:Y:S04]  /*1aea0*/  BSSY B0, `(.L_x_557) ;  /* 0x000000a000007945 */ /* 0x000fe80003800000 */
[----:B------:R-:W-:Y:S05]  /*1aeb0*/  @P0 BRA `(.L_x_558) ;  /* 0x0000000000200947 */ /* 0x000fea0003800000 */
[----:B------:R-:W-:-:S06]  /*1aec0*/  UISETP.NE.AND UP0, UPT, UR43, 0x3, UPT ;  /* 0x000000032b00788c */ /* 0x000fcc000bf05270 */
[----:B------:R-:W-:-:S13]  /*1aed0*/  PLOP3.LUT P2, PT, PT, PT, UP0, 0x80, 0x0 ;  /* 0x000000000000781c */ /* 0x000fda0003f4f008 */
[----:B------:R-:W-:Y:S05]  /*1aee0*/  @!P2 BRA `(.L_x_559) ;  /* 0x000000000004a947 */ /* 0x000fea0003800000 */
[----:B------:R-:W-:Y:S01]  /*1aef0*/  BPT.TRAP 0x1 ;  /* 0x000000040000795c */ /* 0x000fe20000300000 */
.L_x_559:
[----:B------:R-:W-:-:S04]  /*1af00*/  ULEA UR4, UR8, UR46, 0x3 ;  /* 0x0000002e08047291 */ /* 0x000fc8000f8e183f */
[----:B------:R-:W-:-:S04]  /*1af10*/  UIADD3 UR4, UR4, 0x50, URZ ;  /* 0x0000005004047890 */ /* 0x000fc8000fffe03f */
[----:B------:R-:W-:-:S09]  /*1af20*/  UPRMT UR4, UR47, 0x654, UR4 ;  /* 0x000006542f047896 */ /* 0x000fd20008000004 */
[----:B------:R-:W-:Y:S03]  /*1af30*/  SYNCS.ARRIVE.TRANS64.RED.A1T0 RZ, [UR4], RZ ;  /* 0x000000ffffff79a7 */ /* 0x000fe60008100404 */
.L_x_558:
[----:B------:R-:W-:Y:S05]  /*1af40*/  BSYNC B0 ;  /* 0x0000000000007941 */ /* 0x000fea0003800000 */
.L_x_557:
        /* <DEDUP_REMOVED lines=9> */
.L_x_562:
[C---:B------:R-:W-:Y:S01]  /*1afe0*/  LEA R0, R12.reuse, UR46, 0x3 ;  /* 0x0000002e0c007c11 */ /* 0x040fe2000f8e18ff */
[----:B------:R-:W-:Y:S01]  /*1aff0*/  BSSY B1, `(.L_x_563) ;  /* 0x0000006000017945 */ /* 0x000fe20003800000 */
[----:B------:R-:W-:Y:S02]  /*1b000*/  SHF.L.U32 R3, R13, 0x1f, RZ ;  /* 0x0000001f0d037819 */ /* 0x000fe400000006ff */
[----:B-1----:R-:W-:Y:S02]  /*1b010*/  @!P1 LEA R21, R12, R15, 0xd ;  /* 0x0000000f0c159211 */ /* 0x002fe400078e68ff */
[----:B------:R-:W1:Y:S02]  /*1b020*/  SYNCS.PHASECHK.TRANS64.TRYWAIT P2, [R0+URZ+0x30], R3 ;  /* 0x00003003000075a7 */ /* 0x000e64000804017f */
[----:B------:R-:W-:Y:S01]  /*1b030*/  @!P1 LEA R2, R18, R21, 0x1 ;  /* 0x0000001512029211 */ /* 0x000fe200078e08ff */
[----:B-1----:R-:W-:Y:S06]  /*1b040*/  @!P2 BRA `(.L_x_564) ;  /* 0x0000011c0040a947 */ /* 0x002fec0003800000 */
.L_x_1116:
[----:B------:R-:W-:Y:S05]  /*1b050*/  BSYNC B1 ;  /* 0x0000000000017941 */ /* 0x000fea0003800000 */
.L_x_563:
        /* <DEDUP_REMOVED lines=8> */
.L_x_561:
[----:B------:R-:W-:Y:S05]  /*1b0e0*/  BSYNC B0 ;  /* 0x0000000000007941 */ /* 0x000fea0003800000 */
.L_x_560:
[--C-:B-1-3--:R-:W-:Y:S02]  /*1b0f0*/  HADD2.F32 R20, -RZ, R8.reuse.H0_H0 ;  /* 0x20000008ff147230 */ /* 0x10afe40000004100 */
[C---:B------:R-:W-:Y:S01]  /*1b100*/  FMUL R3, R17.reuse, R88 ;  /* 0x0000005811037220 */ /* 0x040fe20000400000 */
[----:B------:R-:W-:Y:S02]  /*1b110*/  HADD2.F32 R22, -RZ, R8.H1_H1 ;  /* 0x30000008ff167230 */ /* 0x000fe40000004100 */
[C---:B------:R-:W-:Y:S01]  /*1b120*/  FMUL R89, R17.reuse, R89 ;  /* 0x0000005911597220 */ /* 0x040fe20000400000 */
[----:B------:R-:W-:Y:S02]  /*1b130*/  HADD2.F32 R32, -RZ, R10.H0_H0 ;  /* 0x2000000aff207230 */ /* 0x000fe40000004100 */
[C---:B------:R-:W-:Y:S01]  /*1b140*/  FFMA R20, R16.reuse, R20, R3 ;  /* 0x0000001410147223 */ /* 0x040fe20000000003 */
[----:B------:R-:W-:Y:S01]  /*1b150*/  FMUL R3, R17, R92 ;  /* 0x0000005c11037220 */ /* 0x000fe20000400000 */
[----:B------:R-:W-:Y:S01]  /*1b160*/  MOV R23, 0x3bbb989d ;  /* 0x3bbb989d00177802 */ /* 0x000fe20000000f00 */
[----:B------:R-:W-:Y:S01]  /*1b170*/  FFMA R22, R16, R22, R89 ;  /* 0x0000001610167223 */ /* 0x000fe20000000059 */
[----:B------:R-:W-:-:S02]  /*1b180*/  HADD2.F32 R26, -RZ, R9.H0_H0 ;  /* 0x20000009ff1a7230 */ /* 0x000fc40000004100 */
[----:B------:R-:W-:Y:S01]  /*1b190*/  FFMA R32, R16, R32, R3 ;  /* 0x0000002010207223 */ /* 0x000fe20000000003 */
[----:B------:R-:W-:Y:S01]  /*1b1a0*/  MOV R3, 0x437c0000 ;  /* 0x437c000000037802 */ /* 0x000fe20000000f00 */
[-C--:B------:R-:W-:Y:S01]  /*1b1b0*/  FFMA.SAT R0, -R20, R23.reuse, 0.5 ;  /* 0x3f00000014007423 */ /* 0x080fe20000002117 */
[C---:B------:R-:W-:Y:S01]  /*1b1c0*/  FMUL R21, R17.reuse, R90 ;  /* 0x0000005a11157220 */ /* 0x040fe20000400000 */
[----:B------:R-:W-:Y:S01]  /*1b1d0*/  FFMA.SAT R2, -R22, R23, 0.5 ;  /* 0x3f00000016027423 */ /* 0x000fe20000002117 */
[----:B------:R-:W-:Y:S02]  /*1b1e0*/  HADD2.F32 R36, -RZ, R11.H0_H0 ;  /* 0x2000000bff247230 */ /* 0x000fe40000004100 */
[-C--:B------:R-:W-:Y:S01]  /*1b1f0*/  FFMA.RM R0, R0, R3.reuse, 12582913 ;  /* 0x4b40000100007423 */ /* 0x080fe20000004003 */
[----:B------:R-:W-:Y:S01]  /*1b200*/  FFMA R26, R16, R26, R21 ;  /* 0x0000001a101a7223 */ /* 0x000fe20000000015 */
[----:B------:R-:W-:Y:S01]  /*1b210*/  FMUL R21, R17, R94 ;  /* 0x0000005e11157220 */ /* 0x000fe20000400000 */
[----:B------:R-:W-:Y:S01]  /*1b220*/  FFMA.RM R2, R2, R3, 12582913 ;  /* 0x4b40000102027423 */ /* 0x000fe20000004003 */
[----:B------:R-:W-:Y:S01]  /*1b230*/  FADD R25, R0, -12583039 ;  /* 0xcb40007f00197421 */ /* 0x000fe20000000000 */
[----:B------:R-:W-:-:S02]  /*1b240*/  HADD2.F32 R30, -RZ, R9.H1_H1 ;  /* 0x30000009ff1e7230 */ /* 0x000fc40000004100 */
[----:B------:R-:W-:Y:S01]  /*1b250*/  FFMA R36, R16, R36, R21 ;  /* 0x0000002410247223 */ /* 0x000fe20000000015 */
[----:B----4-:R-:W-:Y:S02]  /*1b260*/  HADD2.F32 R40, -RZ, R4.H0_H0 ;  /* 0x20000004ff287230 */ /* 0x010fe40000004100 */
[----:B------:R-:W-:Y:S01]  /*1b270*/  FADD R27, R2, -12583039 ;  /* 0xcb40007f021b7421 */ /* 0x000fe20000000000 */
[C---:B------:R-:W-:Y:S01]  /*1b280*/  FMUL R91, R17.reuse, R91 ;  /* 0x0000005b115b7220 */ /* 0x040fe20000400000 */
[----:B------:R-:W-:Y:S01]  /*1b290*/  FMUL R21, R17, R96 ;  /* 0x0000006011157220 */ /* 0x000fe20000400000 */
[----:B------:R-:W-:Y:S01]  /*1b2a0*/  FFMA R25, -R20, 1.4426950216293334961, -R25 ;  /* 0x3fb8aa3b14197823 */ /* 0x000fe20000000919 */
[----:B------:R-:W-:Y:S01]  /*1b2b0*/  FFMA.SAT R24, -R26, R23, 0.5 ;  /* 0x3f0000001a187423 */ /* 0x000fe20000002117 */
[----:B------:R-:W-:Y:S01]  /*1b2c0*/  FFMA R27, -R22, 1.4426950216293334961, -R27 ;  /* 0x3fb8aa3b161b7823 */ /* 0x000fe2000000091b */
[C---:B------:R-:W-:Y:S01]  /*1b2d0*/  FFMA R30, R16.reuse, R30, R91 ;  /* 0x0000001e101e7223 */ /* 0x040fe2000000005b */
[----:B------:R-:W-:Y:S01]  /*1b2e0*/  FFMA R40, R16, R40, R21 ;  /* 0x0000002810287223 */ /* 0x000fe20000000015 */
[----:B------:R-:W-:Y:S01]  /*1b2f0*/  FFMA R21, -R20, 1.925963033500011079e-08, R25 ;  /* 0x32a5706014157823 */ /* 0x000fe20000000119 */
[----:B------:R-:W-:Y:S01]  /*1b300*/  FFMA.RM R20, R24, R3, 12582913 ;  /* 0x4b40000118147423 */ /* 0x000fe20000004003 */
[----:B------:R-:W-:-:S02]  /*1b310*/  HADD2.F32 R34, -RZ, R10.H1_H1 ;  /* 0x3000000aff227230 */ /* 0x000fc40000004100 */
[----:B------:R-:W-:Y:S01]  /*1b320*/  FFMA R24, -R22, 1.925963033500011079e-08, R27 ;  /* 0x32a5706016187823 */ /* 0x000fe2000000011b */
[C---:B------:R-:W-:Y:S01]  /*1b330*/  FMUL R93, R17.reuse, R93 ;  /* 0x0000005d115d7220 */ /* 0x040fe20000400000 */
[-C--:B------:R-:W-:Y:S01]  /*1b340*/  FFMA.SAT R22, -R30, R23.reuse, 0.5 ;  /* 0x3f0000001e167423 */ /* 0x080fe20000002117 */
[----:B------:R-:W-:Y:S02]  /*1b350*/  HADD2.F32 R44, -RZ, R5.H0_H0 ;  /* 0x20000005ff2c7230 */ /* 0x000fe40000004100 */
[----:B------:R-:W-:Y:S01]  /*1b360*/  FMUL R25, R17, R98 ;  /* 0x0000006211197220 */ /* 0x000fe20000400000 */
[----:B------:R-:W-:Y:S01]  /*1b370*/  FFMA.SAT R46, -R32, R23, 0.5 ;  /* 0x3f000000202e7423 */ /* 0x000fe20000002117 */
[----:B------:R-:W-:Y:S01]  /*1b380*/  FFMA R34, R16, R34, R93 ;  /* 0x0000002210227223 */ /* 0x000fe2000000005d */
[-C--:B------:R-:W-:Y:S01]  /*1b390*/  FFMA.RM R22, R22, R3.reuse, 12582913 ;  /* 0x4b40000116167423 */ /* 0x080fe20000004003 */
[----:B------:R-:W-:Y:S01]  /*1b3a0*/  FFMA R44, R16, R44, R25 ;  /* 0x0000002c102c7223 */ /* 0x000fe20000000019 */
[----:B------:R-:W-:Y:S01]  /*1b3b0*/  FADD R27, R20, -12583039 ;  /* 0xcb40007f141b7421 */ /* 0x000fe20000000000 */
[----:B------:R-:W-:Y:S01]  /*1b3c0*/  FFMA.RM R25, R46, R3, 12582913 ;  /* 0x4b4000012e197423 */ /* 0x000fe20000004003 */
[----:B------:R-:W-:Y:S01]  /*1b3d0*/  FADD R31, R22, -12583039 ;  /* 0xcb40007f161f7421 */ /* 0x000fe20000000000 */
[----:B------:R-:W-:Y:S01]  /*1b3e0*/  FFMA.SAT R46, -R34, R23, 0.5 ;  /* 0x3f000000222e7423 */ /* 0x000fe20000002117 */
[----:B------:R-:W-:Y:S01]  /*1b3f0*/  FFMA R27, -R26, 1.4426950216293334961, -R27 ;  /* 0x3fb8aa3b1a1b7823 */ /* 0x000fe2000000091b */
[----:B------:R-:W-:-:S02]  /*1b400*/  HADD2.F32 R43, -RZ, R6.H0_H0 ;  /* 0x20000006ff2b7230 */ /* 0x000fc40000004100 */
[----:B------:R-:W-:Y:S01]  /*1b410*/  FFMA R33, -R30, 1.4426950216293334961, -R31 ;  /* 0x3fb8aa3b1e217823 */ /* 0x000fe2000000091f */
[----:B------:R-:W-:Y:S01]  /*1b420*/  FFMA.RM R37, R46, R3, 12582913 ;  /* 0x4b4000012e257423 */ /* 0x000fe20000004003 */
[----:B------:R-:W-:Y:S01]  /*1b430*/  FFMA R27, -R26, 1.925963033500011079e-08, R27 ;  /* 0x32a570601a1b7823 */ /* 0x000fe2000000011b */
[----:B------:R-:W-:Y:S02]  /*1b440*/  HADD2.F32 R38, -RZ, R11.H1_H1 ;  /* 0x3000000bff267230 */ /* 0x000fe40000004100 */
[----:B------:R-:W-:Y:S01]  /*1b450*/  FFMA R33, -R30, 1.925963033500011079e-08, R33 ;  /* 0x32a570601e217823 */ /* 0x000fe20000000121 */
[----:B------:R-:W-:Y:S01]  /*1b460*/  FADD R39, R37, -12583039 ;  /* 0xcb40007f25277421 */ /* 0x000fe20000000000 */
[----:B------:R-:W-:Y:S01]  /*1b470*/  FFMA.SAT R30, -R36, R23, 0.5 ;  /* 0x3f000000241e7423 */ /* 0x000fe20000002117 */
[----:B------:R1:W-:Y:S01]  /*1b480*/  MUFU.EX2 R31, R27 ;  /* 0x0000001b001f7308 */ /* 0x0003e20000000800 */
[----:B------:R-:W-:Y:S01]  /*1b490*/  FADD R35, R25, -12583039 ;  /* 0xcb40007f19237421 */ /* 0x000fe20000000000 */
[----:B------:R-:W-:Y:S01]  /*1b4a0*/  FFMA R39, -R34, 1.4426950216293334961, -R39 ;  /* 0x3fb8aa3b22277823 */ /* 0x000fe20000000927 */
[C---:B------:R-:W-:Y:S01]  /*1b4b0*/  FMUL R95, R17.reuse, R95 ;  /* 0x0000005f115f7220 */ /* 0x040fe20000400000 */
[----:B------:R-:W-:Y:S01]  /*1b4c0*/  FFMA.RM R41, R30, R3, 12582913 ;  /* 0x4b4000011e297423 */ /* 0x000fe20000004003 */
[----:B------:R-:W-:Y:S01]  /*1b4d0*/  FFMA R35, -R32, 1.4426950216293334961, -R35 ;  /* 0x3fb8aa3b20237823 */ /* 0x000fe20000000923 */
[----:B------:R-:W-:Y:S01]  /*1b4e0*/  FFMA R39, -R34, 1.925963033500011079e-08, R39 ;  /* 0x32a5706022277823 */ /* 0x000fe20000000127 */
[----:B------:R-:W-:Y:S01]  /*1b4f0*/  FFMA R38, R16, R38, R95 ;  /* 0x0000002610267223 */ /* 0x000fe2000000005f */
[-C--:B------:R-:W-:Y:S01]  /*1b500*/  FFMA.SAT R34, -R40, R23.reuse, 0.5 ;  /* 0x3f00000028227423 */ /* 0x080fe20000002117 */
[----:B-1----:R-:W-:Y:S01]  /*1b510*/  FMUL R27, R17, R100 ;  /* 0x00000064111b7220 */ /* 0x002fe20000400000 */
[----:B------:R-:W-:Y:S01]  /*1b520*/  FFMA R35, -R32, 1.925963033500011079e-08, R35 ;  /* 0x32a5706020237823 */ /* 0x000fe20000000123 */
[----:B------:R-:W-:Y:S01]  /*1b530*/  FFMA.SAT R32, -R38, R23, 0.5 ;  /* 0x3f00000026207423 */ /* 0x000fe20000002117 */
[----:B------:R-:W-:Y:S01]  /*1b540*/  FFMA.RM R47, R34, R3, 12582913 ;  /* 0x4b400001222f7423 */ /* 0x000fe20000004003 */
[----:B------:R-:W-:Y:S01]  /*1b550*/  FFMA R30, R16, R43, R27 ;  /* 0x0000002b101e7223 */ /* 0x000fe2000000001b */
[----:B------:R-:W-:Y:S01]  /*1b560*/  FADD R27, R41, -12583039 ;  /* 0xcb40007f291b7421 */ /* 0x000fe20000000000 */
[----:B------:R1:W-:Y:S01]  /*1b570*/  MUFU.EX2 R46, R35 ;  /* 0x00000023002e7308 */ /* 0x0003e20000000800 */
[----:B------:R-:W-:-:S02]  /*1b580*/  HADD2.F32 R42, -RZ, R4.H1_H1 ;  /* 0x30000004ff2a7230 */ /* 0x000fc40000004100 */
[----:B------:R-:W-:Y:S01]  /*1b590*/  FFMA.RM R43, R32, R3, 12582913 ;  /* 0x4b400001202b7423 */ /* 0x000fe20000004003 */
[C---:B------:R-:W-:Y:S01]  /*1b5a0*/  FFMA R27, -R36.reuse, 1.4426950216293334961, -R27 ;  /* 0x3fb8aa3b241b7823 */ /* 0x040fe2000000091b */
[----:B------:R-:W-:Y:S01]  /*1b5b0*/  FMUL R97, R17, R97 ;  /* 0x0000006111617220 */ /* 0x000fe20000400000 */
[----:B------:R-:W-:Y:S02]  /*1b5c0*/  HADD2.F32 R26, -RZ, R5.H1_H1 ;  /* 0x30000005ff1a7230 */ /* 0x000fe40000004100 */
[----:B------:R-:W-:Y:S01]  /*1b5d0*/  FADD R45, R43, -12583039 ;  /* 0xcb40007f2b2d7421 */ /* 0x000fe20000000000 */
[----:B------:R-:W-:Y:S01]  /*1b5e0*/  FFMA R36, -R36, 1.925963033500011079e-08, R27 ;  /* 0x32a5706024247823 */ /* 0x000fe2000000011b */
[----:B------:R-:W-:Y:S01]  /*1b5f0*/  FFMA R42, R16, R42, R97 ;  /* 0x0000002a102a7223 */ /* 0x000fe20000000061 */
[----:B-1----:R-:W-:Y:S01]  /*1b600*/  FADD R35, R47, -12583039 ;  /* 0xcb40007f2f237421 */ /* 0x002fe20000000000 */
[C---:B------:R-:W-:Y:S01]  /*1b610*/  FMUL R99, R17.reuse, R99 ;  /* 0x0000006311637220 */ /* 0x040fe20000400000 */
[----:B------:R1:W-:Y:S01]  /*1b620*/  MUFU.EX2 R50, R36 ;  /* 0x0000002400327308 */ /* 0x0003e20000000800 */
[----:B------:R-:W-:Y:S01]  /*1b630*/  FFMA R45, -R38, 1.4426950216293334961, -R45 ;  /* 0x3fb8aa3b262d7823 */ /* 0x000fe2000000092d */
[----:B------:R-:W-:Y:S01]  /*1b640*/  FFMA R35, -R40, 1.4426950216293334961, -R35 ;  /* 0x3fb8aa3b28237823 */ /* 0x000fe20000000923 */
[-C--:B------:R-:W-:Y:S01]  /*1b650*/  FFMA.SAT R34, -R42, R23.reuse, 0.5 ;  /* 0x3f0000002a227423 */ /* 0x080fe20000002117 */
[----:B------:R-:W-:Y:S01]  /*1b660*/  FFMA R26, R16, R26, R99 ;  /* 0x0000001a101a7223 */ /* 0x000fe20000000063 */
[----:B------:R-:W-:Y:S01]  /*1b670*/  FFMA R45, -R38, 1.925963033500011079e-08, R45 ;  /* 0x32a57060262d7823 */ /* 0x000fe2000000012d */
[----:B------:R-:W-:Y:S01]  /*1b680*/  FFMA R35, -R40, 1.925963033500011079e-08, R35 ;  /* 0x32a5706028237823 */ /* 0x000fe20000000123 */
[----:B------:R-:W-:Y:S01]  /*1b690*/  FMUL R27, R17, R102 ;  /* 0x00000066111b7220 */ /* 0x000fe20000400000 */
[----:B------:R2:W-:Y:S01]  /*1b6a0*/  MUFU.EX2 R48, R39 ;  /* 0x0000002700307308 */ /* 0x0005e20000000800 */
[----:B-1----:R-:W-:Y:S01]  /*1b6b0*/  FFMA.SAT R36, -R44, R23, 0.5 ;  /* 0x3f0000002c247423 */ /* 0x002fe20000002117 */
[----:B------:R-:W-:-:S02]  /*1b6c0*/  HADD2.F32 R32, -RZ, R6.H1_H1 ;  /* 0x30000006ff207230 */ /* 0x000fc40000004100 */
[----:B------:R-:W-:Y:S01]  /*1b6d0*/  FFMA.RM R38, R34, R3, 12582913 ;  /* 0x4b40000122267423 */ /* 0x000fe20000004003 */
[C---:B------:R-:W-:Y:S01]  /*1b6e0*/  FMUL R101, R17.reuse, R101 ;  /* 0x0000006511657220 */ /* 0x040fe20000400000 */
[----:B------:R-:W-:Y:S01]  /*1b6f0*/  FFMA.RM R40, R36, R3, 12582913 ;  /* 0x4b40000124287423 */ /* 0x000fe20000004003 */
[----:B------:R-:W-:Y:S01]  /*1b700*/  FFMA.SAT R52, -R26, R23, 0.5 ;  /* 0x3f0000001a347423 */ /* 0x000fe20000002117 */
[--C-:B------:R-:W-:Y:S01]  /*1b710*/  HADD2.F32 R36, -RZ, R7.reuse.H1_H1 ;  /* 0x30000007ff247230 */ /* 0x100fe20000004100 */
[----:B------:R-:W1:Y:S01]  /*1b720*/  MUFU.EX2 R21, R21 ;  /* 0x0000001500157308 */ /* 0x000e620000000800 */
[----:B--2---:R-:W-:Y:S02]  /*1b730*/  HADD2.F32 R39, -RZ, R7.H0_H0 ;  /* 0x20000007ff277230 */ /* 0x004fe40000004100 */
[----:B------:R-:W-:Y:S01]  /*1b740*/  FADD R49, R40, -12583039 ;  /* 0xcb40007f28317421 */ /* 0x000fe20000000000 */
[----:B------:R-:W-:Y:S01]  /*1b750*/  FFMA R32, R16, R32, R101 ;  /* 0x0000002010207223 */ /* 0x000fe20000000065 */
[----:B------:R-:W-:Y:S01]  /*1b760*/  FMUL R103, R17, R103 ;  /* 0x0000006711677220 */ /* 0x000fe20000400000 */
[----:B------:R-:W-:Y:S01]  /*1b770*/  FFMA.RM R52, R52, R3, 12582913 ;  /* 0x4b40000134347423 */ /* 0x000fe20000004003 */
[----:B------:R-:W-:Y:S01]  /*1b780*/  FFMA R34, R16, R39, R27 ;  /* 0x0000002710227223 */ /* 0x000fe2000000001b */
[----:B------:R-:W-:Y:S01]  /*1b790*/  FADD R27, R38, -12583039 ;  /* 0xcb40007f261b7421 */ /* 0x000fe20000000000 */
[----:B------:R-:W-:Y:S01]  /*1b7a0*/  FFMA R49, -R44, 1.4426950216293334961, -R49 ;  /* 0x3fb8aa3b2c317823 */ /* 0x000fe20000000931 */
[----:B------:R-:W-:Y:S01]  /*1b7b0*/  FFMA R36, R16, R36, R103 ;  /* 0x0000002410247223 */ /* 0x000fe20000000067 */
[-C--:B------:R-:W-:Y:S01]  /*1b7c0*/  FFMA.SAT R54, -R34, R23.reuse, 0.5 ;  /* 0x3f00000022367423 */ /* 0x080fe20000002117 */
[----:B------:R-:W-:Y:S01]  /*1b7d0*/  FFMA R39, -R42, 1.4426950216293334961, -R27 ;  /* 0x3fb8aa3b2a277823 */ /* 0x000fe2000000091b */
[----:B------:R-:W-:Y:S01]  /*1b7e0*/  FFMA R49, -R44, 1.925963033500011079e-08, R49 ;  /* 0x32a570602c317823 */ /* 0x000fe20000000131 */
[-C--:B------:R-:W-:Y:S01]  /*1b7f0*/  FFMA.SAT R44, -R32, R23.reuse, 0.5 ;  /* 0x3f000000202c7423 */ /* 0x080fe20000002117 */
[----:B------:R-:W-:Y:S01]  /*1b800*/  FADD R51, R52, -12583039 ;  /* 0xcb40007f34337421 */ /* 0x000fe20000000000 */
[----:B------:R-:W-:Y:S01]  /*1b810*/  FFMA R39, -R42, 1.925963033500011079e-08, R39 ;  /* 0x32a570602a277823 */ /* 0x000fe20000000127 */
[----:B------:R-:W-:Y:S01]  /*1b820*/  FFMA.SAT R42, -R30, R23, 0.5 ;  /* 0x3f0000001e2a7423 */ /* 0x000fe20000002117 */
[----:B------:R-:W-:Y:S01]  /*1b830*/  FFMA.RM R44, R44, R3, 12582913 ;  /* 0x4b4000012c2c7423 */ /* 0x000fe20000004003 */
[----:B------:R-:W-:Y:S01]  /*1b840*/  FFMA.SAT R56, -R36, R23, 0.5 ;  /* 0x3f00000024387423 */ /* 0x000fe20000002117 */
[-C--:B------:R-:W-:Y:S01]  /*1b850*/  FFMA.RM R54, R54, R3.reuse, 12582913 ;  /* 0x4b40000136367423 */ /* 0x080fe20000004003 */
[----:B------:R-:W2:Y:S01]  /*1b860*/  MUFU.EX2 R24, R24 ;  /* 0x0000001800187308 */ /* 0x000ea20000000800 */
[----:B------:R-:W-:Y:S01]  /*1b870*/  FFMA R51, -R26, 1.4426950216293334961, -R51 ;  /* 0x3fb8aa3b1a337823 */ /* 0x000fe20000000933 */
[-C--:B------:R-:W-:Y:S01]  /*1b880*/  FFMA.RM R42, R42, R3.reuse, 12582913 ;  /* 0x4b4000012a2a7423 */ /* 0x080fe20000004003 */
[----:B------:R-:W-:Y:S01]  /*1b890*/  FADD R23, R44, -12583039 ;  /* 0xcb40007f2c177421 */ /* 0x000fe20000000000 */
[----:B------:R-:W-:Y:S01]  /*1b8a0*/  FFMA.RM R56, R56, R3, 12582913 ;  /* 0x4b40000138387423 */ /* 0x000fe20000004003 */
[----:B------:R-:W-:Y:S01]  /*1b8b0*/  SHF.L.U32 R0, R0, 0x17, RZ ;  /* 0x0000001700007819 */ /* 0x000fe200000006ff */
[----:B------:R-:W-:Y:S01]  /*1b8c0*/  FADD R3, R54, -12583039 ;  /* 0xcb40007f36037421 */ /* 0x000fe20000000000 */
[----:B------:R-:W-:Y:S01]  /*1b8d0*/  FFMA R51, -R26, 1.925963033500011079e-08, R51 ;  /* 0x32a570601a337823 */ /* 0x000fe20000000133 */
[----:B------:R3:W-:Y:S01]  /*1b8e0*/  MUFU.EX2 R27, R35 ;  /* 0x00000023001b7308 */ /* 0x0007e20000000800 */
[----:B------:R-:W-:Y:S01]  /*1b8f0*/  FFMA R23, -R32, 1.4426950216293334961, -R23 ;  /* 0x3fb8aa3b20177823 */ /* 0x000fe20000000917 */
[----:B------:R-:W-:Y:S01]  /*1b900*/  FFMA R3, -R34, 1.4426950216293334961, -R3 ;  /* 0x3fb8aa3b22037823 */ /* 0x000fe20000000903 */
[----:B-1----:R-:W-:Y:S01]  /*1b910*/  FFMA R58, R0, R21, 1 ;  /* 0x3f800000003a7423 */ /* 0x002fe20000000015 */
[----:B------:R-:W-:Y:S01]  /*1b920*/  SHF.L.U32 R20, R20, 0x17, RZ ;  /* 0x0000001714147819 */ /* 0x000fe200000006ff */
[----:B------:R-:W-:Y:S01]  /*1b930*/  FFMA R23, -R32, 1.925963033500011079e-08, R23 ;  /* 0x32a5706020177823 */ /* 0x000fe20000000117 */
[----:B------:R-:W-:Y:S01]  /*1b940*/  FFMA R32, -R34, 1.925963033500011079e-08, R3 ;  /* 0x32a5706022207823 */ /* 0x000fe20000000103 */
[----:B------:R-:W-:Y:S01]  /*1b950*/  SHF.L.U32 R3, R2, 0x17, RZ ;  /* 0x0000001702037819 */ /* 0x000fe200000006ff */
[----:B------:R1:W4:Y:S01]  /*1b960*/  MUFU.EX2 R26, R49 ;  /* 0x00000031001a7308 */ /* 0x0003220000000800 */
[----:B---3--:R-:W-:Y:S01]  /*1b970*/  FADD R35, R42, -12583039 ;  /* 0xcb40007f2a237421 */ /* 0x008fe20000000000 */
[----:B------:R-:W-:Y:S01]  /*1b980*/  IADD3 R0, R58, 0x1800000, RZ ;  /* 0x018000003a007810 */ /* 0x000fe20007ffe0ff */
[----:B------:R-:W-:Y:S01]  /*1b990*/  FFMA R60, R20, R31, 1 ;  /* 0x3f800000143c7423 */ /* 0x000fe2000000001f */
[----:B--2---:R-:W-:Y:S01]  /*1b9a0*/  FFMA R53, R3, R24, 1 ;  /* 0x3f80000003357423 */ /* 0x004fe20000000018 */
[----:B------:R-:W-:Y:S01]  /*1b9b0*/  FFMA R35, -R30, 1.4426950216293334961, -R35 ;  /* 0x3fb8aa3b1e237823 */ /* 0x000fe20000000923 */
[----:B------:R-:W-:Y:S01]  /*1b9c0*/  LOP3.LUT R0, R0, 0x7f800000, RZ, 0xc0, !PT ;  /* 0x7f80000000007812 */ /* 0x000fe200078ec0ff */
[----:B------:R-:W-:Y:S01]  /*1b9d0*/  BSSY B1, `(.L_x_565) ;  /* 0x0000032000017945 */ /* 0x000fe20003800000 */
[----:B------:R-:W2:Y:S01]  /*1b9e0*/  MUFU.EX2 R33, R33 ;  /* 0x0000002100217308 */ /* 0x000ea20000000800 */
[----:B-1----:R-:W-:Y:S01]  /*1b9f0*/  FADD R49, R56, -12583039 ;  /* 0xcb40007f38317421 */ /* 0x002fe20000000000 */
[----:B------:R-:W-:Y:S01]  /*1ba00*/  FFMA R35, -R30, 1.925963033500011079e-08, R35 ;  /* 0x32a570601e237823 */ /* 0x000fe20000000123 */
[----:B------:R-:W-:-:S02]  /*1ba10*/  ISETP.GT.U32.AND P2, PT, R0, 0x1ffffff, PT ;  /* 0x01ffffff0000780c */ /* 0x000fc40003f44070 */
[C---:B------:R-:W-:Y:S01]  /*1ba20*/  FFMA R49, -R36.reuse, 1.4426950216293334961, -R49 ;  /* 0x3fb8aa3b24317823 */ /* 0x040fe20000000931 */
[----:B------:R-:W-:Y:S02]  /*1ba30*/  SHF.L.U32 R25, R25, 0x17, RZ ;  /* 0x0000001719197819 */ /* 0x000fe400000006ff */
[----:B------:R-:W1:Y:S01]  /*1ba40*/  MUFU.EX2 R45, R45 ;  /* 0x0000002d002d7308 */ /* 0x000e620000000800 */
[----:B------:R-:W-:Y:S01]  /*1ba50*/  FFMA R2, -R36, 1.925963033500011079e-08, R49 ;  /* 0x32a5706024027823 */ /* 0x000fe20000000131 */
[----:B------:R-:W-:Y:S01]  /*1ba60*/  SHF.L.U32 R21, R40, 0x17, RZ ;  /* 0x0000001728157819 */ /* 0x000fe200000006ff */
[----:B------:R-:W-:Y:S01]  /*1ba70*/  FFMA R46, R25, R46, 1 ;  /* 0x3f800000192e7423 */ /* 0x000fe2000000002e */
[----:B------:R-:W-:Y:S02]  /*1ba80*/  SHF.L.U32 R22, R22, 0x17, RZ ;  /* 0x0000001716167819 */ /* 0x000fe400000006ff */
[----:B------:R-:W-:Y:S01]  /*1ba90*/  SHF.L.U32 R37, R37, 0x17, RZ ;  /* 0x0000001725257819 */ /* 0x000fe200000006ff */
[----:B----4-:R-:W-:Y:S01]  /*1baa0*/  FFMA R21, R21, R26, 1 ;  /* 0x3f80000015157423 */ /* 0x010fe2000000001a */
[----:B------:R-:W3:Y:S01]  /*1bab0*/  MUFU.EX2 R39, R39 ;  /* 0x0000002700277308 */ /* 0x000ee20000000800 */
[----:B--2---:R-:W-:Y:S01]  /*1bac0*/  FFMA R33, R22, R33, 1 ;  /* 0x3f80000016217423 */ /* 0x004fe20000000021 */
[----:B------:R-:W-:Y:S01]  /*1bad0*/  SHF.L.U32 R36, R43, 0x17, RZ ;  /* 0x000000172b247819 */ /* 0x000fe200000006ff */
[----:B------:R-:W-:Y:S01]  /*1bae0*/  IMAD.SHL.U32 R22, R52, 0x800000, RZ ;  /* 0x0080000034167824 */ /* 0x000fe200078e00ff */
[----:B------:R-:W-:Y:S01]  /*1baf0*/  SHF.L.U32 R34, R47, 0x17, RZ ;  /* 0x000000172f227819 */ /* 0x000fe200000006ff */
[----:B------:R-:W-:Y:S01]  /*1bb00*/  FFMA R37, R37, R48, 1 ;  /* 0x3f80000025257423 */ /* 0x000fe20000000030 */
[----:B------:R-:W-:-:S02]  /*1bb10*/  SHF.L.U32 R20, R38, 0x17, RZ ;  /* 0x0000001726147819 */ /* 0x000fc400000006ff */
[----:B------:R-:W2:Y:S01]  /*1bb20*/  MUFU.EX2 R51, R51 ;  /* 0x0000003300337308 */ /* 0x000ea20000000800 */
[----:B------:R-:W-:Y:S01]  /*1bb30*/  SHF.L.U32 R24, R44, 0x17, RZ ;  /* 0x000000172c187819 */ /* 0x000fe200000006ff */
[----:B-1----:R-:W-:Y:S01]  /*1bb40*/  FFMA R36, R36, R45, 1 ;  /* 0x3f80000024247423 */ /* 0x002fe2000000002d */
[----:B------:R-:W-:Y:S01]  /*1bb50*/  SHF.L.U32 R25, R54, 0x17, RZ ;  /* 0x0000001736197819 */ /* 0x000fe200000006ff */
[----:B------:R-:W-:Y:S01]  /*1bb60*/  FFMA R34, R34, R27, 1 ;  /* 0x3f80000022227423 */ /* 0x000fe2000000001b */
[----:B------:R-:W-:-:S03]  /*1bb70*/  SHF.L.U32 R26, R56, 0x17, RZ ;  /* 0x00000017381a7819 */ /* 0x000fc600000006ff */
[----:B------:R1:W4:Y:S01]  /*1bb80*/  MUFU.EX2 R30, R35 ;  /* 0x00000023001e7308 */ /* 0x0003220000000800 */
[----:B---3--:R-:W-:-:S07]  /*1bb90*/  FFMA R20, R20, R39, 1 ;  /* 0x3f80000014147423 */ /* 0x008fce0000000027 */
[----:B------:R3:W5:Y:S01]  /*1bba0*/  MUFU.EX2 R49, R23 ;  /* 0x0000001700317308 */ /* 0x0007620000000800 */
[----:B-1----:R-:W-:Y:S01]  /*1bbb0*/  SHF.L.U32 R35, R41, 0x17, RZ ;  /* 0x0000001729237819 */ /* 0x002fe200000006ff */
[----:B--2---:R-:W-:-:S04]  /*1bbc0*/  FFMA R22, R22, R51, 1 ;  /* 0x3f80000016167423 */ /* 0x004fc80000000033 */
[----:B------:R-:W-:Y:S02]  /*1bbd0*/  FFMA R35, R35, R50, 1 ;  /* 0x3f80000023237423 */ /* 0x000fe40000000032 */
[----:B------:R-:W1:Y:S01]  /*1bbe0*/  MUFU.EX2 R32, R32 ;  /* 0x0000002000207308 */ /* 0x000e620000000800 */
[----:B---3--:R-:W-:-:S05]  /*1bbf0*/  SHF.L.U32 R23, R42, 0x17, RZ ;  /* 0x000000172a177819 */ /* 0x008fca00000006ff */
[----:B----4-:R-:W-:Y:S02]  /*1bc00*/  FFMA R23, R23, R30, 1 ;  /* 0x3f80000017177423 */ /* 0x010fe4000000001e */
[----:B------:R-:W2:Y:S01]  /*1bc10*/  MUFU.EX2 R3, R2 ;  /* 0x0000000200037308 */ /* 0x000ea20000000800 */
[----:B-----5:R-:W-:Y:S01]  /*1bc20*/  FFMA R24, R24, R49, 1 ;  /* 0x3f80000018187423 */ /* 0x020fe20000000031 */
        /* <DEDUP_REMOVED lines=8> */
.L_x_566:
[----:B------:R-:W1:Y:S02]  /*1bcb0*/  MUFU.RCP R27, R58 ;  /* 0x0000003a001b7308 */ /* 0x000e640000001000 */
[----:B-1----:R-:W-:-:S04]  /*1bcc0*/  FFMA R0, R58, R27, -1 ;  /* 0xbf8000003a007423 */ /* 0x002fc8000000001b */
[----:B------:R-:W-:-:S04]  /*1bcd0*/  FADD.FTZ R0, -R0, -RZ ;  /* 0x800000ff00007221 */ /* 0x000fc80000010100 */
[----:B------:R-:W-:-:S07]  /*1bce0*/  FFMA R27, R27, R0, R27 ;  /* 0x000000001b1b7223 */ /* 0x000fce000000001b */
.L_x_567:
[----:B------:R-:W-:Y:S05]  /*1bcf0*/  BSYNC B1 ;  /* 0x0000000000017941 */ /* 0x000fea0003800000 */
.L_x_565:
        /* <DEDUP_REMOVED lines=10> */
.L_x_569:
[----:B------:R-:W1:Y:S02]  /*1bda0*/  MUFU.RCP R30, R53 ;  /* 0x00000035001e7308 */ /* 0x000e640000001000 */
[----:B-1----:R-:W-:-:S04]  /*1bdb0*/  FFMA R0, R53, R30, -1 ;  /* 0xbf80000035007423 */ /* 0x002fc8000000001e */
[----:B------:R-:W-:-:S04]  /*1bdc0*/  FADD.FTZ R3, -R0, -RZ ;  /* 0x800000ff00037221 */ /* 0x000fc80000010100 */
[----:B------:R-:W-:-:S07]  /*1bdd0*/  FFMA R30, R30, R3, R30 ;  /* 0x000000031e1e7223 */ /* 0x000fce000000001e */
.L_x_570:
[----:B------:R-:W-:Y:S05]  /*1bde0*/  BSYNC B1 ;  /* 0x0000000000017941 */ /* 0x000fea0003800000 */
.L_x_568:
        /* <DEDUP_REMOVED lines=10> */
.L_x_572:
[----:B------:R-:W1:Y:S02]  /*1be90*/  MUFU.RCP R31, R60 ;  /* 0x0000003c001f7308 */ /* 0x000e640000001000 */
[----:B-1----:R-:W-:-:S04]  /*1bea0*/  FFMA R0, R60, R31, -1 ;  /* 0xbf8000003c007423 */ /* 0x002fc8000000001f */
[----:B------:R-:W-:-:S04]  /*1beb0*/  FADD.FTZ R0, -R0, -RZ ;  /* 0x800000ff00007221 */ /* 0x000fc80000010100 */
[----:B------:R-:W-:-:S07]  /*1bec0*/  FFMA R31, R31, R0, R31 ;  /* 0x000000001f1f7223 */ /* 0x000fce000000001f */
.L_x_573:
[----:B------:R-:W-:Y:S05]  /*1bed0*/  BSYNC B1 ;  /* 0x0000000000017941 */ /* 0x000fea0003800000 */
.L_x_571:
        /* <DEDUP_REMOVED lines=10> */
.L_x_575:
[----:B------:R-:W1:Y:S02]  /*1bf80*/  MUFU.RCP R32, R33 ;  /* 0x0000002100207308 */ /* 0x000e640000001000 */
[----:B-1----:R-:W-:-:S04]  /*1bf90*/  FFMA R0, R33, R32, -1 ;  /* 0xbf80000021007423 */ /* 0x002fc80000000020 */
[----:B------:R-:W-:-:S04]  /*1bfa0*/  FADD.FTZ R3, -R0, -RZ ;  /* 0x800000ff00037221 */ /* 0x000fc80000010100 */
[----:B------:R-:W-:-:S07]  /*1bfb0*/  FFMA R32, R32, R3, R32 ;  /* 0x0000000320207223 */ /* 0x000fce0000000020 */
.L_x_576:
[----:B------:R-:W-:Y:S05]  /*1bfc0*/  BSYNC B1 ;  /* 0x0000000000017941 */ /* 0x000fea0003800000 */
.L_x_574:
        /* <DEDUP_REMOVED lines=10> */
.L_x_578:
[----:B------:R-:W1:Y:S02]  /*1c070*/  MUFU.RCP R33, R46 ;  /* 0x0000002e00217308 */ /* 0x000e640000001000 */
[----:B-1----:R-:W-:-:S04]  /*1c080*/  FFMA R0, R46, R33, -1 ;  /* 0xbf8000002e007423 */ /* 0x002fc80000000021 */
[----:B------:R-:W-:-:S04]  /*1c090*/  FADD.FTZ R0, -R0, -RZ ;  /* 0x800000ff00007221 */ /* 0x000fc80000010100 */
[----:B------:R-:W-:-:S07]  /*1c0a0*/  FFMA R33, R33, R0, R33 ;  /* 0x0000000021217223 */ /* 0x000fce0000000021 */
.L_x_579:
[----:B------:R-:W-:Y:S05]  /*1c0b0*/  BSYNC B1 ;  /* 0x0000000000017941 */ /* 0x000fea0003800000 */
.L_x_577:
        /* <DEDUP_REMOVED lines=10> */
.L_x_581:
[----:B------:R-:W1:Y:S02]  /*1c160*/  MUFU.RCP R38, R37 ;  /* 0x0000002500267308 */ /* 0x000e640000001000 */
[----:B-1----:R-:W-:-:S04]  /*1c170*/  FFMA R0, R37, R38, -1 ;  /* 0xbf80000025007423 */ /* 0x002fc80000000026 */
[----:B------:R-:W-:-:S04]  /*1c180*/  FADD.FTZ R3, -R0, -RZ ;  /* 0x800000ff00037221 */ /* 0x000fc80000010100 */
[----:B------:R-:W-:-:S07]  /*1c190*/  FFMA R38, R38, R3, R38 ;  /* 0x0000000326267223 */ /* 0x000fce0000000026 */
.L_x_582:
[----:B------:R-:W-:Y:S05]  /*1c1a0*/  BSYNC B1 ;  /* 0x0000000000017941 */ /* 0x000fea0003800000 */
.L_x_580:
        /* <DEDUP_REMOVED lines=10> */
.L_x_584:
[----:B------:R-:W1:Y:S02]  /*1c250*/  MUFU.RCP R0, R35 ;  /* 0x0000002300007308 */ /* 0x000e640000001000 */
[----:B-1----:R-:W-:-:S04]  /*1c260*/  FFMA R2, R35, R0, -1 ;  /* 0xbf80000023027423 */ /* 0x002fc80000000000 */
[----:B------:R-:W-:-:S04]  /*1c270*/  FADD.FTZ R37, -R2, -RZ ;  /* 0x800000ff02257221 */ /* 0x000fc80000010100 */
[----:B------:R-:W-:-:S07]  /*1c280*/  FFMA R37, R0, R37, R0 ;  /* 0x0000002500257223 */ /* 0x000fce0000000000 */
.L_x_585:
[----:B------:R-:W-:Y:S05]  /*1c290*/  BSYNC B1 ;  /* 0x0000000000017941 */ /* 0x000fea0003800000 */
.L_x_583:
        /* <DEDUP_REMOVED lines=10> */
.L_x_587:
[----:B------:R-:W1:Y:S02]  /*1c340*/  MUFU.RCP R3, R36 ;  /* 0x0000002400037308 */ /* 0x000e640000001000 */
[----:B-1----:R-:W-:-:S04]  /*1c350*/  FFMA R0, R36, R3, -1 ;  /* 0xbf80000024007423 */ /* 0x002fc80000000003 */
[----:B------:R-:W-:-:S04]  /*1c360*/  FADD.FTZ R0, -R0, -RZ ;  /* 0x800000ff00007221 */ /* 0x000fc80000010100 */
[----:B------:R-:W-:-:S07]  /*1c370*/  FFMA R40, R3, R0, R3 ;  /* 0x0000000003287223 */ /* 0x000fce0000000003 */
.L_x_588:
[----:B------:R-:W-:Y:S05]  /*1c380*/  BSYNC B1 ;  /* 0x0000000000017941 */ /* 0x000fea0003800000 */
.L_x_586:
        /* <DEDUP_REMOVED lines=10> */
.L_x_590:
[----:B------:R-:W1:Y:S02]  /*1c430*/  MUFU.RCP R35, R34 ;  /* 0x0000002200237308 */ /* 0x000e640000001000 */
[----:B-1----:R-:W-:-:S04]  /*1c440*/  FFMA R0, R34, R35, -1 ;  /* 0xbf80000022007423 */ /* 0x002fc80000000023 */
[----:B------:R-:W-:-:S04]  /*1c450*/  FADD.FTZ R0, -R0, -RZ ;  /* 0x800000ff00007221 */ /* 0x000fc80000010100 */
[----:B------:R-:W-:-:S07]  /*1c460*/  FFMA R35, R35, R0, R35 ;  /* 0x0000000023237223 */ /* 0x000fce0000000023 */
.L_x_591:
[----:B------:R-:W-:Y:S05]  /*1c470*/  BSYNC B1 ;  /* 0x0000000000017941 */ /* 0x000fea0003800000 */
.L_x_589:
        /* <DEDUP_REMOVED lines=10> */
.L_x_593:
[----:B------:R-:W1:Y:S02]  /*1c520*/  MUFU.RCP R3, R20 ;  /* 0x0000001400037308 */ /* 0x000e640000001000 */
[----:B-1----:R-:W-:-:S04]  /*1c530*/  FFMA R0, R20, R3, -1 ;  /* 0xbf80000014007423 */ /* 0x002fc80000000003 */
[----:B------:R-:W-:-:S04]  /*1c540*/  FADD.FTZ R0, -R0, -RZ ;  /* 0x800000ff00007221 */ /* 0x000fc80000010100 */
[----:B------:R-:W-:-:S07]  /*1c550*/  FFMA R34, R3, R0, R3 ;  /* 0x0000000003227223 */ /* 0x000fce0000000003 */
.L_x_594:
[----:B------:R-:W-:Y:S05]  /*1c560*/  BSYNC B1 ;  /* 0x0000000000017941 */ /* 0x000fea0003800000 */
.L_x_592:
        /* <DEDUP_REMOVED lines=10> */
.L_x_596:
[----:B------:R-:W1:Y:S02]  /*1c610*/  MUFU.RCP R36, R21 ;  /* 0x0000001500247308 */ /* 0x000e640000001000 */
[----:B-1----:R-:W-:-:S04]  /*1c620*/  FFMA R0, R21, R36, -1 ;  /* 0xbf80000015007423 */ /* 0x002fc80000000024 */
[----:B------:R-:W-:-:S04]  /*1c630*/  FADD.FTZ R3, -R0, -RZ ;  /* 0x800000ff00037221 */ /* 0x000fc80000010100 */
[----:B------:R-:W-:-:S07]  /*1c640*/  FFMA R36, R36, R3, R36 ;  /* 0x0000000324247223 */ /* 0x000fce0000000024 */
.L_x_597:
[----:B------:R-:W-:Y:S05]  /*1c650*/  BSYNC B1 ;  /* 0x0000000000017941 */ /* 0x000fea0003800000 */
.L_x_595:
        /* <DEDUP_REMOVED lines=10> */
.L_x_599:
[----:B------:R-:W1:Y:S02]  /*1c700*/  MUFU.RCP R39, R22 ;  /* 0x0000001600277308 */ /* 0x000e640000001000 */
[----:B-1----:R-:W-:-:S04]  /*1c710*/  FFMA R0, R22, R39, -1 ;  /* 0xbf80000016007423 */ /* 0x002fc80000000027 */
[----:B------:R-:W-:-:S04]  /*1c720*/  FADD.FTZ R0, -R0, -RZ ;  /* 0x800000ff00007221 */ /* 0x000fc80000010100 */
[----:B------:R-:W-:-:S07]  /*1c730*/  FFMA R39, R39, R0, R39 ;  /* 0x0000000027277223 */ /* 0x000fce0000000027 */
.L_x_600:
[----:B------:R-:W-:Y:S05]  /*1c740*/  BSYNC B1 ;  /* 0x0000000000017941 */ /* 0x000fea0003800000 */
.L_x_598:
        /* <DEDUP_REMOVED lines=10> */
.L_x_602:
[----:B------:R-:W1:Y:S02]  /*1c7f0*/  MUFU.RCP R0, R23 ;  /* 0x0000001700007308 */ /* 0x000e640000001000 */
[----:B-1----:R-:W-:-:S04]  /*1c800*/  FFMA R2, R23, R0, -1 ;  /* 0xbf80000017027423 */ /* 0x002fc80000000000 */
[----:B------:R-:W-:-:S04]  /*1c810*/  FADD.FTZ R41, -R2, -RZ ;  /* 0x800000ff02297221 */ /* 0x000fc80000010100 */
[----:B------:R-:W-:-:S07]  /*1c820*/  FFMA R41, R0, R41, R0 ;  /* 0x0000002900297223 */ /* 0x000fce0000000000 */
.L_x_603:
[----:B------:R-:W-:Y:S05]  /*1c830*/  BSYNC B1 ;  /* 0x0000000000017941 */ /* 0x000fea0003800000 */
.L_x_601:
        /* <DEDUP_REMOVED lines=10> */
.L_x_605:
[----:B------:R-:W1:Y:S02]  /*1c8e0*/  MUFU.RCP R3, R24 ;  /* 0x0000001800037308 */ /* 0x000e640000001000 */
[----:B-1----:R-:W-:-:S04]  /*1c8f0*/  FFMA R0, R24, R3, -1 ;  /* 0xbf80000018007423 */ /* 0x002fc80000000003 */
[----:B------:R-:W-:-:S04]  /*1c900*/  FADD.FTZ R0, -R0, -RZ ;  /* 0x800000ff00007221 */ /* 0x000fc80000010100 */
[----:B------:R-:W-:-:S07]  /*1c910*/  FFMA R42, R3, R0, R3 ;  /* 0x00000000032a7223 */ /* 0x000fce0000000003 */
.L_x_606:
[----:B------:R-:W-:Y:S05]  /*1c920*/  BSYNC B1 ;  /* 0x0000000000017941 */ /* 0x000fea0003800000 */
.L_x_604:
        /* <DEDUP_REMOVED lines=10> */
.L_x_608:
[----:B------:R-:W1:Y:S02]  /*1c9d0*/  MUFU.RCP R24, R25 ;  /* 0x0000001900187308 */ /* 0x000e640000001000 */
[----:B-1----:R-:W-:-:S04]  /*1c9e0*/  FFMA R0, R25, R24, -1 ;  /* 0xbf80000019007423 */ /* 0x002fc80000000018 */
[----:B------:R-:W-:-:S04]  /*1c9f0*/  FADD.FTZ R3, -R0, -RZ ;  /* 0x800000ff00037221 */ /* 0x000fc80000010100 */
[----:B------:R-:W-:-:S07]  /*1ca00*/  FFMA R24, R24, R3, R24 ;  /* 0x0000000318187223 */ /* 0x000fce0000000018 */
.L_x_609:
[----:B------:R-:W-:Y:S05]  /*1ca10*/  BSYNC B1 ;  /* 0x0000000000017941 */ /* 0x000fea0003800000 */
.L_x_607:
        /* <DEDUP_REMOVED lines=8> */
.L_x_610:
[----:B------:R-:W1:Y:S02]  /*1caa0*/  MUFU.RCP R3, R26 ;  /* 0x0000001a00037308 */ /* 0x000e640000001000 */
[----:B-1----:R-:W-:-:S04]  /*1cab0*/  FFMA R0, R26, R3, -1 ;  /* 0xbf8000001a007423 */ /* 0x002fc80000000003 */
[----:B------:R-:W-:-:S04]  /*1cac0*/  FADD.FTZ R0, -R0, -RZ ;  /* 0x800000ff00007221 */ /* 0x000fc80000010100 */
[----:B------:R-:W-:-:S07]  /*1cad0*/  FFMA R0, R3, R0, R3 ;  /* 0x0000000003007223 */ /* 0x000fce0000000003 */
.L_x_611:
        /* <DEDUP_REMOVED lines=29> */
.L_x_613:
[----:B------:R-:W-:Y:S05]  /*1ccb0*/  BSYNC B0 ;  /* 0x0000000000007941 */ /* 0x000fea0003800000 */
.L_x_612:
[----:B------:R-:W-:Y:S06]  /*1ccc0*/  BAR.SYNC.DEFER_BLOCKING 0x1, 0x100 ;  /* 0x0044000000007b1d */ /* 0x000fec0000010000 */
[----:B------:R-:W-:Y:S04]  /*1ccd0*/  BSSY B0, `(.L_x_614) ;  /* 0x000000a000007945 */ /* 0x000fe80003800000 */
[----:B------:R-:W-:Y:S05]  /*1cce0*/  @P0 BRA `(.L_x_615) ;  /* 0x0000000000200947 */ /* 0x000fea0003800000 */
[----:B------:R-:W-:-:S06]  /*1ccf0*/  UISETP.NE.AND UP0, UPT, UR43, 0x3, UPT ;  /* 0x000000032b00788c */ /* 0x000fcc000bf05270 */
[----:B------:R-:W-:-:S13]  /*1cd00*/  PLOP3.LUT P2, PT, PT, PT, UP0, 0x80, 0x0 ;  /* 0x000000000000781c */ /* 0x000fda0003f4f008 */
[----:B------:R-:W-:Y:S05]  /*1cd10*/  @!P2 BRA `(.L_x_616) ;  /* 0x000000000004a947 */ /* 0x000fea0003800000 */
[----:B------:R-:W-:Y:S01]  /*1cd20*/  BPT.TRAP 0x1 ;  /* 0x000000040000795c */ /* 0x000fe20000300000 */
.L_x_616:
[----:B------:R-:W-:-:S04]  /*1cd30*/  ULEA UR4, UR8, UR46, 0x3 ;  /* 0x0000002e08047291 */ /* 0x000fc8000f8e183f */
[----:B------:R-:W-:-:S04]  /*1cd40*/  UIADD3 UR4, UR4, 0x50, URZ ;  /* 0x0000005004047890 */ /* 0x000fc8000fffe03f */
[----:B------:R-:W-:-:S09]  /*1cd50*/  UPRMT UR4, UR47, 0x654, UR4 ;  /* 0x000006542f047896 */ /* 0x000fd20008000004 */
[----:B------:R-:W-:Y:S03]  /*1cd60*/  SYNCS.ARRIVE.TRANS64.RED.A1T0 RZ, [UR4], RZ ;  /* 0x000000ffffff79a7 */ /* 0x000fe60008100404 */
.L_x_615:
[----:B------:R-:W-:Y:S05]  /*1cd70*/  BSYNC B0 ;  /* 0x0000000000007941 */ /* 0x000fea0003800000 */
.L_x_614:
        /* <DEDUP_REMOVED lines=9> */
.L_x_619:
[C---:B------:R-:W-:Y:S01]  /*1ce10*/  LEA R0, R12.reuse, UR46, 0x3 ;  /* 0x0000002e0c007c11 */ /* 0x040fe2000f8e18ff */
[----:B------:R-:W-:Y:S01]  /*1ce20*/  BSSY B1, `(.L_x_620) ;  /* 0x0000006000017945 */ /* 0x000fe20003800000 */
[----:B------:R-:W-:Y:S02]  /*1ce30*/  SHF.L.U32 R3, R13, 0x1f, RZ ;  /* 0x0000001f0d037819 */ /* 0x000fe400000006ff */
[----:B-1----:R-:W-:Y:S02]  /*1ce40*/  @!P1 LEA R21, R12, R15, 0xd ;  /* 0x0000000f0c159211 */ /* 0x002fe400078e68ff */
[----:B------:R-:W1:Y:S02]  /*1ce50*/  SYNCS.PHASECHK.TRANS64.TRYWAIT P2, [R0+URZ+0x30], R3 ;  /* 0x00003003000075a7 */ /* 0x000e64000804017f */
[----:B------:R-:W-:Y:S01]  /*1ce60*/  @!P1 LEA R2, R18, R21, 0x1 ;  /* 0x0000001512029211 */ /* 0x000fe200078e08ff */
[----:B-1----:R-:W-:Y:S06]  /*1ce70*/  @!P2 BRA `(.L_x_621) ;  /* 0x000000fc00c8a947 */ /* 0x002fec0003800000 */
.L_x_1117:
[----:B------:R-:W-:Y:S05]  /*1ce80*/  BSYNC B1 ;  /* 0x0000000000017941 */ /* 0x000fea0003800000 */
.L_x_620:
        /* <DEDUP_REMOVED lines=8> */
.L_x_618:
[----:B------:R-:W-:Y:S05]  /*1cf10*/  BSYNC B0 ;  /* 0x0000000000007941 */ /* 0x000fea0003800000 */
.L_x_617:
[----:B------:R-:W2:Y:S04]  /*1cf20*/  LDL.LU R3, [R1+0x140] ;  /* 0x0001400001037983 */ /* 0x000ea80000300800 */
        /* <DEDUP_REMOVED lines=15> */
[--C-:B---3--:R-:W-:Y:S01]  /*1d020*/  HADD2.F32 R20, -RZ, R9.reuse.H0_H0 ;  /* 0x20000009ff147230 */ /* 0x108fe20000004100 */
[----:B------:R-:W-:Y:S01]  /*1d030*/  MOV R54, 0x3bbb989d ;  /* 0x3bbb989d00367802 */ /* 0x000fe20000000f00 */
[----:B------:R-:W-:Y:S01]  /*1d040*/  HADD2.F32 R22, -RZ, R9.H1_H1 ;  /* 0x30000009ff167230 */ /* 0x000fe20000004100 */
[----:B------:R-:W-:Y:S01]  /*1d050*/  MOV R55, 0x437c0000 ;  /* 0x437c000000377802 */ /* 0x000fe20000000f00 */
[----:B----4-:R-:W-:Y:S01]  /*1d060*/  HADD2.F32 R50, -RZ, R7.H1_H1 ;  /* 0x30000007ff327230 */ /* 0x010fe20000004100 */
[----:B------:R-:W-:Y:S01]  /*1d070*/  BSSY B1, `(.L_x_622) ;  /* 0x00000bb000017945 */ /* 0x000fe20003800000 */
[C---:B--2---:R-:W-:Y:S01]  /*1d080*/  FMUL R3, R17.reuse, R3 ;  /* 0x0000000311037220 */ /* 0x044fe20000400000 */
[----:B-----5:R-:W-:Y:S01]  /*1d090*/  FMUL R21, R17, R2 ;  /* 0x0000000211157220 */ /* 0x020fe20000400000 */
[----:B------:R-:W-:-:S02]  /*1d0a0*/  HADD2.F32 R2, -RZ, R8.H1_H1 ;  /* 0x30000008ff027230 */ /* 0x000fc40000004100 */
[C---:B------:R-:W-:Y:S01]  /*1d0b0*/  FMUL R23, R17.reuse, R0 ;  /* 0x0000000011177220 */ /* 0x040fe20000400000 */
[----:B------:R-:W-:Y:S02]  /*1d0c0*/  HADD2.F32 R0, -RZ, R8.H0_H0 ;  /* 0x20000008ff007230 */ /* 0x000fe40000004100 */
[C---:B------:R-:W-:Y:S01]  /*1d0d0*/  FFMA R21, R16.reuse, R2, R21 ;  /* 0x0000000210157223 */ /* 0x040fe20000000015 */
[--C-:B------:R-:W-:Y:S02]  /*1d0e0*/  HADD2.F32 R2, -RZ, R10.reuse.H1_H1 ;  /* 0x3000000aff027230 */ /* 0x100fe40000004100 */
[C---:B------:R-:W-:Y:S01]  /*1d0f0*/  FFMA R23, R16.reuse, R20, R23 ;  /* 0x0000001410177223 */ /* 0x040fe20000000017 */
[----:B------:R-:W-:Y:S02]  /*1d100*/  HADD2.F32 R20, -RZ, R11.H0_H0 ;  /* 0x2000000bff147230 */ /* 0x000fe40000004100 */
[----:B------:R-:W-:Y:S01]  /*1d110*/  FFMA R3, R16, R0, R3 ;  /* 0x0000000010037223 */ /* 0x000fe20000000003 */
[----:B------:R-:W-:Y:S01]  /*1d120*/  FMUL R25, R17, R25 ;  /* 0x0000001911197220 */ /* 0x000fe20000400000 */
[----:B------:R-:W-:-:S02]  /*1d130*/  HADD2.F32 R0, -RZ, R10.H0_H0 ;  /* 0x2000000aff007230 */ /* 0x000fc40000004100 */
[C---:B------:R-:W-:Y:S01]  /*1d140*/  FMUL R27, R17.reuse, R27 ;  /* 0x0000001b111b7220 */ /* 0x040fe20000400000 */
[C---:B------:R-:W-:Y:S01]  /*1d150*/  FFMA R25, R16.reuse, R22, R25 ;  /* 0x0000001610197223 */ /* 0x040fe20000000019 */
[----:B------:R-:W-:Y:S02]  /*1d160*/  FMUL R31, R17, R31 ;  /* 0x0000001f111f7220 */ /* 0x000fe40000400000 */
[C---:B------:R-:W-:Y:S01]  /*1d170*/  FFMA R27, R16.reuse, R0, R27 ;  /* 0x00000000101b7223 */ /* 0x040fe2000000001b */
[----:B------:R-:W-:Y:S02]  /*1d180*/  HADD2.F32 R22, -RZ, R4.H0_H0 ;  /* 0x20000004ff167230 */ /* 0x000fe40000004100 */
[----:B------:R-:W-:Y:S01]  /*1d190*/  FFMA.SAT R0, -R3, R54, 0.5 ;  /* 0x3f00000003007423 */ /* 0x000fe20000002136 */
[----:B------:R-:W-:Y:S01]  /*1d1a0*/  FMUL R33, R17, R33 ;  /* 0x0000002111217220 */ /* 0x000fe20000400000 */
[----:B------:R-:W-:Y:S01]  /*1d1b0*/  FFMA R31, R16, R2, R31 ;  /* 0x00000002101f7223 */ /* 0x000fe2000000001f */
[----:B------:R-:W-:-:S02]  /*1d1c0*/  HADD2.F32 R2, -RZ, R11.H1_H1 ;  /* 0x3000000bff027230 */ /* 0x000fc40000004100 */
[-C--:B------:R-:W-:Y:S01]  /*1d1d0*/  FFMA.RM R0, R0, R55.reuse, 12582913 ;  /* 0x4b40000100007423 */ /* 0x080fe20000004037 */
[----:B------:R-:W-:Y:S01]  /*1d1e0*/  FFMA R33, R16, R20, R33 ;  /* 0x0000001410217223 */ /* 0x000fe20000000021 */
[----:B------:R-:W-:Y:S01]  /*1d1f0*/  FFMA.SAT R20, -R21, R54, 0.5 ;  /* 0x3f00000015147423 */ /* 0x000fe20000002136 */
[C---:B------:R-:W-:Y:S01]  /*1d200*/  FMUL R35, R17.reuse, R32 ;  /* 0x0000002011237220 */ /* 0x040fe20000400000 */
[----:B------:R-:W-:Y:S02]  /*1d210*/  HADD2.F32 R32, -RZ, R5.H0_H0 ;  /* 0x20000005ff207230 */ /* 0x000fe40000004100 */
[C---:B------:R-:W-:Y:S01]  /*1d220*/  FMUL R37, R17.reuse, R26 ;  /* 0x0000001a11257220 */ /* 0x040fe20000400000 */
[----:B------:R-:W-:Y:S01]  /*1d230*/  FFMA.RM R20, R20, R55, 12582913 ;  /* 0x4b40000114147423 */ /* 0x000fe20000004037 */
[----:B------:R-:W-:Y:S01]  /*1d240*/  FFMA R35, R16, R2, R35 ;  /* 0x0000000210237223 */ /* 0x000fe20000000023 */
[----:B------:R-:W-:Y:S01]  /*1d250*/  FADD R2, R0, -12583039 ;  /* 0xcb40007f00027421 */ /* 0x000fe20000000000 */
[----:B------:R-:W-:Y:S01]  /*1d260*/  FFMA R37, R16, R22, R37 ;  /* 0x0000001610257223 */ /* 0x000fe20000000025 */
[----:B------:R-:W-:Y:S01]  /*1d270*/  FADD R22, R20, -12583039 ;  /* 0xcb40007f14167421 */ /* 0x000fe20000000000 */
[----:B------:R-:W-:Y:S01]  /*1d280*/  FMUL R39, R17, R24 ;  /* 0x0000001811277220 */ /* 0x000fe20000400000 */
[----:B------:R-:W-:Y:S01]  /*1d290*/  FFMA.SAT R24, -R23, R54, 0.5 ;  /* 0x3f00000017187423 */ /* 0x000fe20000002136 */
[----:B------:R-:W-:-:S02]  /*1d2a0*/  HADD2.F32 R26, -RZ, R4.H1_H1 ;  /* 0x30000004ff1a7230 */ /* 0x000fc40000004100 */
[----:B------:R-:W-:Y:S01]  /*1d2b0*/  FFMA R22, -R21, 1.4426950216293334961, -R22 ;  /* 0x3fb8aa3b15167823 */ /* 0x000fe20000000916 */
[----:B------:R-:W-:Y:S01]  /*1d2c0*/  FFMA R2, -R3, 1.4426950216293334961, -R2 ;  /* 0x3fb8aa3b03027823 */ /* 0x000fe20000000902 */
[-C--:B------:R-:W-:Y:S01]  /*1d2d0*/  FFMA.RM R24, R24, R55.reuse, 12582913 ;  /* 0x4b40000118187423 */ /* 0x080fe20000004037 */
[----:B------:R-:W-:Y:S01]  /*1d2e0*/  SHF.L.U32 R0, R0, 0x17, RZ ;  /* 0x0000001700007819 */ /* 0x000fe200000006ff */
[----:B------:R-:W-:Y:S01]  /*1d2f0*/  FFMA R22, -R21, 1.925963033500011079e-08, R22 ;  /* 0x32a5706015167823 */ /* 0x000fe20000000116 */
[----:B------:R-:W-:Y:S01]  /*1d300*/  FFMA.SAT R21, -R25, R54, 0.5 ;  /* 0x3f00000019157423 */ /* 0x000fe20000002136 */
[----:B------:R-:W-:Y:S01]  /*1d310*/  FFMA R2, -R3, 1.925963033500011079e-08, R2 ;  /* 0x32a5706003027823 */ /* 0x000fe20000000102 */
[----:B------:R-:W-:Y:S01]  /*1d320*/  FFMA R39, R16, R26, R39 ;  /* 0x0000001a10277223 */ /* 0x000fe20000000027 */
[----:B------:R-:W-:Y:S01]  /*1d330*/  FMUL R3, R17, R30 ;  /* 0x0000001e11037220 */ /* 0x000fe20000400000 */
[----:B------:R-:W-:Y:S01]  /*1d340*/  FADD R26, R24, -12583039 ;  /* 0xcb40007f181a7421 */ /* 0x000fe20000000000 */
[-C--:B------:R-:W-:Y:S01]  /*1d350*/  FFMA.RM R30, R21, R55.reuse, 12582913 ;  /* 0x4b400001151e7423 */ /* 0x080fe20000004037 */
[----:B------:R1:W-:Y:S01]  /*1d360*/  MUFU.EX2 R41, R2 ;  /* 0x0000000200297308 */ /* 0x0003e20000000800 */
[----:B------:R-:W-:Y:S01]  /*1d370*/  FFMA.SAT R21, -R27, R54, 0.5 ;  /* 0x3f0000001b157423 */ /* 0x000fe20000002136 */
[----:B------:R-:W-:Y:S01]  /*1d380*/  FFMA R26, -R23, 1.4426950216293334961, -R26 ;  /* 0x3fb8aa3b171a7823 */ /* 0x000fe2000000091a */
[----:B------:R-:W-:Y:S01]  /*1d390*/  FFMA R3, R16, R32, R3 ;  /* 0x0000002010037223 */ /* 0x000fe20000000003 */
[----:B------:R-:W-:Y:S01]  /*1d3a0*/  SHF.L.U32 R20, R20, 0x17, RZ ;  /* 0x0000001714147819 */ /* 0x000fe200000006ff */
[----:B------:R-:W-:Y:S01]  /*1d3b0*/  FFMA.RM R32, R21, R55, 12582913 ;  /* 0x4b40000115207423 */ /* 0x000fe20000004037 */
[----:B------:R-:W-:Y:S01]  /*1d3c0*/  FFMA R26, -R23, 1.925963033500011079e-08, R26 ;  /* 0x32a57060171a7823 */ /* 0x000fe2000000011a */
[----:B------:R-:W-:Y:S01]  /*1d3d0*/  HADD2.F32 R23, -RZ, R5.H1_H1 ;  /* 0x30000005ff177230 */ /* 0x000fe20000004100 */
[----:B------:R2:W3:Y:S01]  /*1d3e0*/  MUFU.EX2 R43, R22 ;  /* 0x00000016002b7308 */ /* 0x0004e20000000800 */
[----:B-1----:R-:W-:Y:S01]  /*1d3f0*/  FADD R2, R30, -12583039 ;  /* 0xcb40007f1e027421 */ /* 0x002fe20000000000 */
[----:B------:R-:W-:Y:S01]  /*1d400*/  FADD R34, R32, -12583039 ;  /* 0xcb40007f20227421 */ /* 0x000fe20000000000 */
[----:B------:R-:W-:Y:S01]  /*1d410*/  FMUL R21, R17, R38 ;  /* 0x0000002611157220 */ /* 0x000fe20000400000 */
[----:B------:R-:W-:Y:S01]  /*1d420*/  SHF.L.U32 R24, R24, 0x17, RZ ;  /* 0x0000001718187819 */ /* 0x000fe200000006ff */
[----:B------:R-:W-:Y:S01]  /*1d430*/  FFMA R2, -R25, 1.4426950216293334961, -R2 ;  /* 0x3fb8aa3b19027823 */ /* 0x000fe20000000902 */
[----:B------:R-:W-:Y:S01]  /*1d440*/  FFMA R34, -R27, 1.4426950216293334961, -R34 ;  /* 0x3fb8aa3b1b227823 */ /* 0x000fe20000000922 */
[----:B------:R-:W-:Y:S01]  /*1d450*/  FFMA R21, R16, R23, R21 ;  /* 0x0000001710157223 */ /* 0x000fe20000000015 */
[----:B------:R1:W-:Y:S01]  /*1d460*/  MUFU.EX2 R45, R26 ;  /* 0x0000001a002d7308 */ /* 0x0003e20000000800 */
[-C--:B--2---:R-:W-:Y:S01]  /*1d470*/  FFMA.SAT R22, -R31, R54.reuse, 0.5 ;  /* 0x3f0000001f167423 */ /* 0x084fe20000002136 */
[----:B------:R-:W-:Y:S01]  /*1d480*/  FFMA R2, -R25, 1.925963033500011079e-08, R2 ;  /* 0x32a5706019027823 */ /* 0x000fe20000000102 */
[----:B------:R-:W-:Y:S01]  /*1d490*/  FFMA.SAT R25, -R33, R54, 0.5 ;  /* 0x3f00000021197423 */ /* 0x000fe20000002136 */
[----:B------:R-:W-:Y:S01]  /*1d4a0*/  FMUL R23, R17, R36 ;  /* 0x0000002411177220 */ /* 0x000fe20000400000 */
[-C--:B------:R-:W-:Y:S01]  /*1d4b0*/  FFMA.RM R22, R22, R55.reuse, 12582913 ;  /* 0x4b40000116167423 */ /* 0x080fe20000004037 */
[----:B------:R-:W-:Y:S01]  /*1d4c0*/  FFMA R34, -R27, 1.925963033500011079e-08, R34 ;  /* 0x32a570601b227823 */ /* 0x000fe20000000122 */
[-C--:B------:R-:W-:Y:S01]  /*1d4d0*/  FFMA.RM R36, R25, R55.reuse, 12582913 ;  /* 0x4b40000119247423 */ /* 0x080fe20000004037 */
[----:B------:R-:W-:Y:S01]  /*1d4e0*/  FFMA.SAT R25, -R35, R54, 0.5 ;  /* 0x3f00000023197423 */ /* 0x000fe20000002136 */
[----:B-1----:R-:W-:Y:S01]  /*1d4f0*/  FADD R26, R22, -12583039 ;  /* 0xcb40007f161a7421 */ /* 0x002fe20000000000 */
[--C-:B------:R-:W-:Y:S01]  /*1d500*/  HADD2.F32 R27, -RZ, R6.reuse.H0_H0 ;  /* 0x20000006ff1b7230 */ /* 0x100fe20000004100 */
[----:B------:R1:W-:Y:S01]  /*1d510*/  MUFU.EX2 R47, R2 ;  /* 0x00000002002f7308 */ /* 0x0003e20000000800 */
[----:B------:R-:W-:Y:S01]  /*1d520*/  FFMA.RM R38, R25, R55, 12582913 ;  /* 0x4b40000119267423 */ /* 0x000fe20000004037 */
[----:B------:R-:W-:Y:S01]  /*1d530*/  FFMA R26, -R31, 1.4426950216293334961, -R26 ;  /* 0x3fb8aa3b1f1a7823 */ /* 0x000fe2000000091a */
[----:B------:R-:W-:Y:S01]  /*1d540*/  FMUL R25, R17, R44 ;  /* 0x0000002c11197220 */ /* 0x000fe20000400000 */
[----:B------:R-:W-:Y:S01]  /*1d550*/  FFMA R23, R16, R27, R23 ;  /* 0x0000001b10177223 */ /* 0x000fe20000000017 */
[----:B------:R-:W-:Y:S01]  /*1d560*/  FFMA.SAT R27, -R37, R54, 0.5 ;  /* 0x3f000000251b7423 */ /* 0x000fe20000002136 */
[----:B------:R-:W-:Y:S01]  /*1d570*/  FFMA R26, -R31, 1.925963033500011079e-08, R26 ;  /* 0x32a570601f1a7823 */ /* 0x000fe2000000011a */
[----:B------:R-:W-:Y:S01]  /*1d580*/  HADD2.F32 R31, -RZ, R6.H1_H1 ;  /* 0x30000006ff1f7230 */ /* 0x000fe20000004100 */
[----:B------:R2:W-:Y:S01]  /*1d590*/  MUFU.EX2 R49, R34 ;  /* 0x0000002200317308 */ /* 0x0005e20000000800 */
[----:B-1----:R-:W-:Y:S01]  /*1d5a0*/  FADD R2, R36, -12583039 ;  /* 0xcb40007f24027421 */ /* 0x002fe20000000000 */
[----:B------:R-:W-:Y:S01]  /*1d5b0*/  FADD R40, R38, -12583039 ;  /* 0xcb40007f26287421 */ /* 0x000fe20000000000 */
[----:B------:R-:W-:-:S02]  /*1d5c0*/  HADD2.F32 R44, -RZ, R7.H0_H0 ;  /* 0x20000007ff2c7230 */ /* 0x000fc40000004100 */
[C---:B------:R-:W-:Y:S01]  /*1d5d0*/  FFMA R25, R16.reuse, R31, R25 ;  /* 0x0000001f10197223 */ /* 0x040fe20000000019 */
[----:B------:R-:W-:Y:S01]  /*1d5e0*/  FFMA.SAT R31, -R39, R54, 0.5 ;  /* 0x3f000000271f7423 */ /* 0x000fe20000002136 */
[----:B------:R-:W-:Y:S01]  /*1d5f0*/  FFMA R2, -R33, 1.4426950216293334961, -R2 ;  /* 0x3fb8aa3b21027823 */ /* 0x000fe20000000902 */
[----:B------:R-:W-:Y:S01]  /*1d600*/  FFMA R40, -R35, 1.4426950216293334961, -R40 ;  /* 0x3fb8aa3b23287823 */ /* 0x000fe20000000928 */
[----:B------:R1:W4:Y:S01]  /*1d610*/  MUFU.EX2 R51, R26 ;  /* 0x0000001a00337308 */ /* 0x0003220000000800 */
[-C--:B--2---:R-:W-:Y:S01]  /*1d620*/  FFMA.RM R34, R27, R55.reuse, 12582913 ;  /* 0x4b4000011b227423 */ /* 0x084fe20000004037 */
[----:B------:R-:W-:Y:S01]  /*1d630*/  FMUL R27, R17, R42 ;  /* 0x0000002a111b7220 */ /* 0x000fe20000400000 */
[-C--:B------:R-:W-:Y:S01]  /*1d640*/  FFMA.RM R42, R31, R55.reuse, 12582913 ;  /* 0x4b4000011f2a7423 */ /* 0x080fe20000004037 */
[----:B------:R-:W-:Y:S01]  /*1d650*/  FFMA R2, -R33, 1.925963033500011079e-08, R2 ;  /* 0x32a5706021027823 */ /* 0x000fe20000000102 */
[----:B------:R-:W-:Y:S01]  /*1d660*/  FFMA.SAT R31, -R21, R54, 0.5 ;  /* 0x3f000000151f7423 */ /* 0x000fe20000002136 */
[----:B------:R-:W-:Y:S01]  /*1d670*/  FFMA R40, -R35, 1.925963033500011079e-08, R40 ;  /* 0x32a5706023287823 */ /* 0x000fe20000000128 */
[----:B------:R-:W-:Y:S01]  /*1d680*/  FFMA R27, R16, R44, R27 ;  /* 0x0000002c101b7223 */ /* 0x000fe2000000001b */
[----:B------:R2:W-:Y:S01]  /*1d690*/  MUFU.EX2 R33, R2 ;  /* 0x0000000200217308 */ /* 0x0005e20000000800 */
[----:B-1----:R-:W-:Y:S01]  /*1d6a0*/  FADD R26, R34, -12583039 ;  /* 0xcb40007f221a7421 */ /* 0x002fe20000000000 */
[-C--:B------:R-:W-:Y:S01]  /*1d6b0*/  FFMA.RM R46, R31, R55.reuse, 12582913 ;  /* 0x4b4000011f2e7423 */ /* 0x080fe20000004037 */
[----:B------:R-:W-:Y:S01]  /*1d6c0*/  FMUL R31, R17, R52 ;  /* 0x00000034111f7220 */ /* 0x000fe20000400000 */
[----:B------:R-:W-:Y:S01]  /*1d6d0*/  FADD R44, R42, -12583039 ;  /* 0xcb40007f2a2c7421 */ /* 0x000fe20000000000 */
[----:B------:R-:W-:Y:S01]  /*1d6e0*/  FFMA R26, -R37, 1.4426950216293334961, -R26 ;  /* 0x3fb8aa3b251a7823 */ /* 0x000fe2000000091a */
[----:B------:R-:W-:Y:S01]  /*1d6f0*/  FADD R48, R46, -12583039 ;  /* 0xcb40007f2e307421 */ /* 0x000fe20000000000 */
[----:B------:R-:W-:Y:S01]  /*1d700*/  FFMA R31, R16, R50, R31 ;  /* 0x00000032101f7223 */ /* 0x000fe2000000001f */
[----:B------:R1:W5:Y:S01]  /*1d710*/  MUFU.EX2 R35, R40 ;  /* 0x0000002800237308 */ /* 0x0003620000000800 */
[-C--:B--2---:R-:W-:Y:S01]  /*1d720*/  FFMA.SAT R2, -R3, R54.reuse, 0.5 ;  /* 0x3f00000003027423 */ /* 0x084fe20000002136 */
[----:B------:R-:W-:Y:S01]  /*1d730*/  FFMA R26, -R37, 1.925963033500011079e-08, R26 ;  /* 0x32a57060251a7823 */ /* 0x000fe2000000011a */
[----:B------:R-:W-:Y:S01]  /*1d740*/  FFMA R48, -R21, 1.4426950216293334961, -R48 ;  /* 0x3fb8aa3b15307823 */ /* 0x000fe20000000930 */
[----:B------:R-:W-:Y:S01]  /*1d750*/  FFMA R44, -R39, 1.4426950216293334961, -R44 ;  /* 0x3fb8aa3b272c7823 */ /* 0x000fe2000000092c */
[-C--:B------:R-:W-:Y:S01]  /*1d760*/  FFMA.RM R2, R2, R55.reuse, 12582913 ;  /* 0x4b40000102027423 */ /* 0x080fe20000004037 */
[-C--:B------:R-:W-:Y:S01]  /*1d770*/  FFMA.SAT R52, -R27, R54.reuse, 0.5 ;  /* 0x3f0000001b347423 */ /* 0x080fe20000002136 */
[----:B------:R-:W-:Y:S01]  /*1d780*/  FFMA R48, -R21, 1.925963033500011079e-08, R48 ;  /* 0x32a5706015307823 */ /* 0x000fe20000000130 */
[----:B------:R2:W5:Y:S01]  /*1d790*/  MUFU.EX2 R37, R26 ;  /* 0x0000001a00257308 */ /* 0x0005620000000800 */
[----:B-1----:R-:W-:Y:S01]  /*1d7a0*/  FADD R40, R2, -12583039 ;  /* 0xcb40007f02287421 */ /* 0x002fe20000000000 */
[-C--:B------:R-:W-:Y:S01]  /*1d7b0*/  FFMA.SAT R21, -R25, R54.reuse, 0.5 ;  /* 0x3f00000019157423 */ /* 0x080fe20000002136 */
[----:B------:R-:W-:Y:S01]  /*1d7c0*/  FFMA R44, -R39, 1.925963033500011079e-08, R44 ;  /* 0x32a57060272c7823 */ /* 0x000fe2000000012c */
[-C--:B------:R-:W-:Y:S01]  /*1d7d0*/  FFMA.RM R53, R52, R55.reuse, 12582913 ;  /* 0x4b40000134357423 */ /* 0x080fe20000004037 */
[----:B------:R-:W-:Y:S01]  /*1d7e0*/  FFMA R40, -R3, 1.4426950216293334961, -R40 ;  /* 0x3fb8aa3b03287823 */ /* 0x000fe20000000928 */
[-C--:B------:R-:W-:Y:S01]  /*1d7f0*/  FFMA.RM R50, R21, R55.reuse, 12582913 ;  /* 0x4b40000115327423 */ /* 0x080fe20000004037 */
[----:B------:R-:W-:Y:S01]  /*1d800*/  SHF.L.U32 R22, R22, 0x17, RZ ;  /* 0x0000001716167819 */ /* 0x000fe200000006ff */
[----:B------:R1:W5:Y:S01]  /*1d810*/  MUFU.EX2 R39, R44 ;  /* 0x0000002c00277308 */ /* 0x0003620000000800 */
[-C--:B--2---:R-:W-:Y:S01]  /*1d820*/  FFMA.SAT R26, -R23, R54.reuse, 0.5 ;  /* 0x3f000000171a7423 */ /* 0x084fe20000002136 */
[----:B------:R-:W-:Y:S01]  /*1d830*/  FFMA.SAT R54, -R31, R54, 0.5 ;  /* 0x3f0000001f367423 */ /* 0x000fe20000002136 */
[----:B------:R-:W-:Y:S01]  /*1d840*/  FFMA R40, -R3, 1.925963033500011079e-08, R40 ;  /* 0x32a5706003287823 */ /* 0x000fe20000000128 */
[----:B------:R-:W-:Y:S01]  /*1d850*/  FADD R52, R50, -12583039 ;  /* 0xcb40007f32347421 */ /* 0x000fe20000000000 */
[-C--:B------:R-:W-:Y:S01]  /*1d860*/  FFMA.RM R26, R26, R55.reuse, 12582913 ;  /* 0x4b4000011a1a7423 */ /* 0x080fe20000004037 */
[----:B------:R-:W-:Y:S01]  /*1d870*/  FFMA.RM R54, R54, R55, 12582913 ;  /* 0x4b40000136367423 */ /* 0x000fe20000004037 */
[----:B---3--:R-:W-:Y:S01]  /*1d880*/  FFMA R43, R20, R43, 1 ;  /* 0x3f800000142b7423 */ /* 0x008fe2000000002b */
[----:B------:R2:W-:Y:S01]  /*1d890*/  MUFU.EX2 R3, R40 ;  /* 0x0000002800037308 */ /* 0x0005e20000000800 */
[----:B-1----:R-:W-:Y:S01]  /*1d8a0*/  FADD R44, R26, -12583039 ;  /* 0xcb40007f1a2c7421 */ /* 0x002fe20000000000 */
[----:B------:R-:W-:Y:S01]  /*1d8b0*/  FADD R56, R54, -12583039 ;  /* 0xcb40007f36387421 */ /* 0x000fe20000000000 */
[----:B------:R-:W-:Y:S01]  /*1d8c0*/  FFMA R52, -R25, 1.4426950216293334961, -R52 ;  /* 0x3fb8aa3b19347823 */ /* 0x000fe20000000934 */
[----:B----4-:R-:W-:Y:S01]  /*1d8d0*/  FFMA R51, R22, R51, 1 ;  /* 0x3f80000016337423 */ /* 0x010fe20000000033 */
[----:B------:R-:W-:Y:S01]  /*1d8e0*/  FFMA R44, -R23, 1.4426950216293334961, -R44 ;  /* 0x3fb8aa3b172c7823 */ /* 0x000fe2000000092c */
[----:B------:R-:W-:Y:S01]  /*1d8f0*/  FFMA R56, -R31, 1.4426950216293334961, -R56 ;  /* 0x3fb8aa3b1f387823 */ /* 0x000fe20000000938 */
[----:B------:R-:W-:Y:S01]  /*1d900*/  FFMA R52, -R25, 1.925963033500011079e-08, R52 ;  /* 0x32a5706019347823 */ /* 0x000fe20000000134 */
[----:B------:R1:W-:Y:S01]  /*1d910*/  MUFU.EX2 R21, R48 ;  /* 0x0000003000157308 */ /* 0x0003e20000000800 */
[----:B--2---:R-:W-:Y:S01]  /*1d920*/  FADD R40, R53, -12583039 ;  /* 0xcb40007f35287421 */ /* 0x004fe20000000000 */
[----:B------:R-:W-:Y:S01]  /*1d930*/  FFMA R44, -R23, 1.925963033500011079e-08, R44 ;  /* 0x32a57060172c7823 */ /* 0x000fe2000000012c */
[----:B------:R-:W-:Y:S01]  /*1d940*/  FFMA R56, -R31, 1.925963033500011079e-08, R56 ;  /* 0x32a570601f387823 */ /* 0x000fe20000000138 */
[----:B------:R-:W-:Y:S01]  /*1d950*/  SHF.L.U32 R38, R38, 0x17, RZ ;  /* 0x0000001726267819 */ /* 0x000fe200000006ff */
[----:B------:R-:W-:Y:S01]  /*1d960*/  FFMA R40, -R27, 1.4426950216293334961, -R40 ;  /* 0x3fb8aa3b1b287823 */ /* 0x000fe20000000928 */
[----:B------:R-:W-:-:S02]  /*1d970*/  SHF.L.U32 R34, R34, 0x17, RZ ;  /* 0x0000001722227819 */ /* 0x000fc400000006ff */
[----:B------:R2:W3:Y:S01]  /*1d980*/  MUFU.EX2 R23, R44 ;  /* 0x0000002c00177308 */ /* 0x0004e20000000800 */
[----:B-1----:R-:W-:Y:S01]  /*1d990*/  FFMA R48, R0, R41, 1 ;  /* 0x3f80000000307423 */ /* 0x002fe20000000029 */
[----:B------:R-:W-:Y:S01]  /*1d9a0*/  FFMA R40, -R27, 1.925963033500011079e-08, R40 ;  /* 0x32a570601b287823 */ /* 0x000fe20000000128 */
[----:B------:R-:W-:Y:S01]  /*1d9b0*/  SHF.L.U32 R26, R26, 0x17, RZ ;  /* 0x000000171a1a7819 */ /* 0x000fe200000006ff */
[----:B-----5:R-:W-:Y:S01]  /*1d9c0*/  FFMA R35, R38, R35, 1 ;  /* 0x3f80000026237423 */ /* 0x020fe20000000023 */
[----:B------:R-:W-:Y:S01]  /*1d9d0*/  VIADD R0, R48, 0x1800000 ;  /* 0x0180000030007836 */ /* 0x000fe20000000000 */
[----:B------:R-:W-:Y:S01]  /*1d9e0*/  SHF.L.U32 R30, R30, 0x17, RZ ;  /* 0x000000171e1e7819 */ /* 0x000fe200000006ff */
[----:B------:R-:W-:Y:S01]  /*1d9f0*/  FFMA R34, R34, R37, 1 ;  /* 0x3f80000022227423 */ /* 0x000fe20000000025 */
[----:B------:R-:W1:Y:S01]  /*1da00*/  MUFU.EX2 R25, R52 ;  /* 0x0000003400197308 */ /* 0x000e620000000800 */
[----:B------:R-:W-:Y:S01]  /*1da10*/  SHF.L.U32 R32, R32, 0x17, RZ ;  /* 0x0000001720207819 */ /* 0x000fe200000006ff */
[----:B--2---:R-:W-:Y:S01]  /*1da20*/  FFMA R44, R24, R45, 1 ;  /* 0x3f800000182c7423 */ /* 0x004fe2000000002d */
[----:B------:R-:W-:Y:S01]  /*1da30*/  LOP3.LUT R0, R0, 0x7f800000, RZ, 0xc0, !PT ;  /* 0x7f80000000007812 */ /* 0x000fe200078ec0ff */
[----:B------:R-:W-:Y:S01]  /*1da40*/  FFMA R47, R30, R47, 1 ;  /* 0x3f8000001e2f7423 */ /* 0x000fe2000000002f */
[----:B------:R-:W-:Y:S01]  /*1da50*/  SHF.L.U32 R36, R36, 0x17, RZ ;  /* 0x0000001724247819 */ /* 0x000fe200000006ff */
[----:B------:R-:W-:Y:S01]  /*1da60*/  FFMA R32, R32, R49, 1 ;  /* 0x3f80000020207423 */ /* 0x000fe20000000031 */
[----:B------:R-:W-:Y:S01]  /*1da70*/  ISETP.GT.U32.AND P2, PT, R0, 0x1ffffff, PT ;  /* 0x01ffffff0000780c */ /* 0x000fe20003f44070 */
[----:B------:R3:W2:Y:S01]  /*1da80*/  MUFU.EX2 R27, R40 ;  /* 0x00000028001b7308 */ /* 0x0006a20000000800 */
[----:B------:R-:W-:Y:S01]  /*1da90*/  SHF.L.U32 R42, R42, 0x17, RZ ;  /* 0x000000172a2a7819 */ /* 0x000fe200000006ff */
[----:B------:R-:W-:Y:S01]  /*1daa0*/  FFMA R36, R36, R33, 1 ;  /* 0x3f80000024247423 */ /* 0x000fe20000000021 */
[----:B------:R-:W-:-:S02]  /*1dab0*/  SHF.L.U32 R2, R2, 0x17, RZ ;  /* 0x0000001702027819 */ /* 0x000fc400000006ff */
[----:B------:R-:W-:Y:S01]  /*1dac0*/  SHF.L.U32 R46, R46, 0x17, RZ ;  /* 0x000000172e2e7819 */ /* 0x000fe200000006ff */
[----:B------:R-:W-:Y:S01]  /*1dad0*/  FFMA R39, R42, R39, 1 ;  /* 0x3f8000002a277423 */ /* 0x000fe20000000027 */
[----:B------:R-:W-:Y:S01]  /*1dae0*/  SHF.L.U32 R50, R50, 0x17, RZ ;  /* 0x0000001732327819 */ /* 0x000fe200000006ff */
[----:B------:R-:W4:Y:S01]  /*1daf0*/  MUFU.EX2 R31, R56 ;  /* 0x00000038001f7308 */ /* 0x000f220000000800 */
[----:B------:R-:W-:Y:S01]  /*1db00*/  SHF.L.U32 R22, R53, 0x17, RZ ;  /* 0x0000001735167819 */ /* 0x000fe200000006ff */
[----:B---3--:R-:W-:Y:S01]  /*1db10*/  FFMA R40, R26, R23, 1 ;  /* 0x3f8000001a287423 */ /* 0x008fe20000000017 */
[----:B------:R-:W-:Y:S01]  /*1db20*/  SHF.L.U32 R20, R54, 0x17, RZ ;  /* 0x0000001736147819 */ /* 0x000fe200000006ff */
[----:B------:R-:W-:Y:S01]  /*1db30*/  FFMA R38, R2, R3, 1 ;  /* 0x3f80000002267423 */ /* 0x000fe20000000003 */
[----:B------:R-:W-:Y:S01]  /*1db40*/  FFMA R37, R46, R21, 1 ;  /* 0x3f8000002e257423 */ /* 0x000fe20000000015 */
[----:B-1----:R-:W-:Y:S01]  /*1db50*/  FFMA R23, R50, R25, 1 ;  /* 0x3f80000032177423 */ /* 0x002fe20000000019 */
[----:B--2---:R-:W-:Y:S01]  /*1db60*/  FFMA R22, R22, R27, 1 ;  /* 0x3f80000016167423 */ /* 0x004fe2000000001b */
[----:B----4-:R-:W-:Y:S01]  /*1db70*/  FFMA R20, R20, R31, 1 ;  /* 0x3f80000014147423 */ /* 0x010fe2000000001f */
[----:B------:R-:W-:Y:S06]  /*1db80*/  @P2 BRA `(.L_x_623) ;  /* 0x0000000000142947 */ /* 0x000fec0003800000 */
[----:B------:R-:W-:Y:S02]  /*1db90*/  MOV R0, R48 ;  /* 0x0000003000007202 */ /* 0x000fe40000000f00 */
[----:B------:R-:W-:-:S07]  /*1dba0*/  MOV R2, 0x1dbc0 ;  /* 0x0001dbc000027802 */ /* 0x000fce0000000f00 */
[----:B------:R-:W-:Y:S05]  /*1dbb0*/  CALL.REL.NOINC `($__internal_0_$__cuda_sm20_rcp_rn_f32_slowpath) ;  /* 0x000000fc00407944 */ /* 0x000fea0003c00000 */
[----:B------:R-:W-:Y:S01]  /*1dbc0*/  MOV R21, R0 ;  /* 0x0000000000157202 */ /* 0x000fe20000000f00 */
[----:B------:R-:W-:Y:S06]  /*1dbd0*/  BRA `(.L_x_624) ;  /* 0x0000000000107947 */ /* 0x000fec0003800000 */
.L_x_623:
[----:B------:R-:W1:Y:S02]  /*1dbe0*/  MUFU.RCP R21, R48 ;  /* 0x0000003000157308 */ /* 0x000e640000001000 */
[----:B-1----:R-:W-:-:S04]  /*1dbf0*/  FFMA R0, R48, R21, -1 ;  /* 0xbf80000030007423 */ /* 0x002fc80000000015 */
[----:B------:R-:W-:-:S04]  /*1dc00*/  FADD.FTZ R0, -R0, -RZ ;  /* 0x800000ff00007221 */ /* 0x000fc80000010100 */
[----:B------:R-:W-:-:S07]  /*1dc10*/  FFMA R21, R21, R0, R21 ;  /* 0x0000000015157223 */ /* 0x000fce0000000015 */
.L_x_624:
[----:B------:R-:W-:Y:S05]  /*1dc20*/  BSYNC B1 ;  /* 0x0000000000017941 */ /* 0x000fea0003800000 */
.L_x_622:
        /* <DEDUP_REMOVED lines=10> */
.L_x_626:
[----:B------:R-:W1:Y:S02]  /*1dcd0*/  MUFU.RCP R24, R43 ;  /* 0x0000002b00187308 */ /* 0x000e640000001000 */
[----:B-1----:R-:W-:-:S04]  /*1dce0*/  FFMA R0, R43, R24, -1 ;  /* 0xbf8000002b007423 */ /* 0x002fc80000000018 */
[----:B------:R-:W-:-:S04]  /*1dcf0*/  FADD.FTZ R3, -R0, -RZ ;  /* 0x800000ff00037221 */ /* 0x000fc80000010100 */
[----:B------:R-:W-:-:S07]  /*1dd00*/  FFMA R24, R24, R3, R24 ;  /* 0x0000000318187223 */ /* 0x000fce0000000018 */
.L_x_627:
[----:B------:R-:W-:Y:S05]  /*1dd10*/  BSYNC B1 ;  /* 0x0000000000017941 */ /* 0x000fea0003800000 */
.L_x_625:
        /* <DEDUP_REMOVED lines=10> */
.L_x_629:
[----:B------:R-:W1:Y:S02]  /*1ddc0*/  MUFU.RCP R25, R44 ;  /* 0x0000002c00197308 */ /* 0x000e640000001000 */
[----:B-1----:R-:W-:-:S04]  /*1ddd0*/  FFMA R0, R44, R25, -1 ;  /* 0xbf8000002c007423 */ /* 0x002fc80000000019 */
[----:B------:R-:W-:-:S04]  /*1dde0*/  FADD.FTZ R0, -R0, -RZ ;  /* 0x800000ff00007221 */ /* 0x000fc80000010100 */
[----:B------:R-:W-:-:S07]  /*1ddf0*/  FFMA R25, R25, R0, R25 ;  /* 0x0000000019197223 */ /* 0x000fce0000000019 */
.L_x_630:
[----:B------:R-:W-:Y:S05]  /*1de00*/  BSYNC B1 ;  /* 0x0000000000017941 */ /* 0x000fea0003800000 */
.L_x_628:
        /* <DEDUP_REMOVED lines=10> */
.L_x_632:
[----:B------:R-:W1:Y:S02]  /*1deb0*/  MUFU.RCP R26, R47 ;  /* 0x0000002f001a7308 */ /* 0x000e640000001000 */
[----:B-1----:R-:W-:-:S04]  /*1dec0*/  FFMA R0, R47, R26, -1 ;  /* 0xbf8000002f007423 */ /* 0x002fc8000000001a */
[----:B------:R-:W-:-:S04]  /*1ded0*/  FADD.FTZ R3, -R0, -RZ ;  /* 0x800000ff00037221 */ /* 0x000fc80000010100 */
[----:B------:R-:W-:-:S07]  /*1dee0*/  FFMA R26, R26, R3, R26 ;  /* 0x000000031a1a7223 */ /* 0x000fce000000001a */
.L_x_633:
[----:B------:R-:W-:Y:S05]  /*1def0*/  BSYNC B1 ;  /* 0x0000000000017941 */ /* 0x000fea0003800000 */
.L_x_631:
        /* <DEDUP_REMOVED lines=10> */
.L_x_635:
[----:B------:R-:W1:Y:S02]  /*1dfa0*/  MUFU.RCP R27, R32 ;  /* 0x00000020001b7308 */ /* 0x000e640000001000 */
[----:B-1----:R-:W-:-:S04]  /*1dfb0*/  FFMA R0, R32, R27, -1 ;  /* 0xbf80000020007423 */ /* 0x002fc8000000001b */
[----:B------:R-:W-:-:S04]  /*1dfc0*/  FADD.FTZ R0, -R0, -RZ ;  /* 0x800000ff00007221 */ /* 0x000fc80000010100 */
[----:B------:R-:W-:-:S07]  /*1dfd0*/  FFMA R27, R27, R0, R27 ;  /* 0x000000001b1b7223 */ /* 0x000fce000000001b */
.L_x_636:
[----:B------:R-:W-:Y:S05]  /*1dfe0*/  BSYNC B1 ;  /* 0x0000000000017941 */ /* 0x000fea0003800000 */
.L_x_634:
        /* <DEDUP_REMOVED lines=10> */
.L_x_638:
[----:B------:R-:W1:Y:S02]  /*1e090*/  MUFU.RCP R30, R51 ;  /* 0x00000033001e7308 */ /* 0x000e640000001000 */
[----:B-1----:R-:W-:-:S04]  /*1e0a0*/  FFMA R0, R51, R30, -1 ;  /* 0xbf80000033007423 */ /* 0x002fc8000000001e */
[----:B------:R-:W-:-:S04]  /*1e0b0*/  FADD.FTZ R3, -R0, -RZ ;  /* 0x800000ff00037221 */ /* 0x000fc80000010100 */
[----:B------:R-:W-:-:S07]  /*1e0c0*/  FFMA R30, R30, R3, R30 ;  /* 0x000000031e1e7223 */ /* 0x000fce000000001e */
.L_x_639:
[----:B------:R-:W-:Y:S05]  /*1e0d0*/  BSYNC B1 ;  /* 0x0000000000017941 */ /* 0x000fea0003800000 */
.L_x_637:
        /* <DEDUP_REMOVED lines=10> */
.L_x_641:
[----:B------:R-:W1:Y:S02]  /*1e180*/  MUFU.RCP R31, R36 ;  /* 0x00000024001f7308 */ /* 0x000e640000001000 */
[----:B-1----:R-:W-:-:S04]  /*1e190*/  FFMA R0, R36, R31, -1 ;  /* 0xbf80000024007423 */ /* 0x002fc8000000001f */
[----:B------:R-:W-:-:S04]  /*1e1a0*/  FADD.FTZ R0, -R0, -RZ ;  /* 0x800000ff00007221 */ /* 0x000fc80000010100 */
[----:B------:R-:W-:-:S07]  /*1e1b0*/  FFMA R31, R31, R0, R31 ;  /* 0x000000001f1f7223 */ /* 0x000fce000000001f */
.L_x_642:
[----:B------:R-:W-:Y:S05]  /*1e1c0*/  BSYNC B1 ;  /* 0x0000000000017941 */ /* 0x000fea0003800000 */
.L_x_640:
        /* <DEDUP_REMOVED lines=10> */
.L_x_644:
[----:B------:R-:W1:Y:S02]  /*1e270*/  MUFU.RCP R32, R35 ;  /* 0x0000002300207308 */ /* 0x000e640000001000 */
[----:B-1----:R-:W-:-:S04]  /*1e280*/  FFMA R0, R35, R32, -1 ;  /* 0xbf80000023007423 */ /* 0x002fc80000000020 */
[----:B------:R-:W-:-:S04]  /*1e290*/  FADD.FTZ R3, -R0, -RZ ;  /* 0x800000ff00037221 */ /* 0x000fc80000010100 */
[----:B------:R-:W-:-:S07]  /*1e2a0*/  FFMA R32, R32, R3, R32 ;  /* 0x0000000320207223 */ /* 0x000fce0000000020 */
.L_x_645:
[----:B------:R-:W-:Y:S05]  /*1e2b0*/  BSYNC B1 ;  /* 0x0000000000017941 */ /* 0x000fea0003800000 */
.L_x_643:
        /* <DEDUP_REMOVED lines=10> */
.L_x_647:
[----:B------:R-:W1:Y:S02]  /*1e360*/  MUFU.RCP R33, R34 ;  /* 0x0000002200217308 */ /* 0x000e640000001000 */
[----:B-1----:R-:W-:-:S04]  /*1e370*/  FFMA R0, R34, R33, -1 ;  /* 0xbf80000022007423 */ /* 0x002fc80000000021 */
[----:B------:R-:W-:-:S04]  /*1e380*/  FADD.FTZ R0, -R0, -RZ ;  /* 0x800000ff00007221 */ /* 0x000fc80000010100 */
[----:B------:R-:W-:-:S07]  /*1e390*/  FFMA R33, R33, R0, R33 ;  /* 0x0000000021217223 */ /* 0x000fce0000000021 */
.L_x_648:
[----:B------:R-:W-:Y:S05]  /*1e3a0*/  BSYNC B1 ;  /* 0x0000000000017941 */ /* 0x000fea0003800000 */
.L_x_646:
        /* <DEDUP_REMOVED lines=10> */
.L_x_650:
[----:B------:R-:W1:Y:S02]  /*1e450*/  MUFU.RCP R34, R39 ;  /* 0x0000002700227308 */ /* 0x000e640000001000 */
[----:B-1----:R-:W-:-:S04]  /*1e460*/  FFMA R0, R39, R34, -1 ;  /* 0xbf80000027007423 */ /* 0x002fc80000000022 */
[----:B------:R-:W-:-:S04]  /*1e470*/  FADD.FTZ R3, -R0, -RZ ;  /* 0x800000ff00037221 */ /* 0x000fc80000010100 */
[----:B------:R-:W-:-:S07]  /*1e480*/  FFMA R34, R34, R3, R34 ;  /* 0x0000000322227223 */ /* 0x000fce0000000022 */
.L_x_651:
[----:B------:R-:W-:Y:S05]  /*1e490*/  BSYNC B1 ;  /* 0x0000000000017941 */ /* 0x000fea0003800000 */
.L_x_649:
        /* <DEDUP_REMOVED lines=10> */
.L_x_653:
[----:B------:R-:W1:Y:S02]  /*1e540*/  MUFU.RCP R35, R38 ;  /* 0x0000002600237308 */ /* 0x000e640000001000 */
[----:B-1----:R-:W-:-:S04]  /*1e550*/  FFMA R0, R38, R35, -1 ;  /* 0xbf80000026007423 */ /* 0x002fc80000000023 */
[----:B------:R-:W-:-:S04]  /*1e560*/  FADD.FTZ R0, -R0, -RZ ;  /* 0x800000ff00007221 */ /* 0x000fc80000010100 */
[----:B------:R-:W-:-:S07]  /*1e570*/  FFMA R35, R35, R0, R35 ;  /* 0x0000000023237223 */ /* 0x000fce0000000023 */
.L_x_654:
[----:B------:R-:W-:Y:S05]  /*1e580*/  BSYNC B1 ;  /* 0x0000000000017941 */ /* 0x000fea0003800000 */
.L_x_652:
        /* <DEDUP_REMOVED lines=10> */
.L_x_656:
[----:B------:R-:W1:Y:S02]  /*1e630*/  MUFU.RCP R36, R37 ;  /* 0x0000002500247308 */ /* 0x000e640000001000 */
[----:B-1----:R-:W-:-:S04]  /*1e640*/  FFMA R0, R37, R36, -1 ;  /* 0xbf80000025007423 */ /* 0x002fc80000000024 */
[----:B------:R-:W-:-:S04]  /*1e650*/  FADD.FTZ R3, -R0, -RZ ;  /* 0x800000ff00037221 */ /* 0x000fc80000010100 */
[----:B------:R-:W-:-:S07]  /*1e660*/  FFMA R36, R36, R3, R36 ;  /* 0x0000000324247223 */ /* 0x000fce0000000024 */
.L_x_657:
[----:B------:R-:W-:Y:S05]  /*1e670*/  BSYNC B1 ;  /* 0x0000000000017941 */ /* 0x000fea0003800000 */
.L_x_655:
        /* <DEDUP_REMOVED lines=10> */
.L_x_659:
[----:B------:R-:W1:Y:S02]  /*1e720*/  MUFU.RCP R37, R40 ;  /* 0x0000002800257308 */ /* 0x000e640000001000 */
[----:B-1----:R-:W-:-:S04]  /*1e730*/  FFMA R0, R40, R37, -1 ;  /* 0xbf80000028007423 */ /* 0x002fc80000000025 */
[----:B------:R-:W-:-:S04]  /*1e740*/  FADD.FTZ R0, -R0, -RZ ;  /* 0x800000ff00007221 */ /* 0x000fc80000010100 */
[----:B------:R-:W-:-:S07]  /*1e750*/  FFMA R37, R37, R0, R37 ;  /* 0x0000000025257223 */ /* 0x000fce0000000025 */
.L_x_660:
[----:B------:R-:W-:Y:S05]  /*1e760*/  BSYNC B1 ;  /* 0x0000000000017941 */ /* 0x000fea0003800000 */
.L_x_658:
        /* <DEDUP_REMOVED lines=10> */
.L_x_662:
[----:B------:R-:W1:Y:S02]  /*1e810*/  MUFU.RCP R38, R23 ;  /* 0x0000001700267308 */ /* 0x000e640000001000 */
[----:B-1----:R-:W-:-:S04]  /*1e820*/  FFMA R0, R23, R38, -1 ;  /* 0xbf80000017007423 */ /* 0x002fc80000000026 */
[----:B------:R-:W-:-:S04]  /*1e830*/  FADD.FTZ R3, -R0, -RZ ;  /* 0x800000ff00037221 */ /* 0x000fc80000010100 */
[----:B------:R-:W-:-:S07]  /*1e840*/  FFMA R38, R38, R3, R38 ;  /* 0x0000000326267223 */ /* 0x000fce0000000026 */
.L_x_663:
[----:B------:R-:W-:Y:S05]  /*1e850*/  BSYNC B1 ;  /* 0x0000000000017941 */ /* 0x000fea0003800000 */
.L_x_661:
        /* <DEDUP_REMOVED lines=10> */
.L_x_665:
[----:B------:R-:W1:Y:S02]  /*1e900*/  MUFU.RCP R23, R22 ;  /* 0x0000001600177308 */ /* 0x000e640000001000 */
[----:B-1----:R-:W-:-:S04]  /*1e910*/  FFMA R0, R22, R23, -1 ;  /* 0xbf80000016007423 */ /* 0x002fc80000000017 */
[----:B------:R-:W-:-:S04]  /*1e920*/  FADD.FTZ R0, -R0, -RZ ;  /* 0x800000ff00007221 */ /* 0x000fc80000010100 */
[----:B------:R-:W-:-:S07]  /*1e930*/  FFMA R23, R23, R0, R23 ;  /* 0x0000000017177223 */ /* 0x000fce0000000017 */
.L_x_666:
[----:B------:R-:W-:Y:S05]  /*1e940*/  BSYNC B1 ;  /* 0x0000000000017941 */ /* 0x000fea0003800000 */
.L_x_664:
        /* <DEDUP_REMOVED lines=8> */
.L_x_667:
[----:B------:R-:W1:Y:S02]  /*1e9d0*/  MUFU.RCP R3, R20 ;  /* 0x0000001400037308 */ /* 0x000e640000001000 */
[----:B-1----:R-:W-:-:S04]  /*1e9e0*/  FFMA R0, R20, R3, -1 ;  /* 0xbf80000014007423 */ /* 0x002fc80000000003 */
[----:B------:R-:W-:-:S04]  /*1e9f0*/  FADD.FTZ R0, -R0, -RZ ;  /* 0x800000ff00007221 */ /* 0x000fc80000010100 */
[----:B------:R-:W-:-:S07]  /*1ea00*/  FFMA R0, R3, R0, R3 ;  /* 0x0000000003007223 */ /* 0x000fce0000000003 */
.L_x_668:
        /* <DEDUP_REMOVED lines=29> */
.L_x_670:
[----:B------:R-:W-:Y:S05]  /*1ebe0*/  BSYNC B0 ;  /* 0x0000000000007941 */ /* 0x000fea0003800000 */
.L_x_669:
[----:B------:R-:W-:Y:S06]  /*1ebf0*/  BAR.SYNC.DEFER_BLOCKING 0x1, 0x100 ;  /* 0x0044000000007b1d */ /* 0x000fec0000010000 */
[----:B------:R-:W-:Y:S04]  /*1ec00*/  BSSY B0, `(.L_x_671) ;  /* 0x000000a000007945 */ /* 0x000fe80003800000 */
[----:B------:R-:W-:Y:S05]  /*1ec10*/  @P0 BRA `(.L_x_672) ;  /* 0x0000000000200947 */ /* 0x000fea0003800000 */
[----:B------:R-:W-:-:S06]  /*1ec20*/  UISETP.NE.AND UP0, UPT, UR43, 0x3, UPT ;  /* 0x000000032b00788c */ /* 0x000fcc000bf05270 */
[----:B------:R-:W-:-:S13]  /*1ec30*/  PLOP3.LUT P2, PT, PT, PT, UP0, 0x80, 0x0 ;  /* 0x000000000000781c */ /* 0x000fda0003f4f008 */
[----:B------:R-:W-:Y:S05]  /*1ec40*/  @!P2 BRA `(.L_x_673) ;  /* 0x000000000004a947 */ /* 0x000fea0003800000 */
[----:B------:R-:W-:Y:S01]  /*1ec50*/  BPT.TRAP 0x1 ;  /* 0x000000040000795c */ /* 0x000fe20000300000 */
.L_x_673:
[----:B------:R-:W-:-:S04]  /*1ec60*/  ULEA UR4, UR8, UR46, 0x3 ;  /* 0x0000002e08047291 */ /* 0x000fc8000f8e183f */
[----:B------:R-:W-:-:S04]  /*1ec70*/  UIADD3 UR4, UR4, 0x50, URZ ;  /* 0x0000005004047890 */ /* 0x000fc8000fffe03f */
[----:B------:R-:W-:-:S09]  /*1ec80*/  UPRMT UR4, UR47, 0x654, UR4 ;  /* 0x000006542f047896 */ /* 0x000fd20008000004 */
[----:B------:R-:W-:Y:S03]  /*1ec90*/  SYNCS.ARRIVE.TRANS64.RED.A1T0 RZ, [UR4], RZ ;  /* 0x000000ffffff79a7 */ /* 0x000fe60008100404 */
.L_x_672:
[----:B------:R-:W-:Y:S05]  /*1eca0*/  BSYNC B0 ;  /* 0x0000000000007941 */ /* 0x000fea0003800000 */
.L_x_671:
        /* <DEDUP_REMOVED lines=9> */
.L_x_676:
[C---:B------:R-:W-:Y:S01]  /*1ed40*/  LEA R0, R12.reuse, UR46, 0x3 ;  /* 0x0000002e0c007c11 */ /* 0x040fe2000f8e18ff */
[----:B------:R-:W-:Y:S01]  /*1ed50*/  BSSY B1, `(.L_x_677) ;  /* 0x0000006000017945 */ /* 0x000fe20003800000 */
[----:B------:R-:W-:Y:S02]  /*1ed60*/  SHF.L.U32 R3, R13, 0x1f, RZ ;  /* 0x0000001f0d037819 */ /* 0x000fe400000006ff */
[----:B-1----:R-:W-:Y:S02]  /*1ed70*/  @!P1 LEA R21, R12, R15, 0xd ;  /* 0x0000000f0c159211 */ /* 0x002fe400078e68ff */
[----:B------:R-:W1:Y:S02]  /*1ed80*/  SYNCS.PHASECHK.TRANS64.TRYWAIT P2, [R0+URZ+0x30], R3 ;  /* 0x00003003000075a7 */ /* 0x000e64000804017f */
[----:B------:R-:W-:Y:S01]  /*1ed90*/  @!P1 LEA R2, R18, R21, 0x1 ;  /* 0x0000001512029211 */ /* 0x000fe200078e08ff */
[----:B-1----:R-:W-:Y:S06]  /*1eda0*/  @!P2 BRA `(.L_x_678) ;  /* 0x000000e00010a947 */ /* 0x002fec0003800000 */
.L_x_1118:
[----:B------:R-:W-:Y:S05]  /*1edb0*/  BSYNC B1 ;  /* 0x0000000000017941 */ /* 0x000fea0003800000 */
.L_x_677:
        /* <DEDUP_REMOVED lines=8> */
.L_x_675:
[----:B------:R-:W-:Y:S05]  /*1ee40*/  BSYNC B0 ;  /* 0x0000000000007941 */ /* 0x000fea0003800000 */
.L_x_674:
[--C-:B---3--:R-:W-:Y:S02]  /*1ee50*/  HADD2.F32 R0, -RZ, R8.reuse.H0_H0 ;  /* 0x20000008ff007230 */ /* 0x108fe40000004100 */
[C---:B------:R-:W-:Y:S01]  /*1ee60*/  FMUL R3, R17.reuse, R104 ;  /* 0x0000006811037220 */ /* 0x040fe20000400000 */
[----:B------:R-:W-:Y:S02]  /*1ee70*/  HADD2.F32 R2, -RZ, R8.H1_H1 ;  /* 0x30000008ff027230 */ /* 0x000fe40000004100 */
[C---:B------:R-:W-:Y:S01]  /*1ee80*/  FMUL R105, R17.reuse, R105 ;  /* 0x0000006911697220 */ /* 0x040fe20000400000 */
[----:B-1----:R-:W-:Y:S01]  /*1ee90*/  FMUL R23, R17, R108 ;  /* 0x0000006c11177220 */ /* 0x002fe20000400000 */
[C---:B------:R-:W-:Y:S01]  /*1eea0*/  FFMA R3, R16.reuse, R0, R3 ;  /* 0x0000000010037223 */ /* 0x040fe20000000003 */
[--C-:B------:R-:W-:Y:S02]  /*1eeb0*/  HADD2.F32 R0, -RZ, R10.reuse.H0_H0 ;  /* 0x2000000aff007230 */ /* 0x100fe40000004100 */
[----:B------:R-:W-:Y:S01]  /*1eec0*/  FFMA R105, R16, R2, R105 ;  /* 0x0000000210697223 */ /* 0x000fe20000000069 */
[----:B------:R-:W-:Y:S01]  /*1eed0*/  MOV R52, 0x3bbb989d ;  /* 0x3bbb989d00347802 */ /* 0x000fe20000000f00 */
[----:B------:R-:W-:-:S02]  /*1eee0*/  HADD2.F32 R2, -RZ, R10.H1_H1 ;  /* 0x3000000aff027230 */ /* 0x000fc40000004100 */
[----:B------:R-:W-:Y:S01]  /*1eef0*/  FMUL R109, R17, R109 ;  /* 0x0000006d116d7220 */ /* 0x000fe20000400000 */
[C---:B------:R-:W-:Y:S01]  /*1ef00*/  FFMA R23, R16.reuse, R0, R23 ;  /* 0x0000000010177223 */ /* 0x040fe20000000017 */
[----:B------:R-:W-:Y:S01]  /*1ef10*/  MOV R53, 0x437c0000 ;  /* 0x437c000000357802 */ /* 0x000fe20000000f00 */
[----:B------:R-:W-:Y:S01]  /*1ef20*/  FFMA.SAT R0, -R3, R52, 0.5 ;  /* 0x3f00000003007423 */ /* 0x000fe20000002134 */
[----:B------:R-:W-:Y:S01]  /*1ef30*/  FFMA R109, R16, R2, R109 ;  /* 0x00000002106d7223 */ /* 0x000fe2000000006d */
[----:B------:R-:W-:Y:S02]  /*1ef40*/  HADD2.F32 R2, -RZ, R11.H1_H1 ;  /* 0x3000000bff027230 */ /* 0x000fe40000004100 */
[C---:B------:R-:W-:Y:S01]  /*1ef50*/  FMUL R111, R17.reuse, R111 ;  /* 0x0000006f116f7220 */ /* 0x040fe20000400000 */
[--C-:B------:R-:W-:Y:S02]  /*1ef60*/  HADD2.F32 R20, -RZ, R9.reuse.H0_H0 ;  /* 0x20000009ff147230 */ /* 0x100fe40000004100 */
[----:B------:R-:W-:Y:S01]  /*1ef70*/  FMUL R21, R17, R106 ;  /* 0x0000006a11157220 */ /* 0x000fe20000400000 */
[----:B------:R-:W-:Y:S01]  /*1ef80*/  FFMA.RM R0, R0, R53, 12582913 ;  /* 0x4b40000100007423 */ /* 0x000fe20000004035 */
[----:B------:R-:W-:Y:S01]  /*1ef90*/  FFMA R111, R16, R2, R111 ;  /* 0x00000002106f7223 */ /* 0x000fe2000000006f */
[----:B------:R-:W-:-:S02]  /*1efa0*/  HADD2.F32 R22, -RZ, R9.H1_H1 ;  /* 0x30000009ff167230 */ /* 0x000fc40000004100 */
[----:B------:R-:W-:Y:S01]  /*1efb0*/  FFMA R21, R16, R20, R21 ;  /* 0x0000001410157223 */ /* 0x000fe20000000015 */
[----:B------:R-:W-:Y:S01]  /*1efc0*/  FADD R2, R0, -12583039 ;  /* 0xcb40007f00027421 */ /* 0x000fe20000000000 */
[----:B------:R-:W-:Y:S02]  /*1efd0*/  HADD2.F32 R20, -RZ, R11.H0_H0 ;  /* 0x2000000bff147230 */ /* 0x000fe40000004100 */
[C---:B------:R-:W-:Y:S01]  /*1efe0*/  FMUL R107, R17.reuse, R107 ;  /* 0x0000006b116b7220 */ /* 0x040fe20000400000 */
[----:B------:R-:W-:Y:S01]  /*1eff0*/  FMUL R25, R17, R110 ;  /* 0x0000006e11197220 */ /* 0x000fe20000400000 */
[----:B------:R-:W-:Y:S01]  /*1f000*/  FFMA R2, -R3, 1.4426950216293334961, -R2 ;  /* 0x3fb8aa3b03027823 */ /* 0x000fe20000000902 */
[----:B------:R-:W-:Y:S01]  /*1f010*/  FFMA.SAT R32, -R23, R52, 0.5 ;  /* 0x3f00000017207423 */ /* 0x000fe20000002134 */
[C---:B------:R-:W-:Y:S01]  /*1f020*/  FFMA R107, R16.reuse, R22, R107 ;  /* 0x00000016106b7223 */ /* 0x040fe2000000006b */
[----:B------:R-:W-:Y:S01]  /*1f030*/  FFMA R25, R16, R20, R25 ;  /* 0x0000001410197223 */ /* 0x000fe20000000019 */
[-C--:B------:R-:W-:Y:S01]  /*1f040*/  FFMA.SAT R20, -R105, R52.reuse, 0.5 ;  /* 0x3f00000069147423 */ /* 0x080fe20000002134 */
[----:B------:R-:W-:Y:S01]  /*1f050*/  FFMA.SAT R24, -R21, R52, 0.5 ;  /* 0x3f00000015187423 */ /* 0x000fe20000002134 */
[----:B------:R-:W-:Y:S01]  /*1f060*/  FFMA R2, -R3, 1.925963033500011079e-08, R2 ;  /* 0x32a5706003027823 */ /* 0x000fe20000000102 */
[----:B----4-:R-:W-:-:S02]  /*1f070*/  HADD2.F32 R34, -RZ, R5.H0_H0 ;  /* 0x20000005ff227230 */ /* 0x010fc40000004100 */
[C---:B------:R-:W-:Y:S01]  /*1f080*/  FMUL R3, R17.reuse, R114 ;  /* 0x0000007211037220 */ /* 0x040fe20000400000 */
[--C-:B------:R-:W-:Y:S02]  /*1f090*/  HADD2.F32 R22, -RZ, R4.reuse.H0_H0 ;  /* 0x20000004ff167230 */ /* 0x100fe40000004100 */
[C---:B------:R-:W-:Y:S01]  /*1f0a0*/  FMUL R27, R17.reuse, R112 ;  /* 0x00000070111b7220 */ /* 0x040fe20000400000 */
[----:B------:R-:W-:Y:S02]  /*1f0b0*/  HADD2.F32 R26, -RZ, R4.H1_H1 ;  /* 0x30000004ff1a7230 */ /* 0x000fe40000004100 */
[----:B------:R-:W-:Y:S01]  /*1f0c0*/  FMUL R113, R17, R113 ;  /* 0x0000007111717220 */ /* 0x000fe20000400000 */
[----:B------:R-:W-:Y:S01]  /*1f0d0*/  FFMA.SAT R30, -R107, R52, 0.5 ;  /* 0x3f0000006b1e7423 */ /* 0x000fe20000002134 */
[-C--:B------:R-:W-:Y:S01]  /*1f0e0*/  FFMA.RM R32, R32, R53.reuse, 12582913 ;  /* 0x4b40000120207423 */ /* 0x080fe20000004035 */
[-C--:B------:R-:W-:Y:S01]  /*1f0f0*/  FFMA.RM R20, R20, R53.reuse, 12582913 ;  /* 0x4b40000114147423 */ /* 0x080fe20000004035 */
[-C--:B------:R-:W-:Y:S01]  /*1f100*/  FFMA.RM R24, R24, R53.reuse, 12582913 ;  /* 0x4b40000118187423 */ /* 0x080fe20000004035 */
[C---:B------:R-:W-:Y:S01]  /*1f110*/  FFMA R3, R16.reuse, R34, R3 ;  /* 0x0000002210037223 */ /* 0x040fe20000000003 */
[C---:B------:R-:W-:Y:S01]  /*1f120*/  FFMA R27, R16.reuse, R22, R27 ;  /* 0x00000016101b7223 */ /* 0x040fe2000000001b */
[----:B------:R-:W-:Y:S01]  /*1f130*/  FFMA R113, R16, R26, R113 ;  /* 0x0000001a10717223 */ /* 0x000fe20000000071 */
[----:B------:R-:W-:Y:S01]  /*1f140*/  FFMA.RM R30, R30, R53, 12582913 ;  /* 0x4b4000011e1e7423 */ /* 0x000fe20000004035 */
[----:B------:R-:W-:Y:S01]  /*1f150*/  FADD R34, R32, -12583039 ;  /* 0xcb40007f20227421 */ /* 0x000fe20000000000 */
[----:B------:R-:W-:Y:S01]  /*1f160*/  FADD R22, R20, -12583039 ;  /* 0xcb40007f14167421 */ /* 0x000fe20000000000 */
[----:B------:R-:W-:Y:S01]  /*1f170*/  FADD R26, R24, -12583039 ;  /* 0xcb40007f181a7421 */ /* 0x000fe20000000000 */
[----:B------:R1:W2:Y:S01]  /*1f180*/  MUFU.EX2 R31, R2 ;  /* 0x00000002001f7308 */ /* 0x0002a20000000800 */
[----:B------:R-:W-:Y:S01]  /*1f190*/  FFMA R34, -R23, 1.4426950216293334961, -R34 ;  /* 0x3fb8aa3b17227823 */ /* 0x000fe20000000922 */
[----:B------:R-:W-:Y:S01]  /*1f1a0*/  FFMA R22, -R105, 1.4426950216293334961, -R22 ;  /* 0x3fb8aa3b69167823 */ /* 0x000fe20000000916 */
[----:B------:R-:W-:Y:S01]  /*1f1b0*/  FFMA R26, -R21, 1.4426950216293334961, -R26 ;  /* 0x3fb8aa3b151a7823 */ /* 0x000fe2000000091a */
[----:B------:R-:W-:-:S02]  /*1f1c0*/  HADD2.F32 R36, -RZ, R5.H1_H1 ;  /* 0x30000005ff247230 */ /* 0x000fc40000004100 */
[----:B------:R-:W-:Y:S01]  /*1f1d0*/  FMUL R115, R17, R115 ;  /* 0x0000007311737220 */ /* 0x000fe20000400000 */
[----:B------:R-:W-:Y:S01]  /*1f1e0*/  FFMA R34, -R23, 1.925963033500011079e-08, R34 ;  /* 0x32a5706017227823 */ /* 0x000fe20000000122 */
[----:B------:R-:W-:Y:S01]  /*1f1f0*/  FFMA R22, -R105, 1.925963033500011079e-08, R22 ;  /* 0x32a5706069167823 */ /* 0x000fe20000000116 */
[----:B------:R-:W-:Y:S01]  /*1f200*/  FFMA R26, -R21, 1.925963033500011079e-08, R26 ;  /* 0x32a57060151a7823 */ /* 0x000fe2000000011a */
[----:B-1----:R-:W-:Y:S01]  /*1f210*/  FADD R2, R30, -12583039 ;  /* 0xcb40007f1e027421 */ /* 0x002fe20000000000 */
[-C--:B------:R-:W-:Y:S01]  /*1f220*/  FFMA.SAT R23, -R25, R52.reuse, 0.5 ;  /* 0x3f00000019177423 */ /* 0x080fe20000002134 */
[----:B------:R-:W-:Y:S01]  /*1f230*/  FFMA.SAT R21, -R109, R52, 0.5 ;  /* 0x3f0000006d157423 */ /* 0x000fe20000002134 */
[----:B------:R-:W-:Y:S01]  /*1f240*/  FFMA R115, R16, R36, R115 ;  /* 0x0000002410737223 */ /* 0x000fe20000000073 */
[----:B------:R-:W-:Y:S01]  /*1f250*/  FFMA R2, -R107, 1.4426950216293334961, -R2 ;  /* 0x3fb8aa3b6b027823 */ /* 0x000fe20000000902 */
[----:B------:R1:W-:Y:S01]  /*1f260*/  MUFU.EX2 R33, R22 ;  /* 0x0000001600217308 */ /* 0x0003e20000000800 */
[----:B------:R-:W-:Y:S01]  /*1f270*/  FFMA.RM R36, R23, R53, 12582913 ;  /* 0x4b40000117247423 */ /* 0x000fe20000004035 */
[----:B------:R-:W-:-:S02]  /*1f280*/  HADD2.F32 R38, -RZ, R6.H0_H0 ;  /* 0x20000006ff267230 */ /* 0x000fc40000004100 */
[----:B------:R-:W-:Y:S01]  /*1f290*/  FFMA R2, -R107, 1.925963033500011079e-08, R2 ;  /* 0x32a570606b027823 */ /* 0x000fe20000000102 */
[----:B------:R-:W-:Y:S01]  /*1f2a0*/  FFMA.SAT R23, -R111, R52, 0.5 ;  /* 0x3f0000006f177423 */ /* 0x000fe20000002134 */
[----:B------:R-:W-:Y:S02]  /*1f2b0*/  HADD2.F32 R42, -RZ, R6.H1_H1 ;  /* 0x30000006ff2a7230 */ /* 0x000fe40000004100 */
[----:B------:R-:W-:Y:S01]  /*1f2c0*/  FMUL R117, R17, R117 ;  /* 0x0000007511757220 */ /* 0x000fe20000400000 */
[--C-:B------:R-:W-:Y:S01]  /*1f2d0*/  HADD2.F32 R44, -RZ, R7.reuse.H0_H0 ;  /* 0x20000007ff2c7230 */ /* 0x100fe20000004100 */
[----:B------:R3:W-:Y:S01]  /*1f2e0*/  MUFU.EX2 R37, R2 ;  /* 0x0000000200257308 */ /* 0x0007e20000000800 */
[----:B-1----:R-:W-:Y:S01]  /*1f2f0*/  FFMA.RM R22, R21, R53, 12582913 ;  /* 0x4b40000115167423 */ /* 0x002fe20000004035 */
[----:B------:R-:W-:Y:S01]  /*1f300*/  FMUL R21, R17, R116 ;  /* 0x0000007411157220 */ /* 0x000fe20000400000 */
[----:B------:R-:W-:Y:S01]  /*1f310*/  FFMA R117, R16, R42, R117 ;  /* 0x0000002a10757223 */ /* 0x000fe20000000075 */
[----:B------:R-:W-:Y:S01]  /*1f320*/  FFMA.SAT R42, -R113, R52, 0.5 ;  /* 0x3f000000712a7423 */ /* 0x000fe20000002134 */
[----:B------:R-:W-:-:S02]  /*1f330*/  HADD2.F32 R47, -RZ, R7.H1_H1 ;  /* 0x30000007ff2f7230 */ /* 0x000fc40000004100 */
[----:B------:R-:W-:Y:S01]  /*1f340*/  FFMA R21, R16, R38, R21 ;  /* 0x0000002610157223 */ /* 0x000fe20000000015 */
[-C--:B------:R-:W-:Y:S01]  /*1f350*/  FFMA.RM R38, R23, R53.reuse, 12582913 ;  /* 0x4b40000117267423 */ /* 0x080fe20000004035 */
[----:B------:R1:W-:Y:S01]  /*1f360*/  MUFU.EX2 R35, R26 ;  /* 0x0000001a00237308 */ /* 0x0003e20000000800 */
[----:B---3--:R-:W-:Y:S01]  /*1f370*/  FADD R2, R36, -12583039 ;  /* 0xcb40007f24027421 */ /* 0x008fe20000000000 */
[-C--:B------:R-:W-:Y:S01]  /*1f380*/  FFMA.SAT R23, -R27, R52.reuse, 0.5 ;  /* 0x3f0000001b177423 */ /* 0x080fe20000002134 */
[----:B------:R-:W-:Y:S01]  /*1f390*/  FADD R40, R38, -12583039 ;  /* 0xcb40007f26287421 */ /* 0x000fe20000000000 */
[----:B------:R-:W-:Y:S01]  /*1f3a0*/  FFMA.RM R42, R42, R53, 12582913 ;  /* 0x4b4000012a2a7423 */ /* 0x000fe20000004035 */
[----:B------:R-:W-:Y:S01]  /*1f3b0*/  FFMA R2, -R25, 1.4426950216293334961, -R2 ;  /* 0x3fb8aa3b19027823 */ /* 0x000fe20000000902 */
[----:B------:R-:W-:Y:S01]  /*1f3c0*/  FMUL R119, R17, R119 ;  /* 0x0000007711777220 */ /* 0x000fe20000400000 */
[----:B------:R-:W-:Y:S01]  /*1f3d0*/  FFMA R40, -R111, 1.4426950216293334961, -R40 ;  /* 0x3fb8aa3b6f287823 */ /* 0x000fe20000000928 */
[----:B------:R3:W4:Y:S01]  /*1f3e0*/  MUFU.EX2 R39, R34 ;  /* 0x0000002200277308 */ /* 0x0007220000000800 */
[----:B-1----:R-:W-:Y:S01]  /*1f3f0*/  FADD R26, R22, -12583039 ;  /* 0xcb40007f161a7421 */ /* 0x002fe20000000000 */
[----:B------:R-:W-:Y:S01]  /*1f400*/  FFMA R2, -R25, 1.925963033500011079e-08, R2 ;  /* 0x32a5706019027823 */ /* 0x000fe20000000102 */
[----:B------:R-:W-:Y:S01]  /*1f410*/  FFMA R40, -R111, 1.925963033500011079e-08, R40 ;  /* 0x32a570606f287823 */ /* 0x000fe20000000128 */
[----:B------:R-:W-:Y:S01]  /*1f420*/  FFMA R119, R16, R47, R119 ;  /* 0x0000002f10777223 */ /* 0x000fe20000000077 */
[----:B------:R-:W-:Y:S01]  /*1f430*/  FFMA R26, -R109, 1.4426950216293334961, -R26 ;  /* 0x3fb8aa3b6d1a7823 */ /* 0x000fe2000000091a */
[-C--:B------:R-:W-:Y:S01]  /*1f440*/  FFMA.SAT R47, -R117, R52.reuse, 0.5 ;  /* 0x3f000000752f7423 */ /* 0x080fe20000002134 */
[----:B------:R-:W-:Y:S01]  /*1f450*/  FFMA.SAT R45, -R115, R52, 0.5 ;  /* 0x3f000000732d7423 */ /* 0x000fe20000002134 */
[----:B------:R1:W-:Y:S01]  /*1f460*/  MUFU.EX2 R25, R2 ;  /* 0x0000000200197308 */ /* 0x0003e20000000800 */
[----:B------:R-:W-:Y:S01]  /*1f470*/  FFMA R26, -R109, 1.925963033500011079e-08, R26 ;  /* 0x32a570606d1a7823 */ /* 0x000fe2000000011a */
[-C--:B---3--:R-:W-:Y:S01]  /*1f480*/  FFMA.RM R34, R23, R53.reuse, 12582913 ;  /* 0x4b40000117227423 */ /* 0x088fe20000004035 */
[----:B------:R-:W-:Y:S01]  /*1f490*/  FMUL R23, R17, R118 ;  /* 0x0000007611177220 */ /* 0x000fe20000400000 */
[-C--:B------:R-:W-:Y:S01]  /*1f4a0*/  FFMA.RM R49, R47, R53.reuse, 12582913 ;  /* 0x4b4000012f317423 */ /* 0x080fe20000004035 */
[-C--:B------:R-:W-:Y:S01]  /*1f4b0*/  FFMA.RM R46, R45, R53.reuse, 12582913 ;  /* 0x4b4000012d2e7423 */ /* 0x080fe20000004035 */
[----:B------:R-:W-:Y:S01]  /*1f4c0*/  SHF.L.U32 R0, R0, 0x17, RZ ;  /* 0x0000001700007819 */ /* 0x000fe200000006ff */
[----:B------:R-:W-:Y:S01]  /*1f4d0*/  FFMA R23, R16, R44, R23 ;  /* 0x0000002c10177223 */ /* 0x000fe20000000017 */
[----:B------:R3:W5:Y:S01]  /*1f4e0*/  MUFU.EX2 R41, R26 ;  /* 0x0000001a00297308 */ /* 0x0007620000000800 */
[-C--:B-1----:R-:W-:Y:S01]  /*1f4f0*/  FFMA.SAT R2, -R3, R52.reuse, 0.5 ;  /* 0x3f00000003027423 */ /* 0x082fe20000002134 */
[----:B------:R-:W-:Y:S01]  /*1f500*/  FADD R44, R42, -12583039 ;  /* 0xcb40007f2a2c7421 */ /* 0x000fe20000000000 */
[-C--:B------:R-:W-:Y:S01]  /*1f510*/  FFMA.SAT R50, -R23, R52.reuse, 0.5 ;  /* 0x3f00000017327423 */ /* 0x080fe20000002134 */
[----:B------:R-:W-:Y:S01]  /*1f520*/  FADD R48, R46, -12583039 ;  /* 0xcb40007f2e307421 */ /* 0x000fe20000000000 */
[-C--:B------:R-:W-:Y:S01]  /*1f530*/  FFMA.RM R2, R2, R53.reuse, 12582913 ;  /* 0x4b40000102027423 */ /* 0x080fe20000004035 */
[C---:B------:R-:W-:Y:S01]  /*1f540*/  FFMA R44, -R113.reuse, 1.4426950216293334961, -R44 ;  /* 0x3fb8aa3b712c7823 */ /* 0x040fe2000000092c */
[----:B------:R-:W-:Y:S01]  /*1f550*/  FFMA.RM R51, R50, R53, 12582913 ;  /* 0x4b40000132337423 */ /* 0x000fe20000004035 */
[----:B------:R1:W5:Y:S01]  /*1f560*/  MUFU.EX2 R43, R40 ;  /* 0x00000028002b7308 */ /* 0x0003620000000800 */
[----:B---3--:R-:W-:Y:S01]  /*1f570*/  FADD R26, R34, -12583039 ;  /* 0xcb40007f221a7421 */ /* 0x008fe20000000000 */
[----:B------:R-:W-:Y:S01]  /*1f580*/  FFMA R44, -R113, 1.925963033500011079e-08, R44 ;  /* 0x32a57060712c7823 */ /* 0x000fe2000000012c */
[----:B------:R-:W-:Y:S01]  /*1f590*/  FADD R50, R49, -12583039 ;  /* 0xcb40007f31327421 */ /* 0x000fe20000000000 */
[----:B--2---:R-:W-:Y:S01]  /*1f5a0*/  FFMA R31, R0, R31, 1 ;  /* 0x3f800000001f7423 */ /* 0x004fe2000000001f */
[----:B------:R-:W-:Y:S01]  /*1f5b0*/  FFMA R26, -R27, 1.4426950216293334961, -R26 ;  /* 0x3fb8aa3b1b1a7823 */ /* 0x000fe2000000091a */
[----:B------:R-:W-:Y:S01]  /*1f5c0*/  FFMA R48, -R115, 1.4426950216293334961, -R48 ;  /* 0x3fb8aa3b73307823 */ /* 0x000fe20000000930 */
[----:B------:R-:W-:Y:S01]  /*1f5d0*/  FFMA R50, -R117, 1.4426950216293334961, -R50 ;  /* 0x3fb8aa3b75327823 */ /* 0x000fe20000000932 */
[----:B------:R-:W2:Y:S01]  /*1f5e0*/  MUFU.EX2 R45, R44 ;  /* 0x0000002c002d7308 */ /* 0x000ea20000000800 */
[----:B-1----:R-:W-:Y:S01]  /*1f5f0*/  FADD R40, R2, -12583039 ;  /* 0xcb40007f02287421 */ /* 0x002fe20000000000 */
[----:B------:R-:W-:Y:S01]  /*1f600*/  FFMA R26, -R27, 1.925963033500011079e-08, R26 ;  /* 0x32a570601b1a7823 */ /* 0x000fe2000000011a */
[----:B------:R-:W-:Y:S01]  /*1f610*/  FFMA R50, -R117, 1.925963033500011079e-08, R50 ;  /* 0x32a5706075327823 */ /* 0x000fe20000000132 */
[----:B------:R-:W-:Y:S01]  /*1f620*/  IADD3 R0, R31, 0x1800000, RZ ;  /* 0x018000001f007810 */ /* 0x000fe20007ffe0ff */
[----:B------:R-:W-:Y:S01]  /*1f630*/  FFMA R40, -R3, 1.4426950216293334961, -R40 ;  /* 0x3fb8aa3b03287823 */ /* 0x000fe20000000928 */
[----:B------:R-:W-:Y:S01]  /*1f640*/  FFMA R48, -R115, 1.925963033500011079e-08, R48 ;  /* 0x32a5706073307823 */ /* 0x000fe20000000130 */
[----:B------:R-:W-:Y:S01]  /*1f650*/  SHF.L.U32 R32, R32, 0x17, RZ ;  /* 0x0000001720207819 */ /* 0x000fe200000006ff */
[----:B------:R1:W3:Y:S01]  /*1f660*/  MUFU.EX2 R27, R26 ;  /* 0x0000001a001b7308 */ /* 0x0002e20000000800 */
[----:B------:R-:W-:Y:S01]  /*1f670*/  FFMA R40, -R3, 1.925963033500011079e-08, R40 ;  /* 0x32a5706003287823 */ /* 0x000fe20000000128 */
[----:B------:R-:W-:Y:S01]  /*1f680*/  LOP3.LUT R0, R0, 0x7f800000, RZ, 0xc0, !PT ;  /* 0x7f80000000007812 */ /* 0x000fe200078ec0ff */
[----:B------:R-:W-:Y:S01]  /*1f690*/  IMAD.SHL.U32 R34, R34, 0x800000, RZ ;  /* 0x0080000022227824 */ /* 0x000fe200078e00ff */
[----:B------:R-:W-:Y:S01]  /*1f6a0*/  SHF.L.U32 R20, R20, 0x17, RZ ;  /* 0x0000001714147819 */ /* 0x000fe200000006ff */
[----:B------:R-:W-:Y:S01]  /*1f6b0*/  BSSY B1, `(.L_x_679) ;  /* 0x000003a000017945 */ /* 0x000fe20003800000 */
[----:B------:R-:W-:Y:S01]  /*1f6c0*/  ISETP.GT.U32.AND P2, PT, R0, 0x1ffffff, PT ;  /* 0x01ffffff0000780c */ /* 0x000fe20003f44070 */
[----:B----4-:R-:W-:Y:S01]  /*1f6d0*/  FFMA R39, R32, R39, 1 ;  /* 0x3f80000020277423 */ /* 0x010fe20000000027 */
[----:B------:R4:W3:Y:S01]  /*1f6e0*/  MUFU.EX2 R3, R40 ;  /* 0x0000002800037308 */ /* 0x0008e20000000800 */
[-C--:B-1----:R-:W-:Y:S01]  /*1f6f0*/  FFMA.SAT R26, -R21, R52.reuse, 0.5 ;  /* 0x3f000000151a7423 */ /* 0x082fe20000002134 */
[----:B------:R-:W-:Y:S01]  /*1f700*/  FFMA.SAT R52, -R119, R52, 0.5 ;  /* 0x3f00000077347423 */ /* 0x000fe20000002134 */
[----:B------:R-:W-:-:S02]  /*1f710*/  SHF.L.U32 R30, R30, 0x17, RZ ;  /* 0x000000171e1e7819 */ /* 0x000fc400000006ff */
[-C--:B------:R-:W-:Y:S01]  /*1f720*/  FFMA.RM R26, R26, R53.reuse, 12582913 ;  /* 0x4b4000011a1a7423 */ /* 0x080fe20000004035 */
[----:B------:R-:W-:Y:S01]  /*1f730*/  FFMA.RM R52, R52, R53, 12582913 ;  /* 0x4b40000134347423 */ /* 0x000fe20000004035 */
[----:B------:R-:W-:Y:S01]  /*1f740*/  SHF.L.U32 R22, R22, 0x17, RZ ;  /* 0x0000001716167819 */ /* 0x000fe200000006ff */
[----:B------:R1:W3:Y:S01]  /*1f750*/  MUFU.EX2 R47, R48 ;  /* 0x00000030002f7308 */ /* 0x0002e20000000800 */
[----:B----4-:R-:W-:Y:S01]  /*1f760*/  FADD R40, R51, -12583039 ;  /* 0xcb40007f33287421 */ /* 0x010fe20000000000 */
[----:B------:R-:W-:Y:S01]  /*1f770*/  FADD R44, R26, -12583039 ;  /* 0xcb40007f1a2c7421 */ /* 0x000fe20000000000 */
[----:B------:R-:W-:Y:S01]  /*1f780*/  FADD R54, R52, -12583039 ;  /* 0xcb40007f34367421 */ /* 0x000fe20000000000 */
[----:B------:R-:W-:Y:S01]  /*1f790*/  SHF.L.U32 R38, R38, 0x17, RZ ;  /* 0x0000001726267819 */ /* 0x000fe200000006ff */
[----:B------:R-:W-:Y:S01]  /*1f7a0*/  FFMA R40, -R23, 1.4426950216293334961, -R40 ;  /* 0x3fb8aa3b17287823 */ /* 0x000fe20000000928 */
[----:B------:R-:W-:Y:S01]  /*1f7b0*/  FFMA R44, -R21, 1.4426950216293334961, -R44 ;  /* 0x3fb8aa3b152c7823 */ /* 0x000fe2000000092c */
[----:B------:R-:W-:Y:S01]  /*1f7c0*/  FFMA R54, -R119, 1.4426950216293334961, -R54 ;  /* 0x3fb8aa3b77367823 */ /* 0x000fe20000000936 */
[----:B------:R-:W-:Y:S01]  /*1f7d0*/  MUFU.EX2 R50, R50 ;  /* 0x0000003200327308 */ /* 0x000fe20000000800 */
[----:B------:R-:W-:Y:S01]  /*1f7e0*/  FFMA R40, -R23, 1.925963033500011079e-08, R40 ;  /* 0x32a5706017287823 */ /* 0x000fe20000000128 */
[----:B------:R-:W-:Y:S01]  /*1f7f0*/  FFMA R44, -R21, 1.925963033500011079e-08, R44 ;  /* 0x32a57060152c7823 */ /* 0x000fe2000000012c */
[----:B------:R-:W-:Y:S01]  /*1f800*/  FFMA R54, -R119, 1.925963033500011079e-08, R54 ;  /* 0x32a5706077367823 */ /* 0x000fe20000000136 */
[----:B------:R-:W-:Y:S01]  /*1f810*/  SHF.L.U32 R42, R42, 0x17, RZ ;  /* 0x000000172a2a7819 */ /* 0x000fe200000006ff */
[----:B-1----:R-:W-:Y:S01]  /*1f820*/  FFMA R48, R20, R33, 1 ;  /* 0x3f80000014307423 */ /* 0x002fe20000000021 */
[----:B------:R-:W-:Y:S01]  /*1f830*/  SHF.L.U32 R24, R24, 0x17, RZ ;  /* 0x0000001718187819 */ /* 0x000fe200000006ff */
[----:B------:R-:W-:Y:S01]  /*1f840*/  FFMA R30, R30, R37, 1 ;  /* 0x3f8000001e1e7423 */ /* 0x000fe20000000025 */
[----:B------:R-:W1:Y:S01]  /*1f850*/  MUFU.EX2 R21, R44 ;  /* 0x0000002c00157308 */ /* 0x000e620000000800 */
[----:B------:R-:W-:Y:S01]  /*1f860*/  SHF.L.U32 R36, R36, 0x17, RZ ;  /* 0x0000001724247819 */ /* 0x000fe200000006ff */
[----:B-----5:R-:W-:Y:S01]  /*1f870*/  FFMA R32, R22, R41, 1 ;  /* 0x3f80000016207423 */ /* 0x020fe20000000029 */
[----:B------:R-:W-:Y:S01]  /*1f880*/  SHF.L.U32 R2, R2, 0x17, RZ ;  /* 0x0000001702027819 */ /* 0x000fe200000006ff */
[----:B------:R-:W-:Y:S01]  /*1f890*/  FFMA R38, R38, R43, 1 ;  /* 0x3f80000026267423 */ /* 0x000fe2000000002b */
[----:B------:R-:W-:Y:S01]  /*1f8a0*/  SHF.L.U32 R46, R46, 0x17, RZ ;  /* 0x000000172e2e7819 */ /* 0x000fe200000006ff */
[----:B--2---:R-:W-:Y:S01]  /*1f8b0*/  FFMA R42, R42, R45, 1 ;  /* 0x3f8000002a2a7423 */ /* 0x004fe2000000002d */
[----:B------:R-:W-:Y:S01]  /*1f8c0*/  SHF.L.U32 R26, R26, 0x17, RZ ;  /* 0x000000171a1a7819 */ /* 0x000fe200000006ff */
[----:B------:R-:W2:Y:S01]  /*1f8d0*/  MUFU.EX2 R40, R40 ;  /* 0x0000002800287308 */ /* 0x000ea20000000800 */
[----:B------:R-:W-:Y:S01]  /*1f8e0*/  SHF.L.U32 R49, R49, 0x17, RZ ;  /* 0x0000001731317819 */ /* 0x000fe200000006ff */
[----:B------:R-:W-:Y:S01]  /*1f8f0*/  FFMA R35, R24, R35, 1 ;  /* 0x3f80000018237423 */ /* 0x000fe20000000023 */
[----:B------:R-:W-:Y:S01]  /*1f900*/  SHF.L.U32 R51, R51, 0x17, RZ ;  /* 0x0000001733337819 */ /* 0x000fe200000006ff */
[----:B------:R-:W-:Y:S01]  /*1f910*/  FFMA R33, R36, R25, 1 ;  /* 0x3f80000024217423 */ /* 0x000fe20000000019 */
[----:B------:R-:W-:Y:S01]  /*1f920*/  SHF.L.U32 R52, R52, 0x17, RZ ;  /* 0x0000001734347819 */ /* 0x000fe200000006ff */
[----:B---3--:R-:W-:Y:S01]  /*1f930*/  FFMA R37, R34, R27, 1 ;  /* 0x3f80000022257423 */ /* 0x008fe2000000001b */
[----:B------:R-:W-:Y:S01]  /*1f940*/  FFMA R41, R2, R3, 1 ;  /* 0x3f80000002297423 */ /* 0x000fe20000000003 */
[----:B------:R-:W3:Y:S01]  /*1f950*/  MUFU.EX2 R23, R54 ;  /* 0x0000003600177308 */ /* 0x000ee20000000800 */
[----:B------:R-:W-:Y:S01]  /*1f960*/  FFMA R46, R46, R47, 1 ;  /* 0x3f8000002e2e7423 */ /* 0x000fe2000000002f */
[----:B-1----:R-:W-:Y:S01]  /*1f970*/  FFMA R43, R26, R21, 1 ;  /* 0x3f8000001a2b7423 */ /* 0x002fe20000000015 */
[----:B------:R-:W-:Y:S01]  /*1f980*/  FFMA R50, R49, R50, 1 ;  /* 0x3f80000031327423 */ /* 0x000fe20000000032 */
        /* <DEDUP_REMOVED lines=8> */
.L_x_680:
[----:B------:R-:W1:Y:S02]  /*1fa10*/  MUFU.RCP R20, R31 ;  /* 0x0000001f00147308 */ /* 0x000e640000001000 */
[----:B-1----:R-:W-:-:S04]  /*1fa20*/  FFMA R0, R31, R20, -1 ;  /* 0xbf8000001f007423 */ /* 0x002fc80000000014 */
[----:B------:R-:W-:-:S04]  /*1fa30*/  FADD.FTZ R3, -R0, -RZ ;  /* 0x800000ff00037221 */ /* 0x000fc80000010100 */
[----:B------:R-:W-:-:S07]  /*1fa40*/  FFMA R20, R20, R3, R20 ;  /* 0x0000000314147223 */ /* 0x000fce0000000014 */
.L_x_681:
[----:B------:R-:W-:Y:S05]  /*1fa50*/  BSYNC B1 ;  /* 0x0000000000017941 */ /* 0x000fea0003800000 */
.L_x_679:
        /* <DEDUP_REMOVED lines=10> */
.L_x_683:
[----:B------:R-:W1:Y:S02]  /*1fb00*/  MUFU.RCP R21, R48 ;  /* 0x0000003000157308 */ /* 0x000e640000001000 */
[----:B-1----:R-:W-:-:S04]  /*1fb10*/  FFMA R0, R48, R21, -1 ;  /* 0xbf80000030007423 */ /* 0x002fc80000000015 */
[----:B------:R-:W-:-:S04]  /*1fb20*/  FADD.FTZ R0, -R0, -RZ ;  /* 0x800000ff00007221 */ /* 0x000fc80000010100 */
[----:B------:R-:W-:-:S07]  /*1fb30*/  FFMA R21, R21, R0, R21 ;  /* 0x0000000015157223 */ /* 0x000fce0000000015 */
.L_x_684:
[----:B------:R-:W-:Y:S05]  /*1fb40*/  BSYNC B1 ;  /* 0x0000000000017941 */ /* 0x000fea0003800000 */
.L_x_682:
        /* <DEDUP_REMOVED lines=10> */
.L_x_686:
[----:B------:R-:W1:Y:S02]  /*1fbf0*/  MUFU.RCP R22, R35 ;  /* 0x0000002300167308 */ /* 0x000e640000001000 */
[----:B-1----:R-:W-:-:S04]  /*1fc00*/  FFMA R0, R35, R22, -1 ;  /* 0xbf80000023007423 */ /* 0x002fc80000000016 */
[----:B------:R-:W-:-:S04]  /*1fc10*/  FADD.FTZ R3, -R0, -RZ ;  /* 0x800000ff00037221 */ /* 0x000fc80000010100 */
[----:B------:R-:W-:-:S07]  /*1fc20*/  FFMA R22, R22, R3, R22 ;  /* 0x0000000316167223 */ /* 0x000fce0000000016 */
.L_x_687:
[----:B------:R-:W-:Y:S05]  /*1fc30*/  BSYNC B1 ;  /* 0x0000000000017941 */ /* 0x000fea0003800000 */
.L_x_685:
        /* <DEDUP_REMOVED lines=10> */
.L_x_689:
[----:B------:R-:W1:Y:S02]  /*1fce0*/  MUFU.RCP R23, R30 ;  /* 0x0000001e00177308 */ /* 0x000e640000001000 */
[----:B-1----:R-:W-:-:S04]  /*1fcf0*/  FFMA R0, R30, R23, -1 ;  /* 0xbf8000001e007423 */ /* 0x002fc80000000017 */
[----:B------:R-:W-:-:S04]  /*1fd00*/  FADD.FTZ R0, -R0, -RZ ;  /* 0x800000ff00007221 */ /* 0x000fc80000010100 */
[----:B------:R-:W-:-:S07]  /*1fd10*/  FFMA R23, R23, R0, R23 ;  /* 0x0000000017177223 */ /* 0x000fce0000000017 */
.L_x_690:
[----:B------:R-:W-:Y:S05]  /*1fd20*/  BSYNC B1 ;  /* 0x0000000000017941 */ /* 0x000fea0003800000 */
.L_x_688:
        /* <DEDUP_REMOVED lines=10> */
.L_x_692:
[----:B------:R-:W1:Y:S02]  /*1fdd0*/  MUFU.RCP R24, R39 ;  /* 0x0000002700187308 */ /* 0x000e640000001000 */
[----:B-1----:R-:W-:-:S04]  /*1fde0*/  FFMA R0, R39, R24, -1 ;  /* 0xbf80000027007423 */ /* 0x002fc80000000018 */
[----:B------:R-:W-:-:S04]  /*1fdf0*/  FADD.FTZ R3, -R0, -RZ ;  /* 0x800000ff00037221 */ /* 0x000fc80000010100 */
[----:B------:R-:W-:-:S07]  /*1fe00*/  FFMA R24, R24, R3, R24 ;  /* 0x0000000318187223 */ /* 0x000fce0000000018 */
.L_x_693:
[----:B------:R-:W-:Y:S05]  /*1fe10*/  BSYNC B1 ;  /* 0x0000000000017941 */ /* 0x000fea0003800000 */
.L_x_691:
        /* <DEDUP_REMOVED lines=10> */
.L_x_695:
[----:B------:R-:W1:Y:S02]  /*1fec0*/  MUFU.RCP R25, R32 ;  /* 0x0000002000197308 */ /* 0x000e640000001000 */
[----:B-1----:R-:W-:-:S04]  /*1fed0*/  FFMA R0, R32, R25, -1 ;  /* 0xbf80000020007423 */ /* 0x002fc80000000019 */
[----:B------:R-:W-:-:S04]  /*1fee0*/  FADD.FTZ R0, -R0, -RZ ;  /* 0x800000ff00007221 */ /* 0x000fc80000010100 */
[----:B------:R-:W-:-:S07]  /*1fef0*/  FFMA R25, R25, R0, R25 ;  /* 0x0000000019197223 */ /* 0x000fce0000000019 */
.L_x_696:
[----:B------:R-:W-:Y:S05]  /*1ff00*/  BSYNC B1 ;  /* 0x0000000000017941 */ /* 0x000fea0003800000 */
.L_x_694:
        /* <DEDUP_REMOVED lines=10> */
.L_x_698:
[----:B------:R-:W1:Y:S02]  /*1ffb0*/  MUFU.RCP R26, R33 ;  /* 0x00000021001a7308 */ /* 0x000e640000001000 */
[----:B-1----:R-:W-:-:S04]  /*1ffc0*/  FFMA R0, R33, R26, -1 ;  /* 0xbf80000021007423 */ /* 0x002fc8000000001a */
[----:B------:R-:W-:-:S04]  /*1ffd0*/  FADD.FTZ R3, -R0, -RZ ;  /* 0x800000ff00037221 */ /* 0x000fc80000010100 */
[----:B------:R-:W-:-:S07]  /*1ffe0*/  FFMA R26, R26, R3, R26 ;  /* 0x000000031a1a7223 */ /* 0x000fce000000001a */
.L_x_699:
[----:B------:R-:W-:Y:S05]  /*1fff0*/  BSYNC B1 ;  /* 0x0000000000017941 */ /* 0x000fea0003800000 */
.L_x_697:
        /* <DEDUP_REMOVED lines=10> */
.L_x_701:
[----:B------:R-:W1:Y:S02]  /*200a0*/  MUFU.RCP R27, R38 ;  /* 0x00000026001b7308 */ /* 0x000e640000001000 */
[----:B-1----:R-:W-:-:S04]  /*200b0*/  FFMA R0, R38, R27, -1 ;  /* 0xbf80000026007423 */ /* 0x002fc8000000001b */
[----:B------:R-:W-:-:S04]  /*200c0*/  FADD.FTZ R0, -R0, -RZ ;  /* 0x800000ff00007221 */ /* 0x000fc80000010100 */
[----:B------:R-:W-:-:S07]  /*200d0*/  FFMA R27, R27, R0, R27 ;  /* 0x000000001b1b7223 */ /* 0x000fce000000001b */
.L_x_702:
[----:B------:R-:W-:Y:S05]  /*200e0*/  BSYNC B1 ;  /* 0x0000000000017941 */ /* 0x000fea0003800000 */
.L_x_700:
        /* <DEDUP_REMOVED lines=10> */
.L_x_704:
[----:B------:R-:W1:Y:S02]  /*20190*/  MUFU.RCP R30, R37 ;  /* 0x00000025001e7308 */ /* 0x000e640000001000 */
[----:B-1----:R-:W-:-:S04]  /*201a0*/  FFMA R0, R37, R30, -1 ;  /* 0xbf80000025007423 */ /* 0x002fc8000000001e */
[----:B------:R-:W-:-:S04]  /*201b0*/  FADD.FTZ R3, -R0, -RZ ;  /* 0x800000ff00037221 */ /* 0x000fc80000010100 */
[----:B------:R-:W-:-:S07]  /*201c0*/  FFMA R30, R30, R3, R30 ;  /* 0x000000031e1e7223 */ /* 0x000fce000000001e */
.L_x_705:
[----:B------:R-:W-:Y:S05]  /*201d0*/  BSYNC B1 ;  /* 0x0000000000017941 */ /* 0x000fea0003800000 */
.L_x_703:
        /* <DEDUP_REMOVED lines=10> */
.L_x_707:
[----:B------:R-:W1:Y:S02]  /*20280*/  MUFU.RCP R31, R42 ;  /* 0x0000002a001f7308 */ /* 0x000e640000001000 */
[----:B-1----:R-:W-:-:S04]  /*20290*/  FFMA R0, R42, R31, -1 ;  /* 0xbf8000002a007423 */ /* 0x002fc8000000001f */
[----:B------:R-:W-:-:S04]  /*202a0*/  FADD.FTZ R0, -R0, -RZ ;  /* 0x800000ff00007221 */ /* 0x000fc80000010100 */
[----:B------:R-:W-:-:S07]  /*202b0*/  FFMA R31, R31, R0, R31 ;  /* 0x000000001f1f7223 */ /* 0x000fce000000001f */
.L_x_708:
[----:B------:R-:W-:Y:S05]  /*202c0*/  BSYNC B1 ;  /* 0x0000000000017941 */ /* 0x000fea0003800000 */
.L_x_706:
        /* <DEDUP_REMOVED lines=10> */
.L_x_710:
[----:B------:R-:W1:Y:S02]  /*20370*/  MUFU.RCP R32, R41 ;  /* 0x0000002900207308 */ /* 0x000e640000001000 */
[----:B-1----:R-:W-:-:S04]  /*20380*/  FFMA R0, R41, R32, -1 ;  /* 0xbf80000029007423 */ /* 0x002fc80000000020 */
[----:B------:R-:W-:-:S04]  /*20390*/  FADD.FTZ R3, -R0, -RZ ;  /* 0x800000ff00037221 */ /* 0x000fc80000010100 */
[----:B------:R-:W-:-:S07]  /*203a0*/  FFMA R32, R32, R3, R32 ;  /* 0x0000000320207223 */ /* 0x000fce0000000020 */
.L_x_711:
[----:B------:R-:W-:Y:S05]  /*203b0*/  BSYNC B1 ;  /* 0x0000000000017941 */ /* 0x000fea0003800000 */
.L_x_709:
        /* <DEDUP_REMOVED lines=10> */
.L_x_713:
[----:B------:R-:W1:Y:S02]  /*20460*/  MUFU.RCP R33, R46 ;  /* 0x0000002e00217308 */ /* 0x000e640000001000 */
[----:B-1----:R-:W-:-:S04]  /*20470*/  FFMA R0, R46, R33, -1 ;  /* 0xbf8000002e007423 */ /* 0x002fc80000000021 */
[----:B------:R-:W-:-:S04]  /*20480*/  FADD.FTZ R0, -R0, -RZ ;  /* 0x800000ff00007221 */ /* 0x000fc80000010100 */
[----:B------:R-:W-:-:S07]  /*20490*/  FFMA R33, R33, R0, R33 ;  /* 0x0000000021217223 */ /* 0x000fce0000000021 */
.L_x_714:
[----:B------:R-:W-:Y:S05]  /*204a0*/  BSYNC B1 ;  /* 0x0000000000017941 */ /* 0x000fea0003800000 */
.L_x_712:
        /* <DEDUP_REMOVED lines=10> */
.L_x_716:
[----:B------:R-:W1:Y:S02]  /*20550*/  MUFU.RCP R34, R43 ;  /* 0x0000002b00227308 */ /* 0x000e640000001000 */
[----:B-1----:R-:W-:-:S04]  /*20560*/  FFMA R0, R43, R34, -1 ;  /* 0xbf8000002b007423 */ /* 0x002fc80000000022 */
[----:B------:R-:W-:-:S04]  /*20570*/  FADD.FTZ R3, -R0, -RZ ;  /* 0x800000ff00037221 */ /* 0x000fc80000010100 */
[----:B------:R-:W-:-:S07]  /*20580*/  FFMA R34, R34, R3, R34 ;  /* 0x0000000322227223 */ /* 0x000fce0000000022 */
.L_x_717:
[----:B------:R-:W-:Y:S05]  /*20590*/  BSYNC B1 ;  /* 0x0000000000017941 */ /* 0x000fea0003800000 */
.L_x_715:
        /* <DEDUP_REMOVED lines=10> */
.L_x_719:
[----:B------:R-:W1:Y:S02]  /*20640*/  MUFU.RCP R35, R50 ;  /* 0x0000003200237308 */ /* 0x000e640000001000 */
[----:B-1----:R-:W-:-:S04]  /*20650*/  FFMA R0, R50, R35, -1 ;  /* 0xbf80000032007423 */ /* 0x002fc80000000023 */
[----:B------:R-:W-:-:S04]  /*20660*/  FADD.FTZ R0, -R0, -RZ ;  /* 0x800000ff00007221 */ /* 0x000fc80000010100 */
[----:B------:R-:W-:-:S07]  /*20670*/  FFMA R35, R35, R0, R35 ;  /* 0x0000000023237223 */ /* 0x000fce0000000023 */
.L_x_720:
[----:B------:R-:W-:Y:S05]  /*20680*/  BSYNC B1 ;  /* 0x0000000000017941 */ /* 0x000fea0003800000 */
.L_x_718:
        /* <DEDUP_REMOVED lines=10> */
.L_x_722:
[----:B------:R-:W1:Y:S02]  /*20730*/  MUFU.RCP R36, R51 ;  /* 0x0000003300247308 */ /* 0x000e640000001000 */
[----:B-1----:R-:W-:-:S04]  /*20740*/  FFMA R0, R51, R36, -1 ;  /* 0xbf80000033007423 */ /* 0x002fc80000000024 */
[----:B------:R-:W-:-:S04]  /*20750*/  FADD.FTZ R3, -R0, -RZ ;  /* 0x800000ff00037221 */ /* 0x000fc80000010100 */
[----:B------:R-:W-:-:S07]  /*20760*/  FFMA R36, R36, R3, R36 ;  /* 0x0000000324247223 */ /* 0x000fce0000000024 */
.L_x_723:
[----:B------:R-:W-:Y:S05]  /*20770*/  BSYNC B1 ;  /* 0x0000000000017941 */ /* 0x000fea0003800000 */
.L_x_721:
        /* <DEDUP_REMOVED lines=8> */
.L_x_724:
[----:B------:R-:W1:Y:S02]  /*20800*/  MUFU.RCP R0, R45 ;  /* 0x0000002d00007308 */ /* 0x000e640000001000 */
[----:B-1----:R-:W-:-:S04]  /*20810*/  FFMA R2, R45, R0, -1 ;  /* 0xbf8000002d027423 */ /* 0x002fc80000000000 */
[----:B------:R-:W-:-:S04]  /*20820*/  FADD.FTZ R3, -R2, -RZ ;  /* 0x800000ff02037221 */ /* 0x000fc80000010100 */
[----:B------:R-:W-:-:S07]  /*20830*/  FFMA R0, R0, R3, R0 ;  /* 0x0000000300007223 */ /* 0x000fce0000000000 */
.L_x_725:
        /* <DEDUP_REMOVED lines=29> */
.L_x_727:
[----:B------:R-:W-:Y:S05]  /*20a10*/  BSYNC B0 ;  /* 0x0000000000007941 */ /* 0x000fea0003800000 */
.L_x_726:
[----:B------:R-:W-:Y:S06]  /*20a20*/  BAR.SYNC.DEFER_BLOCKING 0x1, 0x100 ;  /* 0x0044000000007b1d */ /* 0x000fec0000010000 */
[----:B------:R-:W-:Y:S04]  /*20a30*/  BSSY B0, `(.L_x_728) ;  /* 0x000000a000007945 */ /* 0x000fe80003800000 */
[----:B------:R-:W-:Y:S05]  /*20a40*/  @P0 BRA `(.L_x_729) ;  /* 0x0000000000200947 */ /* 0x000fea0003800000 */
[----:B------:R-:W-:-:S06]  /*20a50*/  UISETP.NE.AND UP0, UPT, UR43, 0x3, UPT ;  /* 0x000000032b00788c */ /* 0x000fcc000bf05270 */
[----:B------:R-:W-:-:S13]  /*20a60*/  PLOP3.LUT P2, PT, PT, PT, UP0, 0x80, 0x0 ;  /* 0x000000000000781c */ /* 0x000fda0003f4f008 */
[----:B------:R-:W-:Y:S05]  /*20a70*/  @!P2 BRA `(.L_x_730) ;  /* 0x000000000004a947 */ /* 0x000fea0003800000 */
[----:B------:R-:W-:Y:S01]  /*20a80*/  BPT.TRAP 0x1 ;  /* 0x000000040000795c */ /* 0x000fe20000300000 */
.L_x_730:
[----:B------:R-:W-:-:S04]  /*20a90*/  ULEA UR4, UR8, UR46, 0x3 ;  /* 0x0000002e08047291 */ /* 0x000fc8000f8e183f */
[----:B------:R-:W-:-:S04]  /*20aa0*/  UIADD3 UR4, UR4, 0x50, URZ ;  /* 0x0000005004047890 */ /* 0x000fc8000fffe03f */
[----:B------:R-:W-:-:S09]  /*20ab0*/  UPRMT UR4, UR47, 0x654, UR4 ;  /* 0x000006542f047896 */ /* 0x000fd20008000004 */
[----:B------:R-:W-:Y:S03]  /*20ac0*/  SYNCS.ARRIVE.TRANS64.RED.A1T0 RZ, [UR4], RZ ;  /* 0x000000ffffff79a7 */ /* 0x000fe60008100404 */
.L_x_729:
[----:B------:R-:W-:Y:S05]  /*20ad0*/  BSYNC B0 ;  /* 0x0000000000007941 */ /* 0x000fea0003800000 */
.L_x_728:
        /* <DEDUP_REMOVED lines=9> */
.L_x_733:
[C---:B------:R-:W-:Y:S01]  /*20b70*/  LEA R0, R12.reuse, UR46, 0x3 ;  /* 0x0000002e0c007c11 */ /* 0x040fe2000f8e18ff */
[----:B------:R-:W-:Y:S01]  /*20b80*/  BSSY B1, `(.L_x_734) ;  /* 0x0000006000017945 */ /* 0x000fe20003800000 */
[----:B------:R-:W-:Y:S02]  /*20b90*/  SHF.L.U32 R3, R13, 0x1f, RZ ;  /* 0x0000001f0d037819 */ /* 0x000fe400000006ff */
[----:B-1----:R-:W-:Y:S02]  /*20ba0*/  @!P1 LEA R21, R12, R15, 0xd ;  /* 0x0000000f0c159211 */ /* 0x002fe400078e68ff */
[----:B------:R-:W1:Y:S02]  /*20bb0*/  SYNCS.PHASECHK.TRANS64.TRYWAIT P2, [R0+URZ+0x30], R3 ;  /* 0x00003003000075a7 */ /* 0x000e64000804017f */
[----:B------:R-:W-:Y:S01]  /*20bc0*/  @!P1 LEA R2, R18, R21, 0x1 ;  /* 0x0000001512029211 */ /* 0x000fe200078e08ff */
[----:B-1----:R-:W-:Y:S06]  /*20bd0*/  @!P2 BRA `(.L_x_735) ;  /* 0x000000c00098a947 */ /* 0x002fec0003800000 */
.L_x_1119:
[----:B------:R-:W-:Y:S05]  /*20be0*/  BSYNC B1 ;  /* 0x0000000000017941 */ /* 0x000fea0003800000 */
.L_x_734:
        /* <DEDUP_REMOVED lines=8> */
.L_x_732:
[----:B------:R-:W-:Y:S05]  /*20c70*/  BSYNC B0 ;  /* 0x0000000000007941 */ /* 0x000fea0003800000 */
.L_x_731:
        /* <DEDUP_REMOVED lines=68> */
[----:B------:R1:W2:Y:S01]  /*210c0*/  MUFU.EX2 R41, R2 ;  /* 0x0000000200297308 */ /* 0x0002a20000000800 */
[----:B------:R-:W-:Y:S01]  /*210d0*/  FFMA.SAT R21, -R27, R54, 0.5 ;  /* 0x3f0000001b157423 */ /* 0x000fe20000002136 */
[----:B------:R-:W-:Y:S01]  /*210e0*/  FFMA R26, -R23, 1.4426950216293334961, -R26 ;  /* 0x3fb8aa3b171a7823 */ /* 0x000fe2000000091a */
[----:B------:R-:W-:Y:S01]  /*210f0*/  FFMA R3, R16, R32, R3 ;  /* 0x0000002010037223 */ /* 0x000fe20000000003 */
[----:B------:R-:W-:Y:S01]  /*21100*/  SHF.L.U32 R20, R20, 0x17, RZ ;  /* 0x0000001714147819 */ /* 0x000fe200000006ff */
[----:B------:R-:W-:Y:S01]  /*21110*/  FFMA.RM R32, R21, R55, 12582913 ;  /* 0x4b40000115207423 */ /* 0x000fe20000004037 */
[----:B------:R-:W-:Y:S01]  /*21120*/  FFMA R26, -R23, 1.925963033500011079e-08, R26 ;  /* 0x32a57060171a7823 */ /* 0x000fe2000000011a */
[----:B------:R-:W-:Y:S01]  /*21130*/  HADD2.F32 R23, -RZ, R5.H1_H1 ;  /* 0x30000005ff177230 */ /* 0x000fe20000004100 */
[----:B------:R3:W4:Y:S01]  /*21140*/  MUFU.EX2 R43, R22 ;  /* 0x00000016002b7308 */ /* 0x0007220000000800 */
[----:B-1----:R-:W-:Y:S01]  /*21150*/  FADD R2, R30, -12583039 ;  /* 0xcb40007f1e027421 */ /* 0x002fe20000000000 */
[C---:B------:R-:W-:Y:S01]  /*21160*/  FADD R34, R32.reuse, -12583039 ;  /* 0xcb40007f20227421 */ /* 0x040fe20000000000 */
[----:B------:R-:W-:Y:S01]  /*21170*/  FMUL R21, R17, R38 ;  /* 0x0000002611157220 */ /* 0x000fe20000400000 */
[----:B------:R-:W-:Y:S01]  /*21180*/  SHF.L.U32 R32, R32, 0x17, RZ ;  /* 0x0000001720207819 */ /* 0x000fe200000006ff */
[----:B------:R-:W-:Y:S01]  /*21190*/  FFMA R2, -R25, 1.4426950216293334961, -R2 ;  /* 0x3fb8aa3b19027823 */ /* 0x000fe20000000902 */
[----:B------:R-:W-:Y:S01]  /*211a0*/  FFMA R34, -R27, 1.4426950216293334961, -R34 ;  /* 0x3fb8aa3b1b227823 */ /* 0x000fe20000000922 */
[----:B------:R-:W-:Y:S01]  /*211b0*/  FFMA R21, R16, R23, R21 ;  /* 0x0000001710157223 */ /* 0x000fe20000000015 */
[----:B------:R1:W-:Y:S01]  /*211c0*/  MUFU.EX2 R45, R26 ;  /* 0x0000001a002d7308 */ /* 0x0003e20000000800 */
[-C--:B---3--:R-:W-:Y:S01]  /*211d0*/  FFMA.SAT R22, -R31, R54.reuse, 0.5 ;  /* 0x3f0000001f167423 */ /* 0x088fe20000002136 */
        /* <DEDUP_REMOVED lines=17> */
[----:B------:R3:W5:Y:S01]  /*212f0*/  MUFU.EX2 R49, R34 ;  /* 0x0000002200317308 */ /* 0x0007620000000800 */
[----:B-1----:R-:W-:Y:S01]  /*21300*/  FADD R2, R36, -12583039 ;  /* 0xcb40007f24027421 */ /* 0x002fe20000000000 */
[----:B------:R-:W-:Y:S01]  /*21310*/  FADD R40, R38, -12583039 ;  /* 0xcb40007f26287421 */ /* 0x000fe20000000000 */
[----:B------:R-:W-:-:S02]  /*21320*/  HADD2.F32 R44, -RZ, R7.H0_H0 ;  /* 0x20000007ff2c7230 */ /* 0x000fc40000004100 */
[C---:B------:R-:W-:Y:S01]  /*21330*/  FFMA R25, R16.reuse, R31, R25 ;  /* 0x0000001f10197223 */ /* 0x040fe20000000019 */
[----:B------:R-:W-:Y:S01]  /*21340*/  FFMA R2, -R33, 1.4426950216293334961, -R2 ;  /* 0x3fb8aa3b21027823 */ /* 0x000fe20000000902 */
[----:B------:R-:W-:Y:S01]  /*21350*/  FFMA.SAT R31, -R39, R54, 0.5 ;  /* 0x3f000000271f7423 */ /* 0x000fe20000002136 */
[----:B------:R-:W-:Y:S01]  /*21360*/  FFMA R40, -R35, 1.4426950216293334961, -R40 ;  /* 0x3fb8aa3b23287823 */ /* 0x000fe20000000928 */
[----:B------:R1:W-:Y:S01]  /*21370*/  MUFU.EX2 R51, R26 ;  /* 0x0000001a00337308 */ /* 0x0003e20000000800 */
[-C--:B---3--:R-:W-:Y:S01]  /*21380*/  FFMA.RM R34, R27, R55.reuse, 12582913 ;  /* 0x4b4000011b227423 */ /* 0x088fe20000004037 */
[----:B------:R-:W-:Y:S01]  /*21390*/  FFMA R2, -R33, 1.925963033500011079e-08, R2 ;  /* 0x32a5706021027823 */ /* 0x000fe20000000102 */
[----:B------:R-:W-:Y:S01]  /*213a0*/  FMUL R27, R17, R42 ;  /* 0x0000002a111b7220 */ /* 0x000fe20000400000 */
[-C--:B------:R-:W-:Y:S01]  /*213b0*/  FFMA.RM R42, R31, R55.reuse, 12582913 ;  /* 0x4b4000011f2a7423 */ /* 0x080fe20000004037 */
        /* <DEDUP_REMOVED lines=12> */
[-C--:B---3--:R-:W-:Y:S01]  /*21480*/  FFMA.SAT R2, -R3, R54.reuse, 0.5 ;  /* 0x3f00000003027423 */ /* 0x088fe20000002136 */
[----:B------:R-:W-:Y:S01]  /*21490*/  FFMA R26, -R37, 1.925963033500011079e-08, R26 ;  /* 0x32a57060251a7823 */ /* 0x000fe2000000011a */
[----:B------:R-:W-:Y:S01]  /*214a0*/  FFMA R48, -R21, 1.4426950216293334961, -R48 ;  /* 0x3fb8aa3b15307823 */ /* 0x000fe20000000930 */
[-C--:B------:R-:W-:Y:S01]  /*214b0*/  FFMA.SAT R52, -R27, R54.reuse, 0.5 ;  /* 0x3f0000001b347423 */ /* 0x080fe20000002136 */
[-C--:B------:R-:W-:Y:S01]  /*214c0*/  FFMA.RM R2, R2, R55.reuse, 12582913 ;  /* 0x4b40000102027423 */ /* 0x080fe20000004037 */
[----:B------:R-:W-:Y:S01]  /*214d0*/  FFMA R44, -R39, 1.4426950216293334961, -R44 ;  /* 0x3fb8aa3b272c7823 */ /* 0x000fe2000000092c */
[----:B------:R-:W-:Y:S01]  /*214e0*/  FFMA R48, -R21, 1.925963033500011079e-08, R48 ;  /* 0x32a5706015307823 */ /* 0x000fe20000000130 */
[----:B------:R3:W-:Y:S01]  /*214f0*/  MUFU.EX2 R37, R26 ;  /* 0x0000001a00257308 */ /* 0x0007e20000000800 */
[----:B-1----:R-:W-:Y:S01]  /*21500*/  FADD R40, R2, -12583039 ;  /* 0xcb40007f02287421 */ /* 0x002fe20000000000 */
[-C--:B------:R-:W-:Y:S01]  /*21510*/  FFMA.SAT R21, -R25, R54.reuse, 0.5 ;  /* 0x3f00000019157423 */ /* 0x080fe20000002136 */
[-C--:B------:R-:W-:Y:S01]  /*21520*/  FFMA.RM R53, R52, R55.reuse, 12582913 ;  /* 0x4b40000134357423 */ /* 0x080fe20000004037 */
[----:B------:R-:W-:Y:S01]  /*21530*/  FFMA R44, -R39, 1.925963033500011079e-08, R44 ;  /* 0x32a57060272c7823 */ /* 0x000fe2000000012c */
[----:B------:R-:W-:Y:S01]  /*21540*/  FFMA R40, -R3, 1.4426950216293334961, -R40 ;  /* 0x3fb8aa3b03287823 */ /* 0x000fe20000000928 */
[----:B------:R-:W-:Y:S01]  /*21550*/  FFMA.RM R50, R21, R55, 12582913 ;  /* 0x4b40000115327423 */ /* 0x000fe20000004037 */
[----:B--2---:R-:W-:Y:S01]  /*21560*/  FFMA R41, R0, R41, 1 ;  /* 0x3f80000000297423 */ /* 0x004fe20000000029 */
[----:B------:R1:W2:Y:S01]  /*21570*/  MUFU.EX2 R39, R44 ;  /* 0x0000002c00277308 */ /* 0x0002a20000000800 */
[-C--:B---3--:R-:W-:Y:S01]  /*21580*/  FFMA.SAT R26, -R23, R54.reuse, 0.5 ;  /* 0x3f000000171a7423 */ /* 0x088fe20000002136 */
[----:B------:R-:W-:Y:S01]  /*21590*/  FFMA.SAT R54, -R31, R54, 0.5 ;  /* 0x3f0000001f367423 */ /* 0x000fe20000002136 */
[----:B------:R-:W-:Y:S01]  /*215a0*/  FFMA R40, -R3, 1.925963033500011079e-08, R40 ;  /* 0x32a5706003287823 */ /* 0x000fe20000000128 */
[----:B------:R-:W-:Y:S01]  /*215b0*/  FADD R52, R50, -12583039 ;  /* 0xcb40007f32347421 */ /* 0x000fe20000000000 */
[-C--:B------:R-:W-:Y:S01]  /*215c0*/  FFMA.RM R26, R26, R55.reuse, 12582913 ;  /* 0x4b4000011a1a7423 */ /* 0x080fe20000004037 */
[----:B------:R-:W-:Y:S01]  /*215d0*/  FFMA.RM R54, R54, R55, 12582913 ;  /* 0x4b40000136367423 */ /* 0x000fe20000004037 */
[----:B------:R-:W-:Y:S01]  /*215e0*/  IADD3 R0, R41, 0x1800000, RZ ;  /* 0x0180000029007810 */ /* 0x000fe20007ffe0ff */
[----:B------:R3:W2:Y:S01]  /*215f0*/  MUFU.EX2 R3, R40 ;  /* 0x0000002800037308 */ /* 0x0006a20000000800 */
[----:B-1----:R-:W-:Y:S01]  /*21600*/  FADD R44, R26, -12583039 ;  /* 0xcb40007f1a2c7421 */ /* 0x002fe20000000000 */
[----:B------:R-:W-:Y:S01]  /*21610*/  FADD R56, R54, -12583039 ;  /* 0xcb40007f36387421 */ /* 0x000fe20000000000 */
[----:B------:R-:W-:Y:S01]  /*21620*/  FFMA R52, -R25, 1.4426950216293334961, -R52 ;  /* 0x3fb8aa3b19347823 */ /* 0x000fe20000000934 */
[----:B------:R-:W-:Y:S01]  /*21630*/  LOP3.LUT R0, R0, 0x7f800000, RZ, 0xc0, !PT ;  /* 0x7f80000000007812 */ /* 0x000fe200078ec0ff */
[----:B------:R-:W-:Y:S01]  /*21640*/  FFMA R44, -R23, 1.4426950216293334961, -R44 ;  /* 0x3fb8aa3b172c7823 */ /* 0x000fe2000000092c */
[----:B------:R-:W-:Y:S01]  /*21650*/  FFMA R56, -R31, 1.4426950216293334961, -R56 ;  /* 0x3fb8aa3b1f387823 */ /* 0x000fe20000000938 */
[----:B------:R-:W-:Y:S01]  /*21660*/  FFMA R52, -R25, 1.925963033500011079e-08, R52 ;  /* 0x32a5706019347823 */ /* 0x000fe20000000134 */
[----:B------:R4:W1:Y:S01]  /*21670*/  MUFU.EX2 R21, R48 ;  /* 0x0000003000157308 */ /* 0x0008620000000800 */
[----:B---3--:R-:W-:Y:S01]  /*21680*/  FADD R40, R53, -12583039 ;  /* 0xcb40007f35287421 */ /* 0x008fe20000000000 */
[----:B------:R-:W-:Y:S01]  /*21690*/  FFMA R44, -R23, 1.925963033500011079e-08, R44 ;  /* 0x32a57060172c7823 */ /* 0x000fe2000000012c */
[----:B------:R-:W-:Y:S01]  /*216a0*/  FFMA R56, -R31, 1.925963033500011079e-08, R56 ;  /* 0x32a570601f387823 */ /* 0x000fe20000000138 */
[----:B------:R-:W-:Y:S01]  /*216b0*/  ISETP.GT.U32.AND P2, PT, R0, 0x1ffffff, PT ;  /* 0x01ffffff0000780c */ /* 0x000fe20003f44070 */
[C---:B------:R-:W-:Y:S01]  /*216c0*/  FFMA R40, -R27.reuse, 1.4426950216293334961, -R40 ;  /* 0x3fb8aa3b1b287823 */ /* 0x040fe20000000928 */
[----:B------:R-:W-:Y:S01]  /*216d0*/  SHF.L.U32 R38, R38, 0x17, RZ ;  /* 0x0000001726267819 */ /* 0x000fe200000006ff */
[----:B------:R-:W-:Y:S01]  /*216e0*/  IMAD.SHL.U32 R42, R42, 0x800000, RZ ;  /* 0x008000002a2a7824 */ /* 0x000fe200078e00ff */
[----:B------:R-:W3:Y:S01]  /*216f0*/  MUFU.EX2 R23, R44 ;  /* 0x0000002c00177308 */ /* 0x000ee20000000800 */
[----:B------:R-:W-:Y:S01]  /*21700*/  FFMA R40, -R27, 1.925963033500011079e-08, R40 ;  /* 0x32a570601b287823 */ /* 0x000fe20000000128 */
[----:B------:R-:W-:Y:S01]  /*21710*/  SHF.L.U32 R24, R24, 0x17, RZ ;  /* 0x0000001718187819 */ /* 0x000fe200000006ff */
[----:B----4-:R-:W-:Y:S01]  /*21720*/  FFMA R48, R20, R43, 1 ;  /* 0x3f80000014307423 */ /* 0x010fe2000000002b */
[----:B------:R-:W-:Y:S01]  /*21730*/  SHF.L.U32 R30, R30, 0x17, RZ ;  /* 0x000000171e1e7819 */ /* 0x000fe200000006ff */
[----:B-----5:R-:W-:Y:S01]  /*21740*/  FFMA R49, R32, R49, 1 ;  /* 0x3f80000020317423 */ /* 0x020fe20000000031 */
[----:B------:R-:W-:Y:S01]  /*21750*/  SHF.L.U32 R22, R22, 0x17, RZ ;  /* 0x0000001716167819 */ /* 0x000fe200000006ff */
[----:B------:R-:W-:Y:S01]  /*21760*/  FFMA R38, R38, R35, 1 ;  /* 0x3f80000026267423 */ /* 0x000fe20000000023 */
[----:B------:R-:W4:Y:S01]  /*21770*/  MUFU.EX2 R25, R52 ;  /* 0x0000003400197308 */ /* 0x000f220000000800 */
[----:B------:R-:W-:Y:S01]  /*21780*/  SHF.L.U32 R36, R36, 0x17, RZ ;  /* 0x0000001724247819 */ /* 0x000fe200000006ff */
[----:B--2---:R-:W-:Y:S01]  /*21790*/  FFMA R42, R42, R39, 1 ;  /* 0x3f8000002a2a7423 */ /* 0x004fe20000000027 */
[----:B------:R-:W-:Y:S01]  /*217a0*/  SHF.L.U32 R34, R34, 0x17, RZ ;  /* 0x0000001722227819 */ /* 0x000fe200000006ff */
[----:B------:R-:W-:Y:S01]  /*217b0*/  FFMA R45, R24, R45, 1 ;  /* 0x3f800000182d7423 */ /* 0x000fe2000000002d */
[----:B------:R-:W-:Y:S01]  /*217c0*/  SHF.L.U32 R2, R2, 0x17, RZ ;  /* 0x0000001702027819 */ /* 0x000fe200000006ff */
[----:B------:R-:W-:Y:S01]  /*217d0*/  FFMA R30, R30, R47, 1 ;  /* 0x3f8000001e1e7423 */ /* 0x000fe2000000002f */
[----:B------:R-:W-:Y:S01]  /*217e0*/  SHF.L.U32 R46, R46, 0x17, RZ ;  /* 0x000000172e2e7819 */ /* 0x000fe200000006ff */
[----:B------:R-:W2:Y:S01]  /*217f0*/  MUFU.EX2 R40, R40 ;  /* 0x0000002800287308 */ /* 0x000ea20000000800 */
[----:B------:R-:W-:Y:S01]  /*21800*/  SHF.L.U32 R26, R26, 0x17, RZ ;  /* 0x000000171a1a7819 */ /* 0x000fe200000006ff */
[----:B------:R-:W-:Y:S01]  /*21810*/  FFMA R32, R22, R51, 1 ;  /* 0x3f80000016207423 */ /* 0x000fe20000000033 */
[----:B------:R-:W-:Y:S01]  /*21820*/  SHF.L.U32 R50, R50, 0x17, RZ ;  /* 0x0000001732327819 */ /* 0x000fe200000006ff */
[----:B------:R-:W-:Y:S01]  /*21830*/  FFMA R33, R36, R33, 1 ;  /* 0x3f80000024217423 */ /* 0x000fe20000000021 */
[----:B------:R-:W-:Y:S01]  /*21840*/  SHF.L.U32 R53, R53, 0x17, RZ ;  /* 0x0000001735357819 */ /* 0x000fe200000006ff */
[----:B------:R-:W-:Y:S01]  /*21850*/  FFMA R37, R34, R37, 1 ;  /* 0x3f80000022257423 */ /* 0x000fe20000000025 */
[----:B------:R-:W-:Y:S01]  /*21860*/  SHF.L.U32 R54, R54, 0x17, RZ ;  /* 0x0000001736367819 */ /* 0x000fe200000006ff */
[----:B------:R-:W5:Y:S01]  /*21870*/  MUFU.EX2 R27, R56 ;  /* 0x00000038001b7308 */ /* 0x000f620000000800 */
[----:B------:R-:W-:Y:S01]  /*21880*/  FFMA R35, R2, R3, 1 ;  /* 0x3f80000002237423 */ /* 0x000fe20000000003 */
[----:B-1----:R-:W-:Y:S01]  /*21890*/  FFMA R46, R46, R21, 1 ;  /* 0x3f8000002e2e7423 */ /* 0x002fe20000000015 */
[----:B---3--:R-:W-:Y:S01]  /*218a0*/  FFMA R39, R26, R23, 1 ;  /* 0x3f8000001a277423 */ /* 0x008fe20000000017 */
[----:B----4-:R-:W-:Y:S01]  /*218b0*/  FFMA R50, R50, R25, 1 ;  /* 0x3f80000032327423 */ /* 0x010fe20000000019 */
[----:B--2---:R-:W-:Y:S01]  /*218c0*/  FFMA R53, R53, R40, 1 ;  /* 0x3f80000035357423 */ /* 0x004fe20000000028 */
[----:B-----5:R-:W-:Y:S01]  /*218d0*/  FFMA R43, R54, R27, 1 ;  /* 0x3f800000362b7423 */ /* 0x020fe2000000001b */
[----:B------:R-:W-:Y:S06]  /*218e0*/  @P2 BRA `(.L_x_737) ;  /* 0x0000000000142947 */ /* 0x000fec0003800000 */
[----:B------:R-:W-:Y:S02]  /*218f0*/  MOV R0, R41 ;  /* 0x0000002900007202 */ /* 0x000fe40000000f00 */
[----:B------:R-:W-:-:S07]  /*21900*/  MOV R2, 0x21920 ;  /* 0x0002192000027802 */ /* 0x000fce0000000f00 */
[----:B------:R-:W-:Y:S05]  /*21910*/  CALL.REL.NOINC `($__internal_0_$__cuda_sm20_rcp_rn_f32_slowpath) ;  /* 0x000000bc00e87944 */ /* 0x000fea0003c00000 */
[----:B------:R-:W-:Y:S01]  /*21920*/  MOV R20, R0 ;  /* 0x0000000000147202 */ /* 0x000fe20000000f00 */
[----:B------:R-:W-:Y:S06]  /*21930*/  BRA `(.L_x_738) ;  /* 0x0000000000107947 */ /* 0x000fec0003800000 */
.L_x_737:
[----:B------:R-:W1:Y:S02]  /*21940*/  MUFU.RCP R20, R41 ;  /* 0x0000002900147308 */ /* 0x000e640000001000 */
[----:B-1----:R-:W-:-:S04]  /*21950*/  FFMA R0, R41, R20, -1 ;  /* 0xbf80000029007423 */ /* 0x002fc80000000014 */
[----:B------:R-:W-:-:S04]  /*21960*/  FADD.FTZ R3, -R0, -RZ ;  /* 0x800000ff00037221 */ /* 0x000fc80000010100 */
[----:B------:R-:W-:-:S07]  /*21970*/  FFMA R20, R20, R3, R20 ;  /* 0x0000000314147223 */ /* 0x000fce0000000014 */
.L_x_738:
[----:B------:R-:W-:Y:S05]  /*21980*/  BSYNC B1 ;  /* 0x0000000000017941 */ /* 0x000fea0003800000 */
.L_x_736:
        /* <DEDUP_REMOVED lines=10> */
.L_x_740:
[----:B------:R-:W1:Y:S02]  /*21a30*/  MUFU.RCP R21, R48 ;  /* 0x0000003000157308 */ /* 0x000e640000001000 */
[----:B-1----:R-:W-:-:S04]  /*21a40*/  FFMA R0, R48, R21, -1 ;  /* 0xbf80000030007423 */ /* 0x002fc80000000015 */
[----:B------:R-:W-:-:S04]  /*21a50*/  FADD.FTZ R0, -R0, -RZ ;  /* 0x800000ff00007221 */ /* 0x000fc80000010100 */
[----:B------:R-:W-:-:S07]  /*21a60*/  FFMA R21, R21, R0, R21 ;  /* 0x0000000015157223 */ /* 0x000fce0000000015 */
.L_x_741:
[----:B------:R-:W-:Y:S05]  /*21a70*/  BSYNC B1 ;  /* 0x0000000000017941 */ /* 0x000fea0003800000 */
.L_x_739:
        /* <DEDUP_REMOVED lines=10> */
.L_x_743:
[----:B------:R-:W1:Y:S02]  /*21b20*/  MUFU.RCP R22, R45 ;  /* 0x0000002d00167308 */ /* 0x000e640000001000 */
[----:B-1----:R-:W-:-:S04]  /*21b30*/  FFMA R0, R45, R22, -1 ;  /* 0xbf8000002d007423 */ /* 0x002fc80000000016 */
[----:B------:R-:W-:-:S04]  /*21b40*/  FADD.FTZ R3, -R0, -RZ ;  /* 0x800000ff00037221 */ /* 0x000fc80000010100 */
[----:B------:R-:W-:-:S07]  /*21b50*/  FFMA R22, R22, R3, R22 ;  /* 0x0000000316167223 */ /* 0x000fce0000000016 */
.L_x_744:
[----:B------:R-:W-:Y:S05]  /*21b60*/  BSYNC B1 ;  /* 0x0000000000017941 */ /* 0x000fea0003800000 */
.L_x_742:
        /* <DEDUP_REMOVED lines=10> */
.L_x_746:
[----:B------:R-:W1:Y:S02]  /*21c10*/  MUFU.RCP R23, R30 ;  /* 0x0000001e00177308 */ /* 0x000e640000001000 */
[----:B-1----:R-:W-:-:S04]  /*21c20*/  FFMA R0, R30, R23, -1 ;  /* 0xbf8000001e007423 */ /* 0x002fc80000000017 */
[----:B------:R-:W-:-:S04]  /*21c30*/  FADD.FTZ R0, -R0, -RZ ;  /* 0x800000ff00007221 */ /* 0x000fc80000010100 */
[----:B------:R-:W-:-:S07]  /*21c40*/  FFMA R23, R23, R0, R23 ;  /* 0x0000000017177223 */ /* 0x000fce0000000017 */
.L_x_747:
[----:B------:R-:W-:Y:S05]  /*21c50*/  BSYNC B1 ;  /* 0x0000000000017941 */ /* 0x000fea0003800000 */
.L_x_745:
        /* <DEDUP_REMOVED lines=10> */
.L_x_749:
[----:B------:R-:W1:Y:S02]  /*21d00*/  MUFU.RCP R24, R49 ;  /* 0x0000003100187308 */ /* 0x000e640000001000 */
[----:B-1----:R-:W-:-:S04]  /*21d10*/  FFMA R0, R49, R24, -1 ;  /* 0xbf80000031007423 */ /* 0x002fc80000000018 */
[----:B------:R-:W-:-:S04]  /*21d20*/  FADD.FTZ R3, -R0, -RZ ;  /* 0x800000ff00037221 */ /* 0x000fc80000010100 */
[----:B------:R-:W-:-:S07]  /*21d30*/  FFMA R24, R24, R3, R24 ;  /* 0x0000000318187223 */ /* 0x000fce0000000018 */
.L_x_750:
[----:B------:R-:W-:Y:S05]  /*21d40*/  BSYNC B1 ;  /* 0x0000000000017941 */ /* 0x000fea0003800000 */
.L_x_748:
        /* <DEDUP_REMOVED lines=10> */
.L_x_752:
[----:B------:R-:W1:Y:S02]  /*21df0*/  MUFU.RCP R25, R32 ;  /* 0x0000002000197308 */ /* 0x000e640000001000 */
[----:B-1----:R-:W-:-:S04]  /*21e00*/  FFMA R0, R32, R25, -1 ;  /* 0xbf80000020007423 */ /* 0x002fc80000000019 */
[----:B------:R-:W-:-:S04]  /*21e10*/  FADD.FTZ R0, -R0, -RZ ;  /* 0x800000ff00007221 */ /* 0x000fc80000010100 */
[----:B------:R-:W-:-:S07]  /*21e20*/  FFMA R25, R25, R0, R25 ;  /* 0x0000000019197223 */ /* 0x000fce0000000019 */
.L_x_753:
[----:B------:R-:W-:Y:S05]  /*21e30*/  BSYNC B1 ;  /* 0x0000000000017941 */ /* 0x000fea0003800000 */
.L_x_751:
        /* <DEDUP_REMOVED lines=10> */
.L_x_755:
[----:B------:R-:W1:Y:S02]  /*21ee0*/  MUFU.RCP R26, R33 ;  /* 0x00000021001a7308 */ /* 0x000e640000001000 */
[----:B-1----:R-:W-:-:S04]  /*21ef0*/  FFMA R0, R33, R26, -1 ;  /* 0xbf80000021007423 */ /* 0x002fc8000000001a */
[----:B------:R-:W-:-:S04]  /*21f00*/  FADD.FTZ R3, -R0, -RZ ;  /* 0x800000ff00037221 */ /* 0x000fc80000010100 */
[----:B------:R-:W-:-:S07]  /*21f10*/  FFMA R26, R26, R3, R26 ;  /* 0x000000031a1a7223 */ /* 0x000fce000000001a */
.L_x_756:
[----:B------:R-:W-:Y:S05]  /*21f20*/  BSYNC B1 ;  /* 0x0000000000017941 */ /* 0x000fea0003800000 */
.L_x_754:
        /* <DEDUP_REMOVED lines=10> */
.L_x_758:
[----:B------:R-:W1:Y:S02]  /*21fd0*/  MUFU.RCP R27, R38 ;  /* 0x00000026001b7308 */ /* 0x000e640000001000 */
[----:B-1----:R-:W-:-:S04]  /*21fe0*/  FFMA R0, R38, R27, -1 ;  /* 0xbf80000026007423 */ /* 0x002fc8000000001b */
[----:B------:R-:W-:-:S04]  /*21ff0*/  FADD.FTZ R0, -R0, -RZ ;  /* 0x800000ff00007221 */ /* 0x000fc80000010100 */
[----:B------:R-:W-:-:S07]  /*22000*/  FFMA R27, R27, R0, R27 ;  /* 0x000000001b1b7223 */ /* 0x000fce000000001b */
.L_x_759:
[----:B------:R-:W-:Y:S05]  /*22010*/  BSYNC B1 ;  /* 0x0000000000017941 */ /* 0x000fea0003800000 */
.L_x_757:
        /* <DEDUP_REMOVED lines=10> */
.L_x_761:
[----:B------:R-:W1:Y:S02]  /*220c0*/  MUFU.RCP R30, R37 ;  /* 0x00000025001e7308 */ /* 0x000e640000001000 */
[----:B-1----:R-:W-:-:S04]  /*220d0*/  FFMA R0, R37, R30, -1 ;  /* 0xbf80000025007423 */ /* 0x002fc8000000001e */
[----:B------:R-:W-:-:S04]  /*220e0*/  FADD.FTZ R3, -R0, -RZ ;  /* 0x800000ff00037221 */ /* 0x000fc80000010100 */
[----:B------:R-:W-:-:S07]  /*220f0*/  FFMA R30, R30, R3, R30 ;  /* 0x000000031e1e7223 */ /* 0x000fce000000001e */
.L_x_762:
[----:B------:R-:W-:Y:S05]  /*22100*/  BSYNC B1 ;  /* 0x0000000000017941 */ /* 0x000fea0003800000 */
.L_x_760:
        /* <DEDUP_REMOVED lines=10> */
.L_x_764:
[----:B------:R-:W1:Y:S02]  /*221b0*/  MUFU.RCP R31, R42 ;  /* 0x0000002a001f7308 */ /* 0x000e640000001000 */
[----:B-1----:R-:W-:-:S04]  /*221c0*/  FFMA R0, R42, R31, -1 ;  /* 0xbf8000002a007423 */ /* 0x002fc8000000001f */
[----:B------:R-:W-:-:S04]  /*221d0*/  FADD.FTZ R0, -R0, -RZ ;  /* 0x800000ff00007221 */ /* 0x000fc80000010100 */
[----:B------:R-:W-:-:S07]  /*221e0*/  FFMA R31, R31, R0, R31 ;  /* 0x000000001f1f7223 */ /* 0x000fce000000001f */
.L_x_765:
[----:B------:R-:W-:Y:S05]  /*221f0*/  BSYNC B1 ;  /* 0x0000000000017941 */ /* 0x000fea0003800000 */
.L_x_763:
        /* <DEDUP_REMOVED lines=10> */
.L_x_767:
[----:B------:R-:W1:Y:S02]  /*222a0*/  MUFU.RCP R32, R35 ;  /* 0x0000002300207308 */ /* 0x000e640000001000 */
[----:B-1----:R-:W-:-:S04]  /*222b0*/  FFMA R0, R35, R32, -1 ;  /* 0xbf80000023007423 */ /* 0x002fc80000000020 */
[----:B------:R-:W-:-:S04]  /*222c0*/  FADD.FTZ R3, -R0, -RZ ;  /* 0x800000ff00037221 */ /* 0x000fc80000010100 */
[----:B------:R-:W-:-:S07]  /*222d0*/  FFMA R32, R32, R3, R32 ;  /* 0x0000000320207223 */ /* 0x000fce0000000020 */
.L_x_768:
[----:B------:R-:W-:Y:S05]  /*222e0*/  BSYNC B1 ;  /* 0x0000000000017941 */ /* 0x000fea0003800000 */
.L_x_766:
        /* <DEDUP_REMOVED lines=10> */
.L_x_770:
[----:B------:R-:W1:Y:S02]  /*22390*/  MUFU.RCP R33, R46 ;  /* 0x0000002e00217308 */ /* 0x000e640000001000 */
[----:B-1----:R-:W-:-:S04]  /*223a0*/  FFMA R0, R46, R33, -1 ;  /* 0xbf8000002e007423 */ /* 0x002fc80000000021 */
[----:B------:R-:W-:-:S04]  /*223b0*/  FADD.FTZ R0, -R0, -RZ ;  /* 0x800000ff00007221 */ /* 0x000fc80000010100 */
[----:B------:R-:W-:-:S07]  /*223c0*/  FFMA R33, R33, R0, R33 ;  /* 0x0000000021217223 */ /* 0x000fce0000000021 */
.L_x_771:
[----:B------:R-:W-:Y:S05]  /*223d0*/  BSYNC B1 ;  /* 0x0000000000017941 */ /* 0x000fea0003800000 */
.L_x_769:
        /* <DEDUP_REMOVED lines=10> */
.L_x_773:
[----:B------:R-:W1:Y:S02]  /*22480*/  MUFU.RCP R34, R39 ;  /* 0x0000002700227308 */ /* 0x000e640000001000 */
[----:B-1----:R-:W-:-:S04]  /*22490*/  FFMA R0, R39, R34, -1 ;  /* 0xbf80000027007423 */ /* 0x002fc80000000022 */
[----:B------:R-:W-:-:S04]  /*224a0*/  FADD.FTZ R3, -R0, -RZ ;  /* 0x800000ff00037221 */ /* 0x000fc80000010100 */
[----:B------:R-:W-:-:S07]  /*224b0*/  FFMA R34, R34, R3, R34 ;  /* 0x0000000322227223 */ /* 0x000fce0000000022 */
.L_x_774:
[----:B------:R-:W-:Y:S05]  /*224c0*/  BSYNC B1 ;  /* 0x0000000000017941 */ /* 0x000fea0003800000 */
.L_x_772:
        /* <DEDUP_REMOVED lines=10> */
.L_x_776:
[----:B------:R-:W1:Y:S02]  /*22570*/  MUFU.RCP R35, R50 ;  /* 0x0000003200237308 */ /* 0x000e640000001000 */
[----:B-1----:R-:W-:-:S04]  /*22580*/  FFMA R0, R50, R35, -1 ;  /* 0xbf80000032007423 */ /* 0x002fc80000000023 */
[----:B------:R-:W-:-:S04]  /*22590*/  FADD.FTZ R0, -R0, -RZ ;  /* 0x800000ff00007221 */ /* 0x000fc80000010100 */
[----:B------:R-:W-:-:S07]  /*225a0*/  FFMA R35, R35, R0, R35 ;  /* 0x0000000023237223 */ /* 0x000fce0000000023 */
.L_x_777:
[----:B------:R-:W-:Y:S05]  /*225b0*/  BSYNC B1 ;  /* 0x0000000000017941 */ /* 0x000fea0003800000 */
.L_x_775:
        /* <DEDUP_REMOVED lines=10> */
.L_x_779:
[----:B------:R-:W1:Y:S02]  /*22660*/  MUFU.RCP R36, R53 ;  /* 0x0000003500247308 */ /* 0x000e640000001000 */
[----:B-1----:R-:W-:-:S04]  /*22670*/  FFMA R0, R53, R36, -1 ;  /* 0xbf80000035007423 */ /* 0x002fc80000000024 */
[----:B------:R-:W-:-:S04]  /*22680*/  FADD.FTZ R3, -R0, -RZ ;  /* 0x800000ff00037221 */ /* 0x000fc80000010100 */
[----:B------:R-:W-:-:S07]  /*22690*/  FFMA R36, R36, R3, R36 ;  /* 0x0000000324247223 */ /* 0x000fce0000000024 */
.L_x_780:
[----:B------:R-:W-:Y:S05]  /*226a0*/  BSYNC B1 ;  /* 0x0000000000017941 */ /* 0x000fea0003800000 */
.L_x_778:
        /* <DEDUP_REMOVED lines=8> */
.L_x_781:
[----:B------:R-:W1:Y:S02]  /*22730*/  MUFU.RCP R0, R43 ;  /* 0x0000002b00007308 */ /* 0x000e640000001000 */
[----:B-1----:R-:W-:-:S04]  /*22740*/  FFMA R2, R43, R0, -1 ;  /* 0xbf8000002b027423 */ /* 0x002fc80000000000 */
[----:B------:R-:W-:-:S04]  /*22750*/  FADD.FTZ R3, -R2, -RZ ;  /* 0x800000ff02037221 */ /* 0x000fc80000010100 */
[----:B------:R-:W-:-:S07]  /*22760*/  FFMA R0, R0, R3, R0 ;  /* 0x0000000300007223 */ /* 0x000fce0000000000 */
.L_x_782:
        /* <DEDUP_REMOVED lines=29> */
.L_x_784:
[----:B------:R-:W-:Y:S05]  /*22940*/  BSYNC B0 ;  /* 0x0000000000007941 */ /* 0x000fea0003800000 */
.L_x_783:
[----:B------:R-:W-:Y:S06]  /*22950*/  BAR.SYNC.DEFER_BLOCKING 0x1, 0x100 ;  /* 0x0044000000007b1d */ /* 0x000fec0000010000 */
[----:B------:R-:W-:Y:S04]  /*22960*/  BSSY B0, `(.L_x_785) ;  /* 0x000000a000007945 */ /* 0x000fe80003800000 */
[----:B------:R-:W-:Y:S05]  /*22970*/  @P0 BRA `(.L_x_786) ;  /* 0x0000000000200947 */ /* 0x000fea0003800000 */
[----:B------:R-:W-:-:S06]  /*22980*/  UISETP.NE.AND UP0, UPT, UR43, 0x3, UPT ;  /* 0x000000032b00788c */ /* 0x000fcc000bf05270 */
[----:B------:R-:W-:-:S13]  /*22990*/  PLOP3.LUT P2, PT, PT, PT, UP0, 0x80, 0x0 ;  /* 0x000000000000781c */ /* 0x000fda0003f4f008 */
[----:B------:R-:W-:Y:S05]  /*229a0*/  @!P2 BRA `(.L_x_787) ;  /* 0x000000000004a947 */ /* 0x000fea0003800000 */
[----:B------:R-:W-:Y:S01]  /*229b0*/  BPT.TRAP 0x1 ;  /* 0x000000040000795c */ /* 0x000fe20000300000 */
.L_x_787:
[----:B------:R-:W-:-:S04]  /*229c0*/  ULEA UR4, UR8, UR46, 0x3 ;  /* 0x0000002e08047291 */ /* 0x000fc8000f8e183f */
[----:B------:R-:W-:-:S04]  /*229d0*/  UIADD3 UR4, UR4, 0x50, URZ ;  /* 0x0000005004047890 */ /* 0x000fc8000fffe03f */
[----:B------:R-:W-:-:S09]  /*229e0*/  UPRMT UR4, UR47, 0x654, UR4 ;  /* 0x000006542f047896 */ /* 0x000fd20008000004 */
[----:B------:R-:W-:Y:S03]  /*229f0*/  SYNCS.ARRIVE.TRANS64.RED.A1T0 RZ, [UR4], RZ ;  /* 0x000000ffffff79a7 */ /* 0x000fe60008100404 */
.L_x_786:
[----:B------:R-:W-:Y:S05]  /*22a00*/  BSYNC B0 ;  /* 0x0000000000007941 */ /* 0x000fea0003800000 */
.L_x_785:
        /* <DEDUP_REMOVED lines=9> */
.L_x_790:
[C---:B------:R-:W-:Y:S01]  /*22aa0*/  LEA R0, R12.reuse, UR46, 0x3 ;  /* 0x0000002e0c007c11 */ /* 0x040fe2000f8e18ff */
[----:B------:R-:W-:Y:S01]  /*22ab0*/  BSSY B1, `(.L_x_791) ;  /* 0x0000006000017945 */ /* 0x000fe20003800000 */
[----:B------:R-:W-:Y:S02]  /*22ac0*/  SHF.L.U32 R3, R13, 0x1f, RZ ;  /* 0x0000001f0d037819 */ /* 0x000fe400000006ff */
[----:B-1----:R-:W-:Y:S02]  /*22ad0*/  @!P1 LEA R21, R12, R15, 0xd ;  /* 0x0000000f0c159211 */ /* 0x002fe400078e68ff */
[----:B------:R-:W1:Y:S02]  /*22ae0*/  SYNCS.PHASECHK.TRANS64.TRYWAIT P2, [R0+URZ+0x30], R3 ;  /* 0x00003003000075a7 */ /* 0x000e64000804017f */
[----:B------:R-:W-:Y:S01]  /*22af0*/  @!P1 LEA R2, R18, R21, 0x1 ;  /* 0x0000001512029211 */ /* 0x000fe200078e08ff */
[----:B-1----:R-:W-:Y:S06]  /*22b00*/  @!P2 BRA `(.L_x_792) ;  /* 0x000000a000e0a947 */ /* 0x002fec0003800000 */
.L_x_1120:
[----:B------:R-:W-:Y:S05]  /*22b10*/  BSYNC B1 ;  /* 0x0000000000017941 */ /* 0x000fea0003800000 */
.L_x_791:
        /* <DEDUP_REMOVED lines=8> */
.L_x_789:
[----:B------:R-:W-:Y:S05]  /*22ba0*/  BSYNC B0 ;  /* 0x0000000000007941 */ /* 0x000fea0003800000 */
.L_x_788:
        /* <DEDUP_REMOVED lines=108> */
[----:B------:R-:W-:Y:S01]  /*23270*/  FFMA.SAT R50, -R23, R52, 0.5 ;  /* 0x3f00000017327423 */ /* 0x000fe20000002134 */
        /* <DEDUP_REMOVED lines=15> */
[----:B------:R-:W-:-:S02]  /*23370*/  VIADD R0, R31, 0x1800000 ;  /* 0x018000001f007836 */ /* 0x000fc40000000000 */
[----:B------:R-:W-:Y:S01]  /*23380*/  FFMA R50, -R133, 1.925963033500011079e-08, R50 ;  /* 0x32a5706085327823 */ /* 0x000fe20000000132 */
[----:B------:R-:W-:Y:S01]  /*23390*/  FFMA R40, -R3, 1.4426950216293334961, -R40 ;  /* 0x3fb8aa3b03287823 */ /* 0x000fe20000000928 */
[----:B------:R-:W-:Y:S01]  /*233a0*/  FFMA R48, -R131, 1.925963033500011079e-08, R48 ;  /* 0x32a5706083307823 */ /* 0x000fe20000000130 */
[----:B------:R-:W-:Y:S01]  /*233b0*/  SHF.L.U32 R32, R32, 0x17, RZ ;  /* 0x0000001720207819 */ /* 0x000fe200000006ff */
[----:B------:R1:W3:Y:S01]  /*233c0*/  MUFU.EX2 R27, R26 ;  /* 0x0000001a001b7308 */ /* 0x0002e20000000800 */
[----:B------:R-:W-:Y:S01]  /*233d0*/  FFMA R40, -R3, 1.925963033500011079e-08, R40 ;  /* 0x32a5706003287823 */ /* 0x000fe20000000128 */
[----:B------:R-:W-:Y:S01]  /*233e0*/  LOP3.LUT R0, R0, 0x7f800000, RZ, 0xc0, !PT ;  /* 0x7f80000000007812 */ /* 0x000fe200078ec0ff */
[----:B------:R-:W-:Y:S01]  /*233f0*/  BSSY B1, `(.L_x_793) ;  /* 0x000003c000017945 */ /* 0x000fe20003800000 */
[----:B------:R-:W-:Y:S01]  /*23400*/  SHF.L.U32 R20, R20, 0x17, RZ ;  /* 0x0000001714147819 */ /* 0x000fe200000006ff */
[----:B----4-:R-:W-:Y:S01]  /*23410*/  FFMA R39, R32, R39, 1 ;  /* 0x3f80000020277423 */ /* 0x010fe20000000027 */
[----:B------:R-:W-:-:S02]  /*23420*/  ISETP.GT.U32.AND P2, PT, R0, 0x1ffffff, PT ;  /* 0x01ffffff0000780c */ /* 0x000fc40003f44070 */
[----:B------:R4:W3:Y:S01]  /*23430*/  MUFU.EX2 R3, R40 ;  /* 0x0000002800037308 */ /* 0x0008e20000000800 */
[-C--:B-1----:R-:W-:Y:S01]  /*23440*/  FFMA.SAT R26, -R21, R52.reuse, 0.5 ;  /* 0x3f000000151a7423 */ /* 0x082fe20000002134 */
[----:B------:R-:W-:Y:S01]  /*23450*/  FFMA.SAT R52, -R135, R52, 0.5 ;  /* 0x3f00000087347423 */ /* 0x000fe20000002134 */
[----:B------:R-:W-:Y:S02]  /*23460*/  SHF.L.U32 R30, R30, 0x17, RZ ;  /* 0x000000171e1e7819 */ /* 0x000fe400000006ff */
        /* <DEDUP_REMOVED lines=34> */
[----:B------:R-:W-:Y:S01]  /*23690*/  SHF.L.U32 R52, R52, 0x17, RZ ;  /* 0x0000001734347819 */ /* 0x000fe200000006ff */
[----:B------:R-:W3:Y:S01]  /*236a0*/  MUFU.EX2 R23, R54 ;  /* 0x0000003600177308 */ /* 0x000ee20000000800 */
[----:B------:R-:W-:Y:S01]  /*236b0*/  FFMA R41, R2, R3, 1 ;  /* 0x3f80000002297423 */ /* 0x000fe20000000003 */
        /* <DEDUP_REMOVED lines=11> */
.L_x_794:
[----:B------:R-:W1:Y:S02]  /*23770*/  MUFU.RCP R20, R31 ;  /* 0x0000001f00147308 */ /* 0x000e640000001000 */
[----:B-1----:R-:W-:-:S04]  /*23780*/  FFMA R0, R31, R20, -1 ;  /* 0xbf8000001f007423 */ /* 0x002fc80000000014 */
[----:B------:R-:W-:-:S04]  /*23790*/  FADD.FTZ R3, -R0, -RZ ;  /* 0x800000ff00037221 */ /* 0x000fc80000010100 */
[----:B------:R-:W-:-:S07]  /*237a0*/  FFMA R20, R20, R3, R20 ;  /* 0x0000000314147223 */ /* 0x000fce0000000014 */
.L_x_795:
[----:B------:R-:W-:Y:S05]  /*237b0*/  BSYNC B1 ;  /* 0x0000000000017941 */ /* 0x000fea0003800000 */
.L_x_793:
        /* <DEDUP_REMOVED lines=10> */
.L_x_797:
[----:B------:R-:W1:Y:S02]  /*23860*/  MUFU.RCP R21, R48 ;  /* 0x0000003000157308 */ /* 0x000e640000001000 */
[----:B-1----:R-:W-:-:S04]  /*23870*/  FFMA R0, R48, R21, -1 ;  /* 0xbf80000030007423 */ /* 0x002fc80000000015 */
[----:B------:R-:W-:-:S04]  /*23880*/  FADD.FTZ R0, -R0, -RZ ;  /* 0x800000ff00007221 */ /* 0x000fc80000010100 */
[----:B------:R-:W-:-:S07]  /*23890*/  FFMA R21, R21, R0, R21 ;  /* 0x0000000015157223 */ /* 0x000fce0000000015 */
.L_x_798:
[----:B------:R-:W-:Y:S05]  /*238a0*/  BSYNC B1 ;  /* 0x0000000000017941 */ /* 0x000fea0003800000 */
.L_x_796:
        /* <DEDUP_REMOVED lines=10> */
.L_x_800:
[----:B------:R-:W1:Y:S02]  /*23950*/  MUFU.RCP R22, R35 ;  /* 0x0000002300167308 */ /* 0x000e640000001000 */
[----:B-1----:R-:W-:-:S04]  /*23960*/  FFMA R0, R35, R22, -1 ;  /* 0xbf80000023007423 */ /* 0x002fc80000000016 */
[----:B------:R-:W-:-:S04]  /*23970*/  FADD.FTZ R3, -R0, -RZ ;  /* 0x800000ff00037221 */ /* 0x000fc80000010100 */
[----:B------:R-:W-:-:S07]  /*23980*/  FFMA R22, R22, R3, R22 ;  /* 0x0000000316167223 */ /* 0x000fce0000000016 */
.L_x_801:
[----:B------:R-:W-:Y:S05]  /*23990*/  BSYNC B1 ;  /* 0x0000000000017941 */ /* 0x000fea0003800000 */
.L_x_799:
        /* <DEDUP_REMOVED lines=10> */
.L_x_803:
[----:B------:R-:W1:Y:S02]  /*23a40*/  MUFU.RCP R23, R30 ;  /* 0x0000001e00177308 */ /* 0x000e640000001000 */
[----:B-1----:R-:W-:-:S04]  /*23a50*/  FFMA R0, R30, R23, -1 ;  /* 0xbf8000001e007423 */ /* 0x002fc80000000017 */
[----:B------:R-:W-:-:S04]  /*23a60*/  FADD.FTZ R0, -R0, -RZ ;  /* 0x800000ff00007221 */ /* 0x000fc80000010100 */
[----:B------:R-:W-:-:S07]  /*23a70*/  FFMA R23, R23, R0, R23 ;  /* 0x0000000017177223 */ /* 0x000fce0000000017 */
.L_x_804:
[----:B------:R-:W-:Y:S05]  /*23a80*/  BSYNC B1 ;  /* 0x0000000000017941 */ /* 0x000fea0003800000 */
.L_x_802:
        /* <DEDUP_REMOVED lines=10> */
.L_x_806:
[----:B------:R-:W1:Y:S02]  /*23b30*/  MUFU.RCP R24, R39 ;  /* 0x0000002700187308 */ /* 0x000e640000001000 */
[----:B-1----:R-:W-:-:S04]  /*23b40*/  FFMA R0, R39, R24, -1 ;  /* 0xbf80000027007423 */ /* 0x002fc80000000018 */
[----:B------:R-:W-:-:S04]  /*23b50*/  FADD.FTZ R3, -R0, -RZ ;  /* 0x800000ff00037221 */ /* 0x000fc80000010100 */
[----:B------:R-:W-:-:S07]  /*23b60*/  FFMA R24, R24, R3, R24 ;  /* 0x0000000318187223 */ /* 0x000fce0000000018 */
.L_x_807:
[----:B------:R-:W-:Y:S05]  /*23b70*/  BSYNC B1 ;  /* 0x0000000000017941 */ /* 0x000fea0003800000 */
.L_x_805:
        /* <DEDUP_REMOVED lines=10> */
.L_x_809:
[----:B------:R-:W1:Y:S02]  /*23c20*/  MUFU.RCP R25, R32 ;  /* 0x0000002000197308 */ /* 0x000e640000001000 */
[----:B-1----:R-:W-:-:S04]  /*23c30*/  FFMA R0, R32, R25, -1 ;  /* 0xbf80000020007423 */ /* 0x002fc80000000019 */
[----:B------:R-:W-:-:S04]  /*23c40*/  FADD.FTZ R0, -R0, -RZ ;  /* 0x800000ff00007221 */ /* 0x000fc80000010100 */
[----:B------:R-:W-:-:S07]  /*23c50*/  FFMA R25, R25, R0, R25 ;  /* 0x0000000019197223 */ /* 0x000fce0000000019 */
.L_x_810:
[----:B------:R-:W-:Y:S05]  /*23c60*/  BSYNC B1 ;  /* 0x0000000000017941 */ /* 0x000fea0003800000 */
.L_x_808:
        /* <DEDUP_REMOVED lines=10> */
.L_x_812:
[----:B------:R-:W1:Y:S02]  /*23d10*/  MUFU.RCP R26, R33 ;  /* 0x00000021001a7308 */ /* 0x000e640000001000 */
[----:B-1----:R-:W-:-:S04]  /*23d20*/  FFMA R0, R33, R26, -1 ;  /* 0xbf80000021007423 */ /* 0x002fc8000000001a */
[----:B------:R-:W-:-:S04]  /*23d30*/  FADD.FTZ R3, -R0, -RZ ;  /* 0x800000ff00037221 */ /* 0x000fc80000010100 */
[----:B------:R-:W-:-:S07]  /*23d40*/  FFMA R26, R26, R3, R26 ;  /* 0x000000031a1a7223 */ /* 0x000fce000000001a */
.L_x_813:
[----:B------:R-:W-:Y:S05]  /*23d50*/  BSYNC B1 ;  /* 0x0000000000017941 */ /* 0x000fea0003800000 */
.L_x_811:
        /* <DEDUP_REMOVED lines=10> */
.L_x_815:
[----:B------:R-:W1:Y:S02]  /*23e00*/  MUFU.RCP R27, R38 ;  /* 0x00000026001b7308 */ /* 0x000e640000001000 */
[----:B-1----:R-:W-:-:S04]  /*23e10*/  FFMA R0, R38, R27, -1 ;  /* 0xbf80000026007423 */ /* 0x002fc8000000001b */
[----:B------:R-:W-:-:S04]  /*23e20*/  FADD.FTZ R0, -R0, -RZ ;  /* 0x800000ff00007221 */ /* 0x000fc80000010100 */
[----:B------:R-:W-:-:S07]  /*23e30*/  FFMA R27, R27, R0, R27 ;  /* 0x000000001b1b7223 */ /* 0x000fce000000001b */
.L_x_816:
[----:B------:R-:W-:Y:S05]  /*23e40*/  BSYNC B1 ;  /* 0x0000000000017941 */ /* 0x000fea0003800000 */
.L_x_814:
        /* <DEDUP_REMOVED lines=10> */
.L_x_818:
[----:B------:R-:W1:Y:S02]  /*23ef0*/  MUFU.RCP R30, R37 ;  /* 0x00000025001e7308 */ /* 0x000e640000001000 */
[----:B-1----:R-:W-:-:S04]  /*23f00*/  FFMA R0, R37, R30, -1 ;  /* 0xbf80000025007423 */ /* 0x002fc8000000001e */
[----:B------:R-:W-:-:S04]  /*23f10*/  FADD.FTZ R3, -R0, -RZ ;  /* 0x800000ff00037221 */ /* 0x000fc80000010100 */
[----:B------:R-:W-:-:S07]  /*23f20*/  FFMA R30, R30, R3, R30 ;  /* 0x000000031e1e7223 */ /* 0x000fce000000001e */
.L_x_819:
[----:B------:R-:W-:Y:S05]  /*23f30*/  BSYNC B1 ;  /* 0x0000000000017941 */ /* 0x000fea0003800000 */
.L_x_817:
        /* <DEDUP_REMOVED lines=10> */
.L_x_821:
[----:B------:R-:W1:Y:S02]  /*23fe0*/  MUFU.RCP R31, R42 ;  /* 0x0000002a001f7308 */ /* 0x000e640000001000 */
[----:B-1----:R-:W-:-:S04]  /*23ff0*/  FFMA R0, R42, R31, -1 ;  /* 0xbf8000002a007423 */ /* 0x002fc8000000001f */
[----:B------:R-:W-:-:S04]  /*24000*/  FADD.FTZ R0, -R0, -RZ ;  /* 0x800000ff00007221 */ /* 0x000fc80000010100 */
[----:B------:R-:W-:-:S07]  /*24010*/  FFMA R31, R31, R0, R31 ;  /* 0x000000001f1f7223 */ /* 0x000fce000000001f */
.L_x_822:
[----:B------:R-:W-:Y:S05]  /*24020*/  BSYNC B1 ;  /* 0x0000000000017941 */ /* 0x000fea0003800000 */
.L_x_820:
        /* <DEDUP_REMOVED lines=10> */
.L_x_824:
[----:B------:R-:W1:Y:S02]  /*240d0*/  MUFU.RCP R32, R41 ;  /* 0x0000002900207308 */ /* 0x000e640000001000 */
[----:B-1----:R-:W-:-:S04]  /*240e0*/  FFMA R0, R41, R32, -1 ;  /* 0xbf80000029007423 */ /* 0x002fc80000000020 */
[----:B------:R-:W-:-:S04]  /*240f0*/  FADD.FTZ R3, -R0, -RZ ;  /* 0x800000ff00037221 */ /* 0x000fc80000010100 */
[----:B------:R-:W-:-:S07]  /*24100*/  FFMA R32, R32, R3, R32 ;  /* 0x0000000320207223 */ /* 0x000fce0000000020 */
.L_x_825:
[----:B------:R-:W-:Y:S05]  /*24110*/  BSYNC B1 ;  /* 0x0000000000017941 */ /* 0x000fea0003800000 */
.L_x_823:
        /* <DEDUP_REMOVED lines=10> */
.L_x_827:
[----:B------:R-:W1:Y:S02]  /*241c0*/  MUFU.RCP R33, R46 ;  /* 0x0000002e00217308 */ /* 0x000e640000001000 */
[----:B-1----:R-:W-:-:S04]  /*241d0*/  FFMA R0, R46, R33, -1 ;  /* 0xbf8000002e007423 */ /* 0x002fc80000000021 */
[----:B------:R-:W-:-:S04]  /*241e0*/  FADD.FTZ R0, -R0, -RZ ;  /* 0x800000ff00007221 */ /* 0x000fc80000010100 */
[----:B------:R-:W-:-:S07]  /*241f0*/  FFMA R33, R33, R0, R33 ;  /* 0x0000000021217223 */ /* 0x000fce0000000021 */
.L_x_828:
[----:B------:R-:W-:Y:S05]  /*24200*/  BSYNC B1 ;  /* 0x0000000000017941 */ /* 0x000fea0003800000 */
.L_x_826:
        /* <DEDUP_REMOVED lines=10> */
.L_x_830:
[----:B------:R-:W1:Y:S02]  /*242b0*/  MUFU.RCP R34, R43 ;  /* 0x0000002b00227308 */ /* 0x000e640000001000 */
[----:B-1----:R-:W-:-:S04]  /*242c0*/  FFMA R0, R43, R34, -1 ;  /* 0xbf8000002b007423 */ /* 0x002fc80000000022 */
[----:B------:R-:W-:-:S04]  /*242d0*/  FADD.FTZ R3, -R0, -RZ ;  /* 0x800000ff00037221 */ /* 0x000fc80000010100 */
[----:B------:R-:W-:-:S07]  /*242e0*/  FFMA R34, R34, R3, R34 ;  /* 0x0000000322227223 */ /* 0x000fce0000000022 */
.L_x_831:
[----:B------:R-:W-:Y:S05]  /*242f0*/  BSYNC B1 ;  /* 0x0000000000017941 */ /* 0x000fea0003800000 */
.L_x_829:
        /* <DEDUP_REMOVED lines=10> */
.L_x_833:
[----:B------:R-:W1:Y:S02]  /*243a0*/  MUFU.RCP R35, R50 ;  /* 0x0000003200237308 */ /* 0x000e640000001000 */
[----:B-1----:R-:W-:-:S04]  /*243b0*/  FFMA R0, R50, R35, -1 ;  /* 0xbf80000032007423 */ /* 0x002fc80000000023 */
[----:B------:R-:W-:-:S04]  /*243c0*/  FADD.FTZ R0, -R0, -RZ ;  /* 0x800000ff00007221 */ /* 0x000fc80000010100 */
[----:B------:R-:W-:-:S07]  /*243d0*/  FFMA R35, R35, R0, R35 ;  /* 0x0000000023237223 */ /* 0x000fce0000000023 */
.L_x_834:
[----:B------:R-:W-:Y:S05]  /*243e0*/  BSYNC B1 ;  /* 0x0000000000017941 */ /* 0x000fea0003800000 */
.L_x_832:
        /* <DEDUP_REMOVED lines=10> */
.L_x_836:
[----:B------:R-:W1:Y:S02]  /*24490*/  MUFU.RCP R36, R51 ;  /* 0x0000003300247308 */ /* 0x000e640000001000 */
[----:B-1----:R-:W-:-:S04]  /*244a0*/  FFMA R0, R51, R36, -1 ;  /* 0xbf80000033007423 */ /* 0x002fc80000000024 */
[----:B------:R-:W-:-:S04]  /*244b0*/  FADD.FTZ R3, -R0, -RZ ;  /* 0x800000ff00037221 */ /* 0x000fc80000010100 */
[----:B------:R-:W-:-:S07]  /*244c0*/  FFMA R36, R36, R3, R36 ;  /* 0x0000000324247223 */ /* 0x000fce0000000024 */
.L_x_837:
[----:B------:R-:W-:Y:S05]  /*244d0*/  BSYNC B1 ;  /* 0x0000000000017941 */ /* 0x000fea0003800000 */
.L_x_835:
        /* <DEDUP_REMOVED lines=8> */
.L_x_838:
[----:B------:R-:W1:Y:S02]  /*24560*/  MUFU.RCP R0, R45 ;  /* 0x0000002d00007308 */ /* 0x000e640000001000 */
[----:B-1----:R-:W-:-:S04]  /*24570*/  FFMA R2, R45, R0, -1 ;  /* 0xbf8000002d027423 */ /* 0x002fc80000000000 */
[----:B------:R-:W-:-:S04]  /*24580*/  FADD.FTZ R3, -R2, -RZ ;  /* 0x800000ff02037221 */ /* 0x000fc80000010100 */
[----:B------:R-:W-:-:S07]  /*24590*/  FFMA R0, R0, R3, R0 ;  /* 0x0000000300007223 */ /* 0x000fce0000000000 */
.L_x_839:
        /* <DEDUP_REMOVED lines=29> */
.L_x_841:
[----:B------:R-:W-:Y:S05]  /*24770*/  BSYNC B0 ;  /* 0x0000000000007941 */ /* 0x000fea0003800000 */
.L_x_840:
[----:B------:R-:W-:Y:S06]  /*24780*/  BAR.SYNC.DEFER_BLOCKING 0x1, 0x100 ;  /* 0x0044000000007b1d */ /* 0x000fec0000010000 */
[----:B------:R-:W-:Y:S04]  /*24790*/  BSSY B0, `(.L_x_842) ;  /* 0x000000a000007945 */ /* 0x000fe80003800000 */
[----:B------:R-:W-:Y:S05]  /*247a0*/  @P0 BRA `(.L_x_843) ;  /* 0x0000000000200947 */ /* 0x000fea0003800000 */
[----:B------:R-:W-:-:S06]  /*247b0*/  UISETP.NE.AND UP0, UPT, UR43, 0x3, UPT ;  /* 0x000000032b00788c */ /* 0x000fcc000bf05270 */
[----:B------:R-:W-:-:S13]  /*247c0*/  PLOP3.LUT P2, PT, PT, PT, UP0, 0x80, 0x0 ;  /* 0x000000000000781c */ /* 0x000fda0003f4f008 */
[----:B------:R-:W-:Y:S05]  /*247d0*/  @!P2 BRA `(.L_x_844) ;  /* 0x000000000004a947 */ /* 0x000fea0003800000 */
[----:B------:R-:W-:Y:S01]  /*247e0*/  BPT.TRAP 0x1 ;  /* 0x000000040000795c */ /* 0x000fe20000300000 */
.L_x_844:
[----:B------:R-:W-:-:S04]  /*247f0*/  ULEA UR4, UR8, UR46, 0x3 ;  /* 0x0000002e08047291 */ /* 0x000fc8000f8e183f */
[----:B------:R-:W-:-:S04]  /*24800*/  UIADD3 UR4, UR4, 0x50, URZ ;  /* 0x0000005004047890 */ /* 0x000fc8000fffe03f */
[----:B------:R-:W-:-:S09]  /*24810*/  UPRMT UR4, UR47, 0x654, UR4 ;  /* 0x000006542f047896 */ /* 0x000fd20008000004 */
[----:B------:R-:W-:Y:S03]  /*24820*/  SYNCS.ARRIVE.TRANS64.RED.A1T0 RZ, [UR4], RZ ;  /* 0x000000ffffff79a7 */ /* 0x000fe60008100404 */
.L_x_843:
[----:B------:R-:W-:Y:S05]  /*24830*/  BSYNC B0 ;  /* 0x0000000000007941 */ /* 0x000fea0003800000 */
.L_x_842:
        /* <DEDUP_REMOVED lines=9> */
.L_x_847:
[C---:B------:R-:W-:Y:S01]  /*248d0*/  LEA R0, R12.reuse, UR46, 0x3 ;  /* 0x0000002e0c007c11 */ /* 0x040fe2000f8e18ff */
[----:B------:R-:W-:Y:S01]  /*248e0*/  BSSY B1, `(.L_x_848) ;  /* 0x0000006000017945 */ /* 0x000fe20003800000 */
[----:B------:R-:W-:Y:S02]  /*248f0*/  SHF.L.U32 R3, R13, 0x1f, RZ ;  /* 0x0000001f0d037819 */ /* 0x000fe400000006ff */
[----:B-1----:R-:W-:Y:S02]  /*24900*/  @!P1 LEA R21, R12, R15, 0xd ;  /* 0x0000000f0c159211 */ /* 0x002fe400078e68ff */
[----:B------:R-:W1:Y:S02]  /*24910*/  SYNCS.PHASECHK.TRANS64.TRYWAIT P2, [R0+URZ+0x30], R3 ;  /* 0x00003003000075a7 */ /* 0x000e64000804017f */
[----:B------:R-:W-:Y:S01]  /*24920*/  @!P1 LEA R2, R18, R21, 0x1 ;  /* 0x0000001512029211 */ /* 0x000fe200078e08ff */
[----:B-1----:R-:W-:Y:S06]  /*24930*/  @!P2 BRA `(.L_x_849) ;  /* 0x000000840068a947 */ /* 0x002fec0003800000 */
.L_x_1121:
[----:B------:R-:W-:Y:S05]  /*24940*/  BSYNC B1 ;  /* 0x0000000000017941 */ /* 0x000fea0003800000 */
.L_x_848:
        /* <DEDUP_REMOVED lines=8> */
.L_x_846:
[----:B------:R-:W-:Y:S05]  /*249d0*/  BSYNC B0 ;  /* 0x0000000000007941 */ /* 0x000fea0003800000 */
.L_x_845:
[----:B------:R-:W2:Y:S04]  /*249e0*/  LDL.LU R3, [R1+0x1c0] ;  /* 0x0001c00001037983 */ /* 0x000ea80000300800 */
        /* <DEDUP_REMOVED lines=16> */
[----:B------:R-:W-:Y:S01]  /*24af0*/  MOV R54, 0x3bbb989d ;  /* 0x3bbb989d00367802 */ /* 0x000fe20000000f00 */
[--C-:B----4-:R-:W-:Y:S01]  /*24b00*/  HADD2.F32 R36, -RZ, R4.reuse.H0_H0 ;  /* 0x20000004ff247230 */ /* 0x110fe20000004100 */
[----:B------:R-:W-:Y:S01]  /*24b10*/  MOV R55, 0x437c0000 ;  /* 0x437c000000377802 */ /* 0x000fe20000000f00 */
[----:B------:R-:W-:Y:S01]  /*24b20*/  HADD2.F32 R40, -RZ, R5.H1_H1 ;  /* 0x30000005ff287230 */ /* 0x000fe20000004100 */
[----:B------:R-:W-:Y:S01]  /*24b30*/  BSSY B1, `(.L_x_850) ;  /* 0x00000bb000017945 */ /* 0x000fe20003800000 */
[----:B------:R-:W-:-:S02]  /*24b40*/  HADD2.F32 R38, -RZ, R4.H1_H1 ;  /* 0x30000004ff267230 */ /* 0x000fc40000004100 */
[--C-:B------:R-:W-:Y:S02]  /*24b50*/  HADD2.F32 R46, -RZ, R6.reuse.H0_H0 ;  /* 0x20000006ff2e7230 */ /* 0x100fe40000004100 */
[----:B------:R-:W-:Y:S02]  /*24b60*/  HADD2.F32 R48, -RZ, R6.H1_H1 ;  /* 0x30000006ff307230 */ /* 0x000fe40000004100 */
[--C-:B------:R-:W-:Y:S02]  /*24b70*/  HADD2.F32 R50, -RZ, R7.reuse.H0_H0 ;  /* 0x20000007ff327230 */ /* 0x100fe40000004100 */
[----:B------:R-:W-:Y:S02]  /*24b80*/  HADD2.F32 R52, -RZ, R7.H1_H1 ;  /* 0x30000007ff347230 */ /* 0x000fe40000004100 */
[----:B--2---:R-:W-:-:S04]  /*24b90*/  FMUL R3, R17, R3 ;  /* 0x0000000311037220 */ /* 0x004fc80000400000 */
[----:B------:R-:W-:Y:S01]  /*24ba0*/  FFMA R3, R16, R0, R3 ;  /* 0x0000000010037223 */ /* 0x000fe20000000003 */
[----:B-----5:R-:W-:-:S03]  /*24bb0*/  FMUL R21, R17, R21 ;  /* 0x0000001511157220 */ /* 0x020fc60000400000 */
[----:B------:R-:W-:Y:S01]  /*24bc0*/  FFMA.SAT R0, -R3, R54, 0.5 ;  /* 0x3f00000003007423 */ /* 0x000fe20000002136 */
[----:B------:R-:W-:-:S03]  /*24bd0*/  FMUL R23, R17, R23 ;  /* 0x0000001711177220 */ /* 0x000fc60000400000 */
[----:B------:R-:W-:Y:S01]  /*24be0*/  FFMA.RM R0, R0, R55, 12582913 ;  /* 0x4b40000100007423 */ /* 0x000fe20000004037 */
[C---:B------:R-:W-:Y:S01]  /*24bf0*/  FMUL R25, R17.reuse, R25 ;  /* 0x0000001911197220 */ /* 0x040fe20000400000 */
[C---:B------:R-:W-:Y:S01]  /*24c00*/  FMUL R27, R17.reuse, R27 ;  /* 0x0000001b111b7220 */ /* 0x040fe20000400000 */
[C---:B------:R-:W-:Y:S01]  /*24c10*/  FMUL R31, R17.reuse, R31 ;  /* 0x0000001f111f7220 */ /* 0x040fe20000400000 */
[C---:B------:R-:W-:Y:S01]  /*24c20*/  FMUL R33, R17.reuse, R33 ;  /* 0x0000002111217220 */ /* 0x040fe20000400000 */
[C---:B------:R-:W-:Y:S01]  /*24c30*/  FMUL R35, R17.reuse, R35 ;  /* 0x0000002311237220 */ /* 0x040fe20000400000 */
[C---:B------:R-:W-:Y:S01]  /*24c40*/  FMUL R37, R17.reuse, R34 ;  /* 0x0000002211257220 */ /* 0x040fe20000400000 */
[C---:B------:R-:W-:Y:S01]  /*24c50*/  FMUL R39, R17.reuse, R32 ;  /* 0x0000002011277220 */ /* 0x040fe20000400000 */
[----:B------:R-:W-:Y:S02]  /*24c60*/  HADD2.F32 R32, -RZ, R11.H1_H1 ;  /* 0x3000000bff207230 */ /* 0x000fe40000004100 */
[C---:B------:R-:W-:Y:S01]  /*24c70*/  FFMA R37, R16.reuse, R36, R37 ;  /* 0x0000002410257223 */ /* 0x040fe20000000025 */
[----:B------:R-:W-:Y:S01]  /*24c80*/  FMUL R41, R17, R30 ;  /* 0x0000001e11297220 */ /* 0x000fe20000400000 */
[C---:B------:R-:W-:Y:S01]  /*24c90*/  FFMA R39, R16.reuse, R38, R39 ;  /* 0x0000002610277223 */ /* 0x040fe20000000027 */
[----:B------:R-:W-:Y:S01]  /*24ca0*/  FFMA R35, R16, R32, R35 ;  /* 0x0000002010237223 */ /* 0x000fe20000000023 */
[----:B------:R-:W-:-:S02]  /*24cb0*/  HADD2.F32 R38, -RZ, R5.H0_H0 ;  /* 0x20000005ff267230 */ /* 0x000fc40000004100 */
[----:B------:R-:W-:Y:S01]  /*24cc0*/  FMUL R43, R17, R26 ;  /* 0x0000001a112b7220 */ /* 0x000fe20000400000 */
[----:B------:R-:W-:Y:S02]  /*24cd0*/  HADD2.F32 R26, -RZ, R10.H1_H1 ;  /* 0x3000000aff1a7230 */ /* 0x000fe40000004100 */
[----:B------:R-:W-:Y:S01]  /*24ce0*/  FFMA.SAT R44, -R39, R54, 0.5 ;  /* 0x3f000000272c7423 */ /* 0x000fe20000002136 */
[C---:B------:R-:W-:Y:S01]  /*24cf0*/  FMUL R45, R17.reuse, R20 ;  /* 0x00000014112d7220 */ /* 0x040fe20000400000 */
[----:B------:R-:W-:Y:S02]  /*24d00*/  HADD2.F32 R20, -RZ, R9.H0_H0 ;  /* 0x20000009ff147230 */ /* 0x000fe40000004100 */
[----:B------:R-:W-:Y:S01]  /*24d10*/  FFMA R31, R16, R26, R31 ;  /* 0x0000001a101f7223 */ /* 0x000fe2000000001f */
[----:B------:R-:W-:Y:S02]  /*24d20*/  HADD2.F32 R26, -RZ, R11.H0_H0 ;  /* 0x2000000bff1a7230 */ /* 0x000fe40000004100 */
[----:B------:R-:W-:Y:S01]  /*24d30*/  FMUL R47, R17, R2 ;  /* 0x00000002112f7220 */ /* 0x000fe20000400000 */
[----:B------:R-:W-:-:S02]  /*24d40*/  HADD2.F32 R2, -RZ, R8.H1_H1 ;  /* 0x30000008ff027230 */ /* 0x000fc40000004100 */
[C---:B------:R-:W-:Y:S01]  /*24d50*/  FFMA R23, R16.reuse, R20, R23 ;  /* 0x0000001410177223 */ /* 0x040fe20000000017 */
[C---:B------:R-:W-:Y:S01]  /*24d60*/  FFMA R43, R16.reuse, R40, R43 ;  /* 0x00000028102b7223 */ /* 0x040fe2000000002b */
[C---:B------:R-:W-:Y:S01]  /*24d70*/  FMUL R49, R17.reuse, R24 ;  /* 0x0000001811317220 */ /* 0x040fe20000400000 */
[----:B------:R-:W-:Y:S02]  /*24d80*/  HADD2.F32 R24, -RZ, R10.H0_H0 ;  /* 0x2000000aff187230 */ /* 0x000fe40000004100 */
[----:B------:R-:W-:Y:S01]  /*24d90*/  FFMA R21, R16, R2, R21 ;  /* 0x0000000210157223 */ /* 0x000fe20000000015 */
[----:B------:R-:W-:Y:S01]  /*24da0*/  FADD R2, R0, -12583039 ;  /* 0xcb40007f00027421 */ /* 0x000fe20000000000 */
[----:B------:R-:W-:Y:S01]  /*24db0*/  FMUL R51, R17, R22 ;  /* 0x0000001611337220 */ /* 0x000fe20000400000 */
[----:B------:R-:W-:Y:S02]  /*24dc0*/  HADD2.F32 R22, -RZ, R9.H1_H1 ;  /* 0x30000009ff167230 */ /* 0x000fe40000004100 */
[C---:B------:R-:W-:Y:S01]  /*24dd0*/  FFMA R27, R16.reuse, R24, R27 ;  /* 0x00000018101b7223 */ /* 0x040fe2000000001b */
[----:B------:R-:W-:Y:S01]  /*24de0*/  FFMA R2, -R3, 1.4426950216293334961, -R2 ;  /* 0x3fb8aa3b03027823 */ /* 0x000fe20000000902 */
[----:B------:R-:W-:Y:S01]  /*24df0*/  FFMA.SAT R20, -R21, R54, 0.5 ;  /* 0x3f00000015147423 */ /* 0x000fe20000002136 */
[C---:B------:R-:W-:Y:S01]  /*24e00*/  FFMA R33, R16.reuse, R26, R33 ;  /* 0x0000001a10217223 */ /* 0x040fe20000000021 */
[----:B------:R-:W-:Y:S01]  /*24e10*/  FFMA R25, R16, R22, R25 ;  /* 0x0000001610197223 */ /* 0x000fe20000000019 */
[----:B------:R-:W-:Y:S01]  /*24e20*/  FFMA R2, -R3, 1.925963033500011079e-08, R2 ;  /* 0x32a5706003027823 */ /* 0x000fe20000000102 */
[-C--:B------:R-:W-:Y:S01]  /*24e30*/  FFMA.SAT R32, -R27, R54.reuse, 0.5 ;  /* 0x3f0000001b207423 */ /* 0x080fe20000002136 */
[-C--:B------:R-:W-:Y:S01]  /*24e40*/  FFMA.SAT R3, -R23, R54.reuse, 0.5 ;  /* 0x3f00000017037423 */ /* 0x080fe20000002136 */
[-C--:B------:R-:W-:Y:S01]  /*24e50*/  FFMA.SAT R30, -R25, R54.reuse, 0.5 ;  /* 0x3f000000191e7423 */ /* 0x080fe20000002136 */
[-C--:B------:R-:W-:Y:S01]  /*24e60*/  FFMA.RM R20, R20, R55.reuse, 12582913 ;  /* 0x4b40000114147423 */ /* 0x080fe20000004037 */
[-C--:B------:R-:W-:Y:S01]  /*24e70*/  FFMA.RM R32, R32, R55.reuse, 12582913 ;  /* 0x4b40000120207423 */ /* 0x080fe20000004037 */
[-C--:B------:R-:W-:Y:S01]  /*24e80*/  FFMA.RM R24, R3, R55.reuse, 12582913 ;  /* 0x4b40000103187423 */ /* 0x080fe20000004037 */
[-C--:B------:R-:W-:Y:S01]  /*24e90*/  FFMA.RM R30, R30, R55.reuse, 12582913 ;  /* 0x4b4000011e1e7423 */ /* 0x080fe20000004037 */
[----:B------:R1:W2:Y:S01]  /*24ea0*/  MUFU.EX2 R3, R2 ;  /* 0x0000000200037308 */ /* 0x0002a20000000800 */
[----:B------:R-:W-:Y:S01]  /*24eb0*/  FADD R34, R32, -12583039 ;  /* 0xcb40007f20227421 */ /* 0x000fe20000000000 */
[----:B------:R-:W-:Y:S01]  /*24ec0*/  FADD R22, R20, -12583039 ;  /* 0xcb40007f14167421 */ /* 0x000fe20000000000 */
[-C--:B------:R-:W-:Y:S01]  /*24ed0*/  FFMA.SAT R40, -R37, R54.reuse, 0.5 ;  /* 0x3f00000025287423 */ /* 0x080fe20000002136 */
[----:B------:R-:W-:Y:S01]  /*24ee0*/  FADD R26, R24, -12583039 ;  /* 0xcb40007f181a7421 */ /* 0x000fe20000000000 */
[----:B------:R-:W-:Y:S01]  /*24ef0*/  FFMA R34, -R27, 1.4426950216293334961, -R34 ;  /* 0x3fb8aa3b1b227823 */ /* 0x000fe20000000922 */
[----:B------:R-:W-:Y:S01]  /*24f00*/  FFMA R22, -R21, 1.4426950216293334961, -R22 ;  /* 0x3fb8aa3b15167823 */ /* 0x000fe20000000916 */
[-C--:B------:R-:W-:Y:S01]  /*24f10*/  FFMA.RM R40, R40, R55.reuse, 12582913 ;  /* 0x4b40000128287423 */ /* 0x080fe20000004037 */
[----:B------:R-:W-:Y:S01]  /*24f20*/  FFMA R26, -R23, 1.4426950216293334961, -R26 ;  /* 0x3fb8aa3b171a7823 */ /* 0x000fe2000000091a */
[----:B-1----:R-:W-:Y:S01]  /*24f30*/  FADD R2, R30, -12583039 ;  /* 0xcb40007f1e027421 */ /* 0x002fe20000000000 */
[----:B------:R-:W-:Y:S01]  /*24f40*/  FFMA R34, -R27, 1.925963033500011079e-08, R34 ;  /* 0x32a570601b227823 */ /* 0x000fe20000000122 */
[----:B------:R-:W-:Y:S01]  /*24f50*/  FFMA.SAT R27, -R33, R54, 0.5 ;  /* 0x3f000000211b7423 */ /* 0x000fe20000002136 */
[----:B------:R-:W-:Y:S01]  /*24f60*/  FFMA R22, -R21, 1.925963033500011079e-08, R22 ;  /* 0x32a5706015167823 */ /* 0x000fe20000000116 */
[----:B------:R-:W-:Y:S01]  /*24f70*/  FFMA R2, -R25, 1.4426950216293334961, -R2 ;  /* 0x3fb8aa3b19027823 */ /* 0x000fe20000000902 */
[C---:B------:R-:W-:Y:S01]  /*24f80*/  FFMA R45, R16.reuse, R46, R45 ;  /* 0x0000002e102d7223 */ /* 0x040fe2000000002d */
[-C--:B------:R-:W-:Y:S01]  /*24f90*/  FFMA.RM R36, R27, R55.reuse, 12582913 ;  /* 0x4b4000011b247423 */ /* 0x080fe20000004037 */
[----:B------:R1:W-:Y:S01]  /*24fa0*/  MUFU.EX2 R21, R22 ;  /* 0x0000001600157308 */ /* 0x0003e20000000800 */
[----:B------:R-:W-:Y:S01]  /*24fb0*/  FFMA R2, -R25, 1.925963033500011079e-08, R2 ;  /* 0x32a5706019027823 */ /* 0x000fe20000000102 */
[----:B------:R-:W-:Y:S01]  /*24fc0*/  FFMA R41, R16, R38, R41 ;  /* 0x0000002610297223 */ /* 0x000fe20000000029 */
[-C--:B------:R-:W-:Y:S01]  /*24fd0*/  FFMA.SAT R46, -R43, R54.reuse, 0.5 ;  /* 0x3f0000002b2e7423 */ /* 0x080fe20000002136 */
[----:B------:R-:W-:Y:S01]  /*24fe0*/  FADD R38, R36, -12583039 ;  /* 0xcb40007f24267421 */ /* 0x000fe20000000000 */
[----:B------:R-:W-:Y:S01]  /*24ff0*/  FADD R42, R40, -12583039 ;  /* 0xcb40007f282a7421 */ /* 0x000fe20000000000 */
[----:B------:R-:W-:Y:S01]  /*25000*/  FFMA R26, -R23, 1.925963033500011079e-08, R26 ;  /* 0x32a57060171a7823 */ /* 0x000fe2000000011a */
[-C--:B------:R-:W-:Y:S01]  /*25010*/  FFMA.RM R46, R46, R55.reuse, 12582913 ;  /* 0x4b4000012e2e7423 */ /* 0x080fe20000004037 */
[----:B------:R3:W-:Y:S01]  /*25020*/  MUFU.EX2 R25, R2 ;  /* 0x0000000200197308 */ /* 0x0007e20000000800 */
[----:B-1----:R-:W-:Y:S01]  /*25030*/  FFMA.SAT R22, -R31, R54, 0.5 ;  /* 0x3f0000001f167423 */ /* 0x002fe20000002136 */
[----:B------:R-:W-:Y:S01]  /*25040*/  FFMA R38, -R33, 1.4426950216293334961, -R38 ;  /* 0x3fb8aa3b21267823 */ /* 0x000fe20000000926 */
[----:B------:R-:W-:Y:S01]  /*25050*/  FFMA R42, -R37, 1.4426950216293334961, -R42 ;  /* 0x3fb8aa3b252a7823 */ /* 0x000fe2000000092a */
[----:B------:R-:W-:Y:S01]  /*25060*/  FFMA R47, R16, R48, R47 ;  /* 0x00000030102f7223 */ /* 0x000fe2000000002f */
[-C--:B------:R-:W-:Y:S01]  /*25070*/  FFMA.RM R22, R22, R55.reuse, 12582913 ;  /* 0x4b40000116167423 */ /* 0x080fe20000004037 */
[----:B------:R-:W-:Y:S01]  /*25080*/  FADD R48, R46, -12583039 ;  /* 0xcb40007f2e307421 */ /* 0x000fe20000000000 */
[----:B------:R-:W-:Y:S01]  /*25090*/  FFMA R38, -R33, 1.925963033500011079e-08, R38 ;  /* 0x32a5706021267823 */ /* 0x000fe20000000126 */
[----:B------:R1:W4:Y:S01]  /*250a0*/  MUFU.EX2 R27, R34 ;  /* 0x00000022001b7308 */ /* 0x0003220000000800 */
[-C--:B---3--:R-:W-:Y:S01]  /*250b0*/  FFMA.SAT R2, -R35, R54.reuse, 0.5 ;  /* 0x3f00000023027423 */ /* 0x088fe20000002136 */
[----:B------:R-:W-:Y:S01]  /*250c0*/  FFMA R42, -R37, 1.925963033500011079e-08, R42 ;  /* 0x32a57060252a7823 */ /* 0x000fe2000000012a */
[----:B------:R-:W-:Y:S01]  /*250d0*/  FFMA.SAT R37, -R41, R54, 0.5 ;  /* 0x3f00000029257423 */ /* 0x000fe20000002136 */
[C---:B------:R-:W-:Y:S01]  /*250e0*/  FFMA R48, -R43.reuse, 1.4426950216293334961, -R48 ;  /* 0x3fb8aa3b2b307823 */ /* 0x040fe20000000930 */
[-C--:B------:R-:W-:Y:S01]  /*250f0*/  FFMA.RM R2, R2, R55.reuse, 12582913 ;  /* 0x4b40000102027423 */ /* 0x080fe20000004037 */
[-C--:B------:R-:W-:Y:S01]  /*25100*/  FFMA.RM R44, R44, R55.reuse, 12582913 ;  /* 0x4b4000012c2c7423 */ /* 0x080fe20000004037 */
[----:B------:R-:W-:Y:S01]  /*25110*/  FFMA R49, R16, R50, R49 ;  /* 0x0000003210317223 */ /* 0x000fe20000000031 */
[----:B------:R3:W5:Y:S01]  /*25120*/  MUFU.EX2 R23, R26 ;  /* 0x0000001a00177308 */ /* 0x0007620000000800 */
[----:B-1----:R-:W-:Y:S01]  /*25130*/  FADD R34, R2, -12583039 ;  /* 0xcb40007f02227421 */ /* 0x002fe20000000000 */
[----:B------:R-:W-:Y:S01]  /*25140*/  FFMA R48, -R43, 1.925963033500011079e-08, R48 ;  /* 0x32a570602b307823 */ /* 0x000fe20000000130 */
[----:B------:R-:W-:Y:S01]  /*25150*/  FFMA.SAT R43, -R47, R54, 0.5 ;  /* 0x3f0000002f2b7423 */ /* 0x000fe20000002136 */
[----:B------:R-:W-:Y:S01]  /*25160*/  FFMA R51, R16, R52, R51 ;  /* 0x0000003410337223 */ /* 0x000fe20000000033 */
[----:B------:R-:W-:Y:S01]  /*25170*/  FFMA R34, -R35, 1.4426950216293334961, -R34 ;  /* 0x3fb8aa3b23227823 */ /* 0x000fe20000000922 */
[----:B------:R-:W-:Y:S01]  /*25180*/  FFMA.SAT R52, -R49, R54, 0.5 ;  /* 0x3f00000031347423 */ /* 0x000fe20000002136 */
[-C--:B------:R-:W-:Y:S01]  /*25190*/  FFMA.RM R50, R43, R55.reuse, 12582913 ;  /* 0x4b4000012b327423 */ /* 0x080fe20000004037 */
[----:B------:R1:W5:Y:S01]  /*251a0*/  MUFU.EX2 R33, R38 ;  /* 0x0000002600217308 */ /* 0x0003620000000800 */
[----:B---3--:R-:W-:Y:S01]  /*251b0*/  FADD R26, R22, -12583039 ;  /* 0xcb40007f161a7421 */ /* 0x008fe20000000000 */
[----:B------:R-:W-:Y:S01]  /*251c0*/  FFMA R34, -R35, 1.925963033500011079e-08, R34 ;  /* 0x32a5706023227823 */ /* 0x000fe20000000122 */
[----:B------:R-:W-:Y:S01]  /*251d0*/  FFMA.RM R53, R52, R55, 12582913 ;  /* 0x4b40000134357423 */ /* 0x000fe20000004037 */
[----:B------:R-:W-:Y:S01]  /*251e0*/  FADD R52, R50, -12583039 ;  /* 0xcb40007f32347421 */ /* 0x000fe20000000000 */
[----:B------:R-:W-:Y:S01]  /*251f0*/  FFMA R26, -R31, 1.4426950216293334961, -R26 ;  /* 0x3fb8aa3b1f1a7823 */ /* 0x000fe2000000091a */
[----:B------:R-:W-:-:S02]  /*25200*/  SHF.L.U32 R0, R0, 0x17, RZ ;  /* 0x0000001700007819 */ /* 0x000fc400000006ff */
[----:B------:R3:W-:Y:S01]  /*25210*/  MUFU.EX2 R35, R34 ;  /* 0x0000002200237308 */ /* 0x0007e20000000800 */
[----:B-1----:R-:W-:Y:S01]  /*25220*/  FFMA.RM R38, R37, R55, 12582913 ;  /* 0x4b40000125267423 */ /* 0x002fe20000004037 */
[----:B------:R-:W-:Y:S01]  /*25230*/  FFMA R26, -R31, 1.925963033500011079e-08, R26 ;  /* 0x32a570601f1a7823 */ /* 0x000fe2000000011a */
[C---:B------:R-:W-:Y:S01]  /*25240*/  FFMA R52, -R47.reuse, 1.4426950216293334961, -R52 ;  /* 0x3fb8aa3b2f347823 */ /* 0x040fe20000000934 */
[----:B------:R-:W-:Y:S02]  /*25250*/  SHF.L.U32 R20, R20, 0x17, RZ ;  /* 0x0000001714147819 */ /* 0x000fe400000006ff */
[----:B------:R-:W-:Y:S01]  /*25260*/  SHF.L.U32 R32, R32, 0x17, RZ ;  /* 0x0000001720207819 */ /* 0x000fe200000006ff */
[----:B------:R-:W-:Y:S01]  /*25270*/  FFMA R52, -R47, 1.925963033500011079e-08, R52 ;  /* 0x32a570602f347823 */ /* 0x000fe20000000134 */
[----:B------:R1:W-:Y:S01]  /*25280*/  MUFU.EX2 R31, R26 ;  /* 0x0000001a001f7308 */ /* 0x0003e20000000800 */
[----:B---3--:R-:W-:Y:S01]  /*25290*/  FADD R34, R38, -12583039 ;  /* 0xcb40007f26227421 */ /* 0x008fe20000000000 */
[----:B--2---:R-:W-:Y:S01]  /*252a0*/  FFMA R47, R0, R3, 1 ;  /* 0x3f800000002f7423 */ /* 0x004fe20000000003 */
[----:B------:R-:W-:Y:S01]  /*252b0*/  SHF.L.U32 R24, R24, 0x17, RZ ;  /* 0x0000001718187819 */ /* 0x000fe200000006ff */
[----:B------:R-:W-:-:S02]  /*252c0*/  IMAD.SHL.U32 R38, R38, 0x800000, RZ ;  /* 0x0080000026267824 */ /* 0x000fc400078e00ff */
[C---:B------:R-:W-:Y:S01]  /*252d0*/  FFMA R34, -R41.reuse, 1.4426950216293334961, -R34 ;  /* 0x3fb8aa3b29227823 */ /* 0x040fe20000000922 */
[----:B------:R-:W-:Y:S01]  /*252e0*/  SHF.L.U32 R30, R30, 0x17, RZ ;  /* 0x000000171e1e7819 */ /* 0x000fe200000006ff */
[----:B----4-:R-:W-:Y:S01]  /*252f0*/  FFMA R27, R32, R27, 1 ;  /* 0x3f800000201b7423 */ /* 0x010fe2000000001b */
[----:B------:R2:W-:Y:S01]  /*25300*/  MUFU.EX2 R37, R42 ;  /* 0x0000002a00257308 */ /* 0x0005e20000000800 */
[----:B-1----:R-:W-:Y:S01]  /*25310*/  FADD R26, R44, -12583039 ;  /* 0xcb40007f2c1a7421 */ /* 0x002fe20000000000 */
[----:B------:R-:W-:Y:S01]  /*25320*/  FFMA R34, -R41, 1.925963033500011079e-08, R34 ;  /* 0x32a5706029227823 */ /* 0x000fe20000000122 */
[----:B------:R-:W-:Y:S01]  /*25330*/  IADD3 R0, R47, 0x1800000, RZ ;  /* 0x018000002f007810 */ /* 0x000fe20007ffe0ff */
[----:B-----5:R-:W-:Y:S01]  /*25340*/  FFMA R23, R24, R23, 1 ;  /* 0x3f80000018177423 */ /* 0x020fe20000000017 */
[----:B------:R-:W-:Y:S01]  /*25350*/  FFMA R26, -R39, 1.4426950216293334961, -R26 ;  /* 0x3fb8aa3b271a7823 */ /* 0x000fe2000000091a */
[----:B------:R-:W-:Y:S01]  /*25360*/  SHF.L.U32 R44, R44, 0x17, RZ ;  /* 0x000000172c2c7819 */ /* 0x000fe200000006ff */
[----:B------:R-:W-:Y:S01]  /*25370*/  FFMA R30, R30, R25, 1 ;  /* 0x3f8000001e1e7423 */ /* 0x000fe20000000019 */
[----:B------:R1:W-:Y:S01]  /*25380*/  MUFU.EX2 R41, R34 ;  /* 0x0000002200297308 */ /* 0x0003e20000000800 */
[-C--:B--2---:R-:W-:Y:S01]  /*25390*/  FFMA.SAT R42, -R45, R54.reuse, 0.5 ;  /* 0x3f0000002d2a7423 */ /* 0x084fe20000002136 */
[----:B------:R-:W-:Y:S01]  /*253a0*/  FFMA.SAT R54, -R51, R54, 0.5 ;  /* 0x3f00000033367423 */ /* 0x000fe20000002136 */
[----:B------:R-:W-:Y:S01]  /*253b0*/  FFMA R26, -R39, 1.925963033500011079e-08, R26 ;  /* 0x32a57060271a7823 */ /* 0x000fe2000000011a */
[----:B------:R-:W-:Y:S01]  /*253c0*/  LOP3.LUT R0, R0, 0x7f800000, RZ, 0xc0, !PT ;  /* 0x7f80000000007812 */ /* 0x000fe200078ec0ff */
[-C--:B------:R-:W-:Y:S01]  /*253d0*/  FFMA.RM R42, R42, R55.reuse, 12582913 ;  /* 0x4b4000012a2a7423 */ /* 0x080fe20000004037 */
[----:B------:R-:W-:Y:S01]  /*253e0*/  FFMA.RM R54, R54, R55, 12582913 ;  /* 0x4b40000136367423 */ /* 0x000fe20000004037 */
[----:B------:R-:W-:Y:S01]  /*253f0*/  SHF.L.U32 R22, R22, 0x17, RZ ;  /* 0x0000001716167819 */ /* 0x000fe200000006ff */
[----:B------:R2:W3:Y:S01]  /*25400*/  MUFU.EX2 R39, R26 ;  /* 0x0000001a00277308 */ /* 0x0004e20000000800 */
[----:B-1----:R-:W-:Y:S01]  /*25410*/  FADD R34, R53, -12583039 ;  /* 0xcb40007f35227421 */ /* 0x002fe20000000000 */
[----:B------:R-:W-:Y:S01]  /*25420*/  FADD R56, R54, -12583039 ;  /* 0xcb40007f36387421 */ /* 0x000fe20000000000 */
[----:B------:R-:W-:-:S02]  /*25430*/  ISETP.GT.U32.AND P2, PT, R0, 0x1ffffff, PT ;  /* 0x01ffffff0000780c */ /* 0x000fc40003f44070 */
[----:B------:R-:W-:Y:S01]  /*25440*/  FFMA R34, -R49, 1.4426950216293334961, -R34 ;  /* 0x3fb8aa3b31227823 */ /* 0x000fe20000000922 */
[----:B------:R-:W-:Y:S01]  /*25450*/  FFMA R56, -R51, 1.4426950216293334961, -R56 ;  /* 0x3fb8aa3b33387823 */ /* 0x000fe20000000938 */
[----:B------:R-:W-:Y:S01]  /*25460*/  SHF.L.U32 R36, R36, 0x17, RZ ;  /* 0x0000001724247819 */ /* 0x000fe200000006ff */
[----:B------:R1:W4:Y:S01]  /*25470*/  MUFU.EX2 R43, R48 ;  /* 0x00000030002b7308 */ /* 0x0003220000000800 */
[----:B--2---:R-:W-:Y:S01]  /*25480*/  FADD R26, R42, -12583039 ;  /* 0xcb40007f2a1a7421 */ /* 0x004fe20000000000 */
[----:B------:R-:W-:Y:S01]  /*25490*/  FFMA R34, -R49, 1.925963033500011079e-08, R34 ;  /* 0x32a5706031227823 */ /* 0x000fe20000000122 */
[----:B------:R-:W-:Y:S01]  /*254a0*/  FFMA R56, -R51, 1.925963033500011079e-08, R56 ;  /* 0x32a5706033387823 */ /* 0x000fe20000000138 */
[----:B------:R-:W-:Y:S01]  /*254b0*/  SHF.L.U32 R2, R2, 0x17, RZ ;  /* 0x0000001702027819 */ /* 0x000fe200000006ff */
[C---:B------:R-:W-:Y:S01]  /*254c0*/  FFMA R26, -R45.reuse, 1.4426950216293334961, -R26 ;  /* 0x3fb8aa3b2d1a7823 */ /* 0x040fe2000000091a */
[----:B------:R-:W-:Y:S01]  /*254d0*/  SHF.L.U32 R40, R40, 0x17, RZ ;  /* 0x0000001728287819 */ /* 0x000fe200000006ff */
[----:B------:R-:W-:Y:S01]  /*254e0*/  FFMA R33, R36, R33, 1 ;  /* 0x3f80000024217423 */ /* 0x000fe20000000021 */
[----:B------:R-:W2:Y:S01]  /*254f0*/  MUFU.EX2 R3, R52 ;  /* 0x0000003400037308 */ /* 0x000ea20000000800 */
[----:B------:R-:W-:Y:S01]  /*25500*/  FFMA R26, -R45, 1.925963033500011079e-08, R26 ;  /* 0x32a570602d1a7823 */ /* 0x000fe2000000011a */
[----:B-1----:R-:W-:Y:S01]  /*25510*/  FFMA R48, R20, R21, 1 ;  /* 0x3f80000014307423 */ /* 0x002fe20000000015 */
[----:B------:R-:W-:Y:S01]  /*25520*/  SHF.L.U32 R46, R46, 0x17, RZ ;  /* 0x000000172e2e7819 */ /* 0x000fe200000006ff */
[----:B---3--:R-:W-:Y:S01]  /*25530*/  FFMA R44, R44, R39, 1 ;  /* 0x3f8000002c2c7423 */ /* 0x008fe20000000027 */
[----:B------:R-:W-:Y:S01]  /*25540*/  SHF.L.U32 R42, R42, 0x17, RZ ;  /* 0x000000172a2a7819 */ /* 0x000fe200000006ff */
[----:B------:R-:W-:Y:S01]  /*25550*/  FFMA R32, R2, R35, 1 ;  /* 0x3f80000002207423 */ /* 0x000fe20000000023 */
[----:B------:R-:W-:Y:S01]  /*25560*/  SHF.L.U32 R50, R50, 0x17, RZ ;  /* 0x0000001732327819 */ /* 0x000fe200000006ff */
[----:B------:R1:W3:Y:S01]  /*25570*/  MUFU.EX2 R45, R26 ;  /* 0x0000001a002d7308 */ /* 0x0002e20000000800 */
[----:B------:R-:W-:Y:S01]  /*25580*/  SHF.L.U32 R53, R53, 0x17, RZ ;  /* 0x0000001735357819 */ /* 0x000fe200000006ff */
[----:B------:R-:W-:Y:S01]  /*25590*/  FFMA R37, R40, R37, 1 ;  /* 0x3f80000028257423 */ /* 0x000fe20000000025 */
[----:B------:R-:W-:Y:S01]  /*255a0*/  SHF.L.U32 R54, R54, 0x17, RZ ;  /* 0x0000001736367819 */ /* 0x000fe200000006ff */
[----:B------:R-:W-:Y:S01]  /*255b0*/  FFMA R41, R38, R41, 1 ;  /* 0x3f80000026297423 */ /* 0x000fe20000000029 */
[----:B----4-:R-:W-:-:S03]  /*255c0*/  FFMA R46, R46, R43, 1 ;  /* 0x3f8000002e2e7423 */ /* 0x010fc6000000002b */
[----:B------:R-:W4:Y:S01]  /*255d0*/  MUFU.EX2 R34, R34 ;  /* 0x0000002200227308 */ /* 0x000f220000000800 */
[----:B-1----:R-:W-:Y:S01]  /*255e0*/  FFMA R26, R22, R31, 1 ;  /* 0x3f800000161a7423 */ /* 0x002fe2000000001f */
[----:B--2---:R-:W-:-:S06]  /*255f0*/  FFMA R50, R50, R3, 1 ;  /* 0x3f80000032327423 */ /* 0x004fcc0000000003 */
[----:B------:R-:W1:Y:S01]  /*25600*/  MUFU.EX2 R21, R56 ;  /* 0x0000003800157308 */ /* 0x000e620000000800 */
[----:B---3--:R-:W-:Y:S01]  /*25610*/  FFMA R45, R42, R45, 1 ;  /* 0x3f8000002a2d7423 */ /* 0x008fe2000000002d */
[----:B----4-:R-:W-:Y:S01]  /*25620*/  FFMA R53, R53, R34, 1 ;  /* 0x3f80000035357423 */ /* 0x010fe20000000022 */
[----:B-1----:R-:W-:Y:S01]  /*25630*/  FFMA R39, R54, R21, 1 ;  /* 0x3f80000036277423 */ /* 0x002fe20000000015 */
[----:B------:R-:W-:Y:S06]  /*25640*/  @P2 BRA `(.L_x_851) ;  /* 0x0000000000142947 */ /* 0x000fec0003800000 */
[----:B------:R-:W-:Y:S02]  /*25650*/  MOV R0, R47 ;  /* 0x0000002f00007202 */ /* 0x000fe40000000f00 */
[----:B------:R-:W-:-:S07]  /*25660*/  MOV R2, 0x25680 ;  /* 0x0002568000027802 */ /* 0x000fce0000000f00 */
[----:B------:R-:W-:Y:S05]  /*25670*/  CALL.REL.NOINC `($__internal_0_$__cuda_sm20_rcp_rn_f32_slowpath) ;  /* 0x0000008000907944 */ /* 0x000fea0003c00000 */
[----:B------:R-:W-:Y:S01]  /*25680*/  MOV R20, R0 ;  /* 0x0000000000147202 */ /* 0x000fe20000000f00 */
[----:B------:R-:W-:Y:S06]  /*25690*/  BRA `(.L_x_852) ;  /* 0x0000000000107947 */ /* 0x000fec0003800000 */
.L_x_851:
[----:B------:R-:W1:Y:S02]  /*256a0*/  MUFU.RCP R20, R47 ;  /* 0x0000002f00147308 */ /* 0x000e640000001000 */
[----:B-1----:R-:W-:-:S04]  /*256b0*/  FFMA R0, R47, R20, -1 ;  /* 0xbf8000002f007423 */ /* 0x002fc80000000014 */
[----:B------:R-:W-:-:S04]  /*256c0*/  FADD.FTZ R3, -R0, -RZ ;  /* 0x800000ff00037221 */ /* 0x000fc80000010100 */
[----:B------:R-:W-:-:S07]  /*256d0*/  FFMA R20, R20, R3, R20 ;  /* 0x0000000314147223 */ /* 0x000fce0000000014 */
.L_x_852:
[----:B------:R-:W-:Y:S05]  /*256e0*/  BSYNC B1 ;  /* 0x0000000000017941 */ /* 0x000fea0003800000 */
.L_x_850:
        /* <DEDUP_REMOVED lines=10> */
.L_x_854:
[----:B------:R-:W1:Y:S02]  /*25790*/  MUFU.RCP R21, R48 ;  /* 0x0000003000157308 */ /* 0x000e640000001000 */
[----:B-1----:R-:W-:-:S04]  /*257a0*/  FFMA R0, R48, R21, -1 ;  /* 0xbf80000030007423 */ /* 0x002fc80000000015 */
[----:B------:R-:W-:-:S04]  /*257b0*/  FADD.FTZ R0, -R0, -RZ ;  /* 0x800000ff00007221 */ /* 0x000fc80000010100 */
[----:B------:R-:W-:-:S07]  /*257c0*/  FFMA R21, R21, R0, R21 ;  /* 0x0000000015157223 */ /* 0x000fce0000000015 */
.L_x_855:
[----:B------:R-:W-:Y:S05]  /*257d0*/  BSYNC B1 ;  /* 0x0000000000017941 */ /* 0x000fea0003800000 */
.L_x_853:
        /* <DEDUP_REMOVED lines=10> */
.L_x_857:
[----:B------:R-:W1:Y:S02]  /*25880*/  MUFU.RCP R22, R23 ;  /* 0x0000001700167308 */ /* 0x000e640000001000 */
[----:B-1----:R-:W-:-:S04]  /*25890*/  FFMA R0, R23, R22, -1 ;  /* 0xbf80000017007423 */ /* 0x002fc80000000016 */
[----:B------:R-:W-:-:S04]  /*258a0*/  FADD.FTZ R3, -R0, -RZ ;  /* 0x800000ff00037221 */ /* 0x000fc80000010100 */
[----:B------:R-:W-:-:S07]  /*258b0*/  FFMA R22, R22, R3, R22 ;  /* 0x0000000316167223 */ /* 0x000fce0000000016 */
.L_x_858:
[----:B------:R-:W-:Y:S05]  /*258c0*/  BSYNC B1 ;  /* 0x0000000000017941 */ /* 0x000fea0003800000 */
.L_x_856:
        /* <DEDUP_REMOVED lines=10> */
.L_x_860:
[----:B------:R-:W1:Y:S02]  /*25970*/  MUFU.RCP R23, R30 ;  /* 0x0000001e00177308 */ /* 0x000e640000001000 */
[----:B-1----:R-:W-:-:S04]  /*25980*/  FFMA R0, R30, R23, -1 ;  /* 0xbf8000001e007423 */ /* 0x002fc80000000017 */
[----:B------:R-:W-:-:S04]  /*25990*/  FADD.FTZ R0, -R0, -RZ ;  /* 0x800000ff00007221 */ /* 0x000fc80000010100 */
[----:B------:R-:W-:-:S07]  /*259a0*/  FFMA R23, R23, R0, R23 ;  /* 0x0000000017177223 */ /* 0x000fce0000000017 */
.L_x_861:
[----:B------:R-:W-:Y:S05]  /*259b0*/  BSYNC B1 ;  /* 0x0000000000017941 */ /* 0x000fea0003800000 */
.L_x_859:
        /* <DEDUP_REMOVED lines=10> */
.L_x_863:
[----:B------:R-:W1:Y:S02]  /*25a60*/  MUFU.RCP R24, R27 ;  /* 0x0000001b00187308 */ /* 0x000e640000001000 */
[----:B-1----:R-:W-:-:S04]  /*25a70*/  FFMA R0, R27, R24, -1 ;  /* 0xbf8000001b007423 */ /* 0x002fc80000000018 */
[----:B------:R-:W-:-:S04]  /*25a80*/  FADD.FTZ R3, -R0, -RZ ;  /* 0x800000ff00037221 */ /* 0x000fc80000010100 */
[----:B------:R-:W-:-:S07]  /*25a90*/  FFMA R24, R24, R3, R24 ;  /* 0x0000000318187223 */ /* 0x000fce0000000018 */
.L_x_864:
[----:B------:R-:W-:Y:S05]  /*25aa0*/  BSYNC B1 ;  /* 0x0000000000017941 */ /* 0x000fea0003800000 */
.L_x_862:
        /* <DEDUP_REMOVED lines=10> */
.L_x_866:
[----:B------:R-:W1:Y:S02]  /*25b50*/  MUFU.RCP R25, R26 ;  /* 0x0000001a00197308 */ /* 0x000e640000001000 */
[----:B-1----:R-:W-:-:S04]  /*25b60*/  FFMA R0, R26, R25, -1 ;  /* 0xbf8000001a007423 */ /* 0x002fc80000000019 */
[----:B------:R-:W-:-:S04]  /*25b70*/  FADD.FTZ R0, -R0, -RZ ;  /* 0x800000ff00007221 */ /* 0x000fc80000010100 */
[----:B------:R-:W-:-:S07]  /*25b80*/  FFMA R25, R25, R0, R25 ;  /* 0x0000000019197223 */ /* 0x000fce0000000019 */
.L_x_867:
[----:B------:R-:W-:Y:S05]  /*25b90*/  BSYNC B1 ;  /* 0x0000000000017941 */ /* 0x000fea0003800000 */
.L_x_865:
        /* <DEDUP_REMOVED lines=10> */
.L_x_869:
[----:B------:R-:W1:Y:S02]  /*25c40*/  MUFU.RCP R26, R33 ;  /* 0x00000021001a7308 */ /* 0x000e640000001000 */
[----:B-1----:R-:W-:-:S04]  /*25c50*/  FFMA R0, R33, R26, -1 ;  /* 0xbf80000021007423 */ /* 0x002fc8000000001a */
[----:B------:R-:W-:-:S04]  /*25c60*/  FADD.FTZ R3, -R0, -RZ ;  /* 0x800000ff00037221 */ /* 0x000fc80000010100 */
[----:B------:R-:W-:-:S07]  /*25c70*/  FFMA R26, R26, R3, R26 ;  /* 0x000000031a1a7223 */ /* 0x000fce000000001a */
.L_x_870:
[----:B------:R-:W-:Y:S05]  /*25c80*/  BSYNC B1 ;  /* 0x0000000000017941 */ /* 0x000fea0003800000 */
.L_x_868:
        /* <DEDUP_REMOVED lines=10> */
.L_x_872:
[----:B------:R-:W1:Y:S02]  /*25d30*/  MUFU.RCP R27, R32 ;  /* 0x00000020001b7308 */ /* 0x000e640000001000 */
[----:B-1----:R-:W-:-:S04]  /*25d40*/  FFMA R0, R32, R27, -1 ;  /* 0xbf80000020007423 */ /* 0x002fc8000000001b */
[----:B------:R-:W-:-:S04]  /*25d50*/  FADD.FTZ R0, -R0, -RZ ;  /* 0x800000ff00007221 */ /* 0x000fc80000010100 */
[----:B------:R-:W-:-:S07]  /*25d60*/  FFMA R27, R27, R0, R27 ;  /* 0x000000001b1b7223 */ /* 0x000fce000000001b */
.L_x_873:
[----:B------:R-:W-:Y:S05]  /*25d70*/  BSYNC B1 ;  /* 0x0000000000017941 */ /* 0x000fea0003800000 */
.L_x_871:
        /* <DEDUP_REMOVED lines=10> */
.L_x_875:
[----:B------:R-:W1:Y:S02]  /*25e20*/  MUFU.RCP R30, R37 ;  /* 0x00000025001e7308 */ /* 0x000e640000001000 */
[----:B-1----:R-:W-:-:S04]  /*25e30*/  FFMA R0, R37, R30, -1 ;  /* 0xbf80000025007423 */ /* 0x002fc8000000001e */
[----:B------:R-:W-:-:S04]  /*25e40*/  FADD.FTZ R3, -R0, -RZ ;  /* 0x800000ff00037221 */ /* 0x000fc80000010100 */
[----:B------:R-:W-:-:S07]  /*25e50*/  FFMA R30, R30, R3, R30 ;  /* 0x000000031e1e7223 */ /* 0x000fce000000001e */
.L_x_876:
[----:B------:R-:W-:Y:S05]  /*25e60*/  BSYNC B1 ;  /* 0x0000000000017941 */ /* 0x000fea0003800000 */
.L_x_874:
        /* <DEDUP_REMOVED lines=10> */
.L_x_878:
[----:B------:R-:W1:Y:S02]  /*25f10*/  MUFU.RCP R31, R44 ;  /* 0x0000002c001f7308 */ /* 0x000e640000001000 */
[----:B-1----:R-:W-:-:S04]  /*25f20*/  FFMA R0, R44, R31, -1 ;  /* 0xbf8000002c007423 */ /* 0x002fc8000000001f */
[----:B------:R-:W-:-:S04]  /*25f30*/  FADD.FTZ R0, -R0, -RZ ;  /* 0x800000ff00007221 */ /* 0x000fc80000010100 */
[----:B------:R-:W-:-:S07]  /*25f40*/  FFMA R31, R31, R0, R31 ;  /* 0x000000001f1f7223 */ /* 0x000fce000000001f */
.L_x_879:
[----:B------:R-:W-:Y:S05]  /*25f50*/  BSYNC B1 ;  /* 0x0000000000017941 */ /* 0x000fea0003800000 */
.L_x_877:
        /* <DEDUP_REMOVED lines=10> */
.L_x_881:
[----:B------:R-:W1:Y:S02]  /*26000*/  MUFU.RCP R32, R41 ;  /* 0x0000002900207308 */ /* 0x000e640000001000 */
[----:B-1----:R-:W-:-:S04]  /*26010*/  FFMA R0, R41, R32, -1 ;  /* 0xbf80000029007423 */ /* 0x002fc80000000020 */
[----:B------:R-:W-:-:S04]  /*26020*/  FADD.FTZ R3, -R0, -RZ ;  /* 0x800000ff00037221 */ /* 0x000fc80000010100 */
[----:B------:R-:W-:-:S07]  /*26030*/  FFMA R32, R32, R3, R32 ;  /* 0x0000000320207223 */ /* 0x000fce0000000020 */
.L_x_882:
[----:B------:R-:W-:Y:S05]  /*26040*/  BSYNC B1 ;  /* 0x0000000000017941 */ /* 0x000fea0003800000 */
.L_x_880:
        /* <DEDUP_REMOVED lines=10> */
.L_x_884:
[----:B------:R-:W1:Y:S02]  /*260f0*/  MUFU.RCP R33, R46 ;  /* 0x0000002e00217308 */ /* 0x000e640000001000 */
[----:B-1----:R-:W-:-:S04]  /*26100*/  FFMA R0, R46, R33, -1 ;  /* 0xbf8000002e007423 */ /* 0x002fc80000000021 */
[----:B------:R-:W-:-:S04]  /*26110*/  FADD.FTZ R0, -R0, -RZ ;  /* 0x800000ff00007221 */ /* 0x000fc80000010100 */
[----:B------:R-:W-:-:S07]  /*26120*/  FFMA R33, R33, R0, R33 ;  /* 0x0000000021217223 */ /* 0x000fce0000000021 */
.L_x_885:
[----:B------:R-:W-:Y:S05]  /*26130*/  BSYNC B1 ;  /* 0x0000000000017941 */ /* 0x000fea0003800000 */
.L_x_883:
        /* <DEDUP_REMOVED lines=10> */
.L_x_887:
[----:B------:R-:W1:Y:S02]  /*261e0*/  MUFU.RCP R34, R45 ;  /* 0x0000002d00227308 */ /* 0x000e640000001000 */
[----:B-1----:R-:W-:-:S04]  /*261f0*/  FFMA R0, R45, R34, -1 ;  /* 0xbf8000002d007423 */ /* 0x002fc80000000022 */
[----:B------:R-:W-:-:S04]  /*26200*/  FADD.FTZ R3, -R0, -RZ ;  /* 0x800000ff00037221 */ /* 0x000fc80000010100 */
[----:B------:R-:W-:-:S07]  /*26210*/  FFMA R34, R34, R3, R34 ;  /* 0x0000000322227223 */ /* 0x000fce0000000022 */
.L_x_888:
[----:B------:R-:W-:Y:S05]  /*26220*/  BSYNC B1 ;  /* 0x0000000000017941 */ /* 0x000fea0003800000 */
.L_x_886:
        /* <DEDUP_REMOVED lines=10> */
.L_x_890:
[----:B------:R-:W1:Y:S02]  /*262d0*/  MUFU.RCP R35, R50 ;  /* 0x0000003200237308 */ /* 0x000e640000001000 */
[----:B-1----:R-:W-:-:S04]  /*262e0*/  FFMA R0, R50, R35, -1 ;  /* 0xbf80000032007423 */ /* 0x002fc80000000023 */
[----:B------:R-:W-:-:S04]  /*262f0*/  FADD.FTZ R0, -R0, -RZ ;  /* 0x800000ff00007221 */ /* 0x000fc80000010100 */
[----:B------:R-:W-:-:S07]  /*26300*/  FFMA R35, R35, R0, R35 ;  /* 0x0000000023237223 */ /* 0x000fce0000000023 */
.L_x_891:
[----:B------:R-:W-:Y:S05]  /*26310*/  BSYNC B1 ;  /* 0x0000000000017941 */ /* 0x000fea0003800000 */
.L_x_889:
        /* <DEDUP_REMOVED lines=10> */
.L_x_893:
[----:B------:R-:W1:Y:S02]  /*263c0*/  MUFU.RCP R36, R53 ;  /* 0x0000003500247308 */ /* 0x000e640000001000 */
[----:B-1----:R-:W-:-:S04]  /*263d0*/  FFMA R0, R53, R36, -1 ;  /* 0xbf80000035007423 */ /* 0x002fc80000000024 */
[----:B------:R-:W-:-:S04]  /*263e0*/  FADD.FTZ R3, -R0, -RZ ;  /* 0x800000ff00037221 */ /* 0x000fc80000010100 */
[----:B------:R-:W-:-:S07]  /*263f0*/  FFMA R36, R36, R3, R36 ;  /* 0x0000000324247223 */ /* 0x000fce0000000024 */
.L_x_894:
[----:B------:R-:W-:Y:S05]  /*26400*/  BSYNC B1 ;  /* 0x0000000000017941 */ /* 0x000fea0003800000 */
.L_x_892:
        /* <DEDUP_REMOVED lines=8> */
.L_x_895:
[----:B------:R-:W1:Y:S02]  /*26490*/  MUFU.RCP R0, R39 ;  /* 0x0000002700007308 */ /* 0x000e640000001000 */
[----:B-1----:R-:W-:-:S04]  /*264a0*/  FFMA R2, R39, R0, -1 ;  /* 0xbf80000027027423 */ /* 0x002fc80000000000 */
[----:B------:R-:W-:-:S04]  /*264b0*/  FADD.FTZ R3, -R2, -RZ ;  /* 0x800000ff02037221 */ /* 0x000fc80000010100 */
[----:B------:R-:W-:-:S07]  /*264c0*/  FFMA R0, R0, R3, R0 ;  /* 0x0000000300007223 */ /* 0x000fce0000000000 */
.L_x_896:
        /* <DEDUP_REMOVED lines=29> */
.L_x_898:
[----:B------:R-:W-:Y:S05]  /*266a0*/  BSYNC B0 ;  /* 0x0000000000007941 */ /* 0x000fea0003800000 */
.L_x_897:
[----:B------:R-:W-:Y:S06]  /*266b0*/  BAR.SYNC.DEFER_BLOCKING 0x1, 0x100 ;  /* 0x0044000000007b1d */ /* 0x000fec0000010000 */
[----:B------:R-:W-:Y:S04]  /*266c0*/  BSSY B0, `(.L_x_899) ;  /* 0x000000a000007945 */ /* 0x000fe80003800000 */
[----:B------:R-:W-:Y:S05]  /*266d0*/  @P0 BRA `(.L_x_900) ;  /* 0x0000000000200947 */ /* 0x000fea0003800000 */
[----:B------:R-:W-:-:S06]  /*266e0*/  UISETP.NE.AND UP0, UPT, UR43, 0x3, UPT ;  /* 0x000000032b00788c */ /* 0x000fcc000bf05270 */
[----:B------:R-:W-:-:S13]  /*266f0*/  PLOP3.LUT P2, PT, PT, PT, UP0, 0x80, 0x0 ;  /* 0x000000000000781c */ /* 0x000fda0003f4f008 */
[----:B------:R-:W-:Y:S05]  /*26700*/  @!P2 BRA `(.L_x_901) ;  /* 0x000000000004a947 */ /* 0x000fea0003800000 */
[----:B------:R-:W-:Y:S01]  /*26710*/  BPT.TRAP 0x1 ;  /* 0x000000040000795c */ /* 0x000fe20000300000 */
.L_x_901:
[----:B------:R-:W-:-:S04]  /*26720*/  ULEA UR4, UR8, UR46, 0x3 ;  /* 0x0000002e08047291 */ /* 0x000fc8000f8e183f */
[----:B------:R-:W-:-:S04]  /*26730*/  UIADD3 UR4, UR4, 0x50, URZ ;  /* 0x0000005004047890 */ /* 0x000fc8000fffe03f */
[----:B------:R-:W-:-:S09]  /*26740*/  UPRMT UR4, UR47, 0x654, UR4 ;  /* 0x000006542f047896 */ /* 0x000fd20008000004 */
[----:B------:R-:W-:Y:S03]  /*26750*/  SYNCS.ARRIVE.TRANS64.RED.A1T0 RZ, [UR4], RZ ;  /* 0x000000ffffff79a7 */ /* 0x000fe60008100404 */
.L_x_900:
[----:B------:R-:W-:Y:S05]  /*26760*/  BSYNC B0 ;  /* 0x0000000000007941 */ /* 0x000fea0003800000 */
.L_x_899:
        /* <DEDUP_REMOVED lines=9> */
.L_x_904:
[----:B------:R-:W-:Y:S01]  /*26800*/  SHF.L.U32 R13, R13, 0x1f, RZ ;  /* 0x0000001f0d0d7819 */ /* 0x000fe200000006ff */
[----:B------:R-:W-:Y:S01]  /*26810*/  BSSY B1, `(.L_x_905) ;  /* 0x0000006000017945 */ /* 0x000fe20003800000 */
[C---:B------:R-:W-:Y:S02]  /*26820*/  LEA R2, R12.reuse, UR46, 0x3 ;  /* 0x0000002e0c027c11 */ /* 0x040fe4000f8e18ff */
[----:B------:R-:W-:Y:S02]  /*26830*/  @!P1 LEA R15, R12, R15, 0xd ;  /* 0x0000000f0c0f9211 */ /* 0x000fe400078e68ff */
[----:B------:R-:W2:Y:S02]  /*26840*/  SYNCS.PHASECHK.TRANS64.TRYWAIT P2, [R2+URZ+0x30], R13 ;  /* 0x0000300d020075a7 */ /* 0x000ea4000804017f */
[----:B------:R-:W-:Y:S01]  /*26850*/  @!P1 LEA R0, R18, R15, 0x1 ;  /* 0x0000000f12009211 */ /* 0x000fe200078e08ff */
[----:B--2---:R-:W-:Y:S06]  /*26860*/  @!P2 BRA `(.L_x_906) ;  /* 0x0000006400b0a947 */ /* 0x004fec0003800000 */
.L_x_1122:
[----:B------:R-:W-:Y:S05]  /*26870*/  BSYNC B1 ;  /* 0x0000000000017941 */ /* 0x000fea0003800000 */
.L_x_905:
[----:B------:R-:W-:Y:S05]  /*26880*/  @!P1 WARPSYNC.ALL ;  /* 0x0000000000009948 */ /* 0x000fea0003800000 */
[----:B------:R3:W4:Y:S04]  /*26890*/  @!P1 LDSM.16.M88.4 R8, [R15] ;  /* 0x000000000f08983b */ /* 0x0007280000000200 */
[----:B------:R3:W1:Y:S02]  /*268a0*/  @!P1 LDSM.16.M88.4 R4, [R0] ;  /* 0x000000000004983b */ /* 0x0006640000000200 */
.L_x_903:
[----:B------:R-:W-:Y:S05]  /*268b0*/  BSYNC B0 ;  /* 0x0000000000007941 */ /* 0x000fea0003800000 */
.L_x_902:
[--C-:B----4-:R-:W-:Y:S02]  /*268c0*/  HADD2.F32 R3, -RZ, R8.reuse.H0_H0 ;  /* 0x20000008ff037230 */ /* 0x110fe40000004100 */
[C---:B-1----:R-:W-:Y:S01]  /*268d0*/  FMUL R27, R17.reuse, R136 ;  /* 0x00000088111b7220 */ /* 0x042fe20000400000 */
[----:B--2---:R-:W-:Y:S01]  /*268e0*/  HADD2.F32 R13, -RZ, R8.H1_H1 ;  /* 0x30000008ff0d7230 */ /* 0x004fe20000004100 */
[----:B------:R-:W-:Y:S01]  /*268f0*/  MOV R40, 0x3bbb989d ;  /* 0x3bbb989d00287802 */ /* 0x000fe20000000f00 */
[C---:B---3--:R-:W-:Y:S01]  /*26900*/  FMUL R0, R17.reuse, R137 ;  /* 0x0000008911007220 */ /* 0x048fe20000400000 */
[----:B------:R-:W-:Y:S02]  /*26910*/  HADD2.F32 R15, -RZ, R9.H0_H0 ;  /* 0x20000009ff0f7230 */ /* 0x000fe40000004100 */
[C---:B------:R-:W-:Y:S01]  /*26920*/  FFMA R3, R16.reuse, R3, R27 ;  /* 0x0000000310037223 */ /* 0x040fe2000000001b */
[----:B------:R-:W-:Y:S01]  /*26930*/  FMUL R138, R17, R138 ;  /* 0x0000008a118a7220 */ /* 0x000fe20000400000 */
[----:B------:R-:W-:Y:S01]  /*26940*/  MOV R45, 0x437c0000 ;  /* 0x437c0000002d7802 */ /* 0x000fe20000000f00 */
[C---:B------:R-:W-:Y:S01]  /*26950*/  FFMA R0, R16.reuse, R13, R0 ;  /* 0x0000000d10007223 */ /* 0x040fe20000000000 */
[----:B------:R-:W-:Y:S01]  /*26960*/  FFMA.SAT R2, -R3, R40, 0.5 ;  /* 0x3f00000003027423 */ /* 0x000fe20000002128 */
[----:B------:R-:W-:Y:S01]  /*26970*/  FFMA R15, R16, R15, R138 ;  /* 0x0000000f100f7223 */ /* 0x000fe2000000008a */
[----:B------:R-:W-:-:S02]  /*26980*/  HADD2.F32 R21, -RZ, R10.H0_H0 ;  /* 0x2000000aff157230 */ /* 0x000fc40000004100 */
[----:B------:R-:W-:Y:S01]  /*26990*/  FMUL R139, R17, R139 ;  /* 0x0000008b118b7220 */ /* 0x000fe20000400000 */
[----:B------:R-:W-:Y:S02]  /*269a0*/  HADD2.F32 R23, -RZ, R10.H1_H1 ;  /* 0x3000000aff177230 */ /* 0x000fe40000004100 */
[-C--:B------:R-:W-:Y:S01]  /*269b0*/  FFMA.RM R2, R2, R45.reuse, 12582913 ;  /* 0x4b40000102027423 */ /* 0x080fe2000000402d */
[-C--:B------:R-:W-:Y:S01]  /*269c0*/  FFMA.SAT R10, -R0, R40.reuse, 0.5 ;  /* 0x3f000000000a7423 */ /* 0x080fe20000002128 */
[----:B------:R-:W-:Y:S01]  /*269d0*/  FFMA.SAT R12, -R15, R40, 0.5 ;  /* 0x3f0000000f0c7423 */ /* 0x000fe20000002128 */
[----:B------:R-:W-:Y:S02]  /*269e0*/  HADD2.F32 R9, -RZ, R9.H1_H1 ;  /* 0x30000009ff097230 */ /* 0x000fe40000004100 */
[----:B------:R-:W-:Y:S01]  /*269f0*/  FADD R8, R2, -12583039 ;  /* 0xcb40007f02087421 */ /* 0x000fe20000000000 */
[-C--:B------:R-:W-:Y:S01]  /*26a00*/  FFMA.RM R10, R10, R45.reuse, 12582913 ;  /* 0x4b4000010a0a7423 */ /* 0x080fe2000000402d */
[----:B------:R-:W-:Y:S01]  /*26a10*/  FFMA.RM R12, R12, R45, 12582913 ;  /* 0x4b4000010c0c7423 */ /* 0x000fe2000000402d */
[----:B------:R-:W-:Y:S01]  /*26a20*/  FMUL R13, R17, R140 ;  /* 0x0000008c110d7220 */ /* 0x000fe20000400000 */
[----:B------:R-:W-:Y:S01]  /*26a30*/  FFMA R8, -R3, 1.4426950216293334961, -R8 ;  /* 0x3fb8aa3b03087823 */ /* 0x000fe20000000908 */
[----:B------:R-:W-:Y:S01]  /*26a40*/  FADD R39, R10, -12583039 ;  /* 0xcb40007f0a277421 */ /* 0x000fe20000000000 */
[----:B------:R-:W-:Y:S01]  /*26a50*/  FFMA R9, R16, R9, R139 ;  /* 0x0000000910097223 */ /* 0x000fe2000000008b */
[----:B------:R-:W-:Y:S01]  /*26a60*/  FADD R20, R12, -12583039 ;  /* 0xcb40007f0c147421 */ /* 0x000fe20000000000 */
[----:B------:R-:W-:Y:S01]  /*26a70*/  FMUL R141, R17, R141 ;  /* 0x0000008d118d7220 */ /* 0x000fe20000400000 */
[----:B------:R-:W-:Y:S01]  /*26a80*/  FFMA R8, -R3, 1.925963033500011079e-08, R8 ;  /* 0x32a5706003087823 */ /* 0x000fe20000000108 */
[----:B------:R-:W-:Y:S01]  /*26a90*/  FFMA R39, -R0, 1.4426950216293334961, -R39 ;  /* 0x3fb8aa3b00277823 */ /* 0x000fe20000000927 */
[----:B------:R-:W-:Y:S01]  /*26aa0*/  FFMA R20, -R15, 1.4426950216293334961, -R20 ;  /* 0x3fb8aa3b0f147823 */ /* 0x000fe20000000914 */
[----:B------:R-:W-:Y:S01]  /*26ab0*/  FFMA.SAT R3, -R9, R40, 0.5 ;  /* 0x3f00000009037423 */ /* 0x000fe20000002128 */
[C---:B------:R-:W-:Y:S01]  /*26ac0*/  FFMA R13, R16.reuse, R21, R13 ;  /* 0x00000015100d7223 */ /* 0x040fe2000000000d */
[----:B------:R-:W-:Y:S01]  /*26ad0*/  FFMA R23, R16, R23, R141 ;  /* 0x0000001710177223 */ /* 0x000fe2000000008d */
[----:B------:R-:W-:Y:S01]  /*26ae0*/  FFMA R39, -R0, 1.925963033500011079e-08, R39 ;  /* 0x32a5706000277823 */ /* 0x000fe20000000127 */
[----:B------:R-:W-:-:S02]  /*26af0*/  HADD2.F32 R25, -RZ, R11.H0_H0 ;  /* 0x2000000bff197230 */ /* 0x000fc40000004100 */
[----:B------:R-:W-:Y:S01]  /*26b00*/  FFMA R20, -R15, 1.925963033500011079e-08, R20 ;  /* 0x32a570600f147823 */ /* 0x000fe20000000114 */
[----:B------:R-:W-:Y:S01]  /*26b10*/  FFMA.RM R0, R3, R45, 12582913 ;  /* 0x4b40000103007423 */ /* 0x000fe2000000402d */
[----:B------:R-:W-:Y:S01]  /*26b20*/  FMUL R27, R17, R142 ;  /* 0x0000008e111b7220 */ /* 0x000fe20000400000 */
[-C--:B------:R-:W-:Y:S01]  /*26b30*/  FFMA.SAT R15, -R13, R40.reuse, 0.5 ;  /* 0x3f0000000d0f7423 */ /* 0x080fe20000002128 */
[----:B------:R-:W-:Y:S02]  /*26b40*/  HADD2.F32 R11, -RZ, R11.H1_H1 ;  /* 0x3000000bff0b7230 */ /* 0x000fe40000004100 */
[----:B------:R-:W-:Y:S01]  /*26b50*/  FMUL R143, R17, R143 ;  /* 0x0000008f118f7220 */ /* 0x000fe20000400000 */
[----:B------:R1:W2:Y:S01]  /*26b60*/  MUFU.EX2 R21, R8 ;  /* 0x0000000800157308 */ /* 0x0002a20000000800 */
[----:B------:R-:W-:Y:S01]  /*26b70*/  FFMA.SAT R24, -R23, R40, 0.5 ;  /* 0x3f00000017187423 */ /* 0x000fe20000002128 */
[----:B------:R-:W-:Y:S01]  /*26b80*/  FFMA R25, R16, R25, R27 ;  /* 0x0000001910197223 */ /* 0x000fe2000000001b */
[----:B------:R-:W-:-:S02]  /*26b90*/  HADD2.F32 R3, -RZ, R4.H0_H0 ;  /* 0x20000004ff037230 */ /* 0x000fc40000004100 */
[-C--:B------:R-:W-:Y:S01]  /*26ba0*/  FFMA.RM R22, R15, R45.reuse, 12582913 ;  /* 0x4b4000010f167423 */ /* 0x080fe2000000402d */
[----:B------:R-:W-:Y:S01]  /*26bb0*/  FMUL R31, R17, R144 ;  /* 0x00000090111f7220 */ /* 0x000fe20000400000 */
[----:B------:R-:W-:Y:S01]  /*26bc0*/  FFMA.RM R26, R24, R45, 12582913 ;  /* 0x4b400001181a7423 */ /* 0x000fe2000000402d */
[----:B------:R-:W-:Y:S01]  /*26bd0*/  FFMA R143, R16, R11, R143 ;  /* 0x0000000b108f7223 */ /* 0x000fe2000000008f */
[----:B------:R-:W-:Y:S01]  /*26be0*/  FADD R24, R22, -12583039 ;  /* 0xcb40007f16187421 */ /* 0x000fe20000000000 */
[----:B-1----:R-:W-:Y:S01]  /*26bf0*/  FADD R8, R0, -12583039 ;  /* 0xcb40007f00087421 */ /* 0x002fe20000000000 */
[----:B------:R-:W-:Y:S01]  /*26c00*/  FFMA.SAT R11, -R25, R40, 0.5 ;  /* 0x3f000000190b7423 */ /* 0x000fe20000002128 */
[----:B------:R1:W-:Y:S01]  /*26c10*/  MUFU.EX2 R27, R20 ;  /* 0x00000014001b7308 */ /* 0x0003e20000000800 */
[----:B------:R-:W-:Y:S01]  /*26c20*/  FFMA R31, R16, R3, R31 ;  /* 0x00000003101f7223 */ /* 0x000fe2000000001f */
[----:B------:R-:W-:Y:S01]  /*26c30*/  FFMA R8, -R9, 1.4426950216293334961, -R8 ;  /* 0x3fb8aa3b09087823 */ /* 0x000fe20000000908 */
[----:B------:R-:W-:Y:S01]  /*26c40*/  FADD R28, R26, -12583039 ;  /* 0xcb40007f1a1c7421 */ /* 0x000fe20000000000 */
[----:B------:R-:W-:-:S02]  /*26c50*/  HADD2.F32 R3, -RZ, R4.H1_H1 ;  /* 0x30000004ff037230 */ /* 0x000fc40000004100 */
[----:B------:R-:W-:Y:S01]  /*26c60*/  FFMA R24, -R13, 1.4426950216293334961, -R24 ;  /* 0x3fb8aa3b0d187823 */ /* 0x000fe20000000918 */
[----:B------:R-:W-:Y:S01]  /*26c70*/  FFMA R8, -R9, 1.925963033500011079e-08, R8 ;  /* 0x32a5706009087823 */ /* 0x000fe20000000108 */
[----:B------:R-:W-:Y:S01]  /*26c80*/  FFMA.RM R4, R11, R45, 12582913 ;  /* 0x4b4000010b047423 */ /* 0x000fe2000000402d */
[----:B------:R-:W-:Y:S01]  /*26c90*/  FMUL R145, R17, R145 ;  /* 0x0000009111917220 */ /* 0x000fe20000400000 */
[-C--:B-1----:R-:W-:Y:S01]  /*26ca0*/  FFMA.SAT R20, -R143, R40.reuse, 0.5 ;  /* 0x3f0000008f147423 */ /* 0x082fe20000002128 */
[----:B------:R-:W-:Y:S01]  /*26cb0*/  FFMA.SAT R30, -R31, R40, 0.5 ;  /* 0x3f0000001f1e7423 */ /* 0x000fe20000002128 */
[----:B------:R-:W-:Y:S01]  /*26cc0*/  FFMA R28, -R23, 1.4426950216293334961, -R28 ;  /* 0x3fb8aa3b171c7823 */ /* 0x000fe2000000091c */
[----:B------:R-:W-:Y:S02]  /*26cd0*/  HADD2.F32 R9, -RZ, R5.H0_H0 ;  /* 0x20000005ff097230 */ /* 0x000fe40000004100 */
[----:B------:R-:W-:Y:S01]  /*26ce0*/  FFMA.RM R20, R20, R45, 12582913 ;  /* 0x4b40000114147423 */ /* 0x000fe2000000402d */
[----:B------:R-:W-:Y:S01]  /*26cf0*/  FMUL R33, R17, R146 ;  /* 0x0000009211217220 */ /* 0x000fe20000400000 */
[----:B------:R1:W3:Y:S01]  /*26d00*/  MUFU.EX2 R41, R8 ;  /* 0x0000000800297308 */ /* 0x0002e20000000800 */
[----:B------:R-:W-:Y:S01]  /*26d10*/  FFMA R24, -R13, 1.925963033500011079e-08, R24 ;  /* 0x32a570600d187823 */ /* 0x000fe20000000118 */
[----:B------:R-:W-:-:S02]  /*26d20*/  HADD2.F32 R11, -RZ, R6.H0_H0 ;  /* 0x20000006ff0b7230 */ /* 0x000fc40000004100 */
[----:B------:R-:W-:Y:S01]  /*26d30*/  FFMA R3, R16, R3, R145 ;  /* 0x0000000310037223 */ /* 0x000fe20000000091 */
[----:B------:R-:W-:Y:S02]  /*26d40*/  HADD2.F32 R13, -RZ, R6.H1_H1 ;  /* 0x30000006ff0d7230 */ /* 0x000fe40000004100 */
[----:B------:R-:W-:Y:S01]  /*26d50*/  FFMA.RM R30, R30, R45, 12582913 ;  /* 0x4b4000011e1e7423 */ /* 0x000fe2000000402d */
[----:B------:R-:W-:Y:S01]  /*26d60*/  FFMA R28, -R23, 1.925963033500011079e-08, R28 ;  /* 0x32a57060171c7823 */ /* 0x000fe2000000011c */
[----:B------:R-:W-:Y:S01]  /*26d70*/  FADD R6, R20, -12583039 ;  /* 0xcb40007f14067421 */ /* 0x000fe20000000000 */
[----:B------:R-:W-:Y:S01]  /*26d80*/  FFMA R9, R16, R9, R33 ;  /* 0x0000000910097223 */ /* 0x000fe20000000021 */
[----:B-1----:R-:W-:Y:S01]  /*26d90*/  FADD R8, R4, -12583039 ;  /* 0xcb40007f04087421 */ /* 0x002fe20000000000 */
[----:B------:R-:W-:Y:S01]  /*26da0*/  HADD2.F32 R5, -RZ, R5.H1_H1 ;  /* 0x30000005ff057230 */ /* 0x000fe20000004100 */
[----:B------:R1:W-:Y:S01]  /*26db0*/  MUFU.EX2 R23, R24 ;  /* 0x0000001800177308 */ /* 0x0003e20000000800 */
[----:B------:R-:W-:Y:S01]  /*26dc0*/  FMUL R147, R17, R147 ;  /* 0x0000009311937220 */ /* 0x000fe20000400000 */
[----:B------:R-:W-:Y:S01]  /*26dd0*/  FFMA R8, -R25, 1.4426950216293334961, -R8 ;  /* 0x3fb8aa3b19087823 */ /* 0x000fe20000000908 */
[----:B------:R-:W-:Y:S01]  /*26de0*/  FFMA.SAT R32, -R3, R40, 0.5 ;  /* 0x3f00000003207423 */ /* 0x000fe20000002128 */
[----:B------:R-:W-:Y:S01]  /*26df0*/  FFMA R6, -R143, 1.4426950216293334961, -R6 ;  /* 0x3fb8aa3b8f067823 */ /* 0x000fe20000000906 */
[----:B------:R-:W-:Y:S01]  /*26e00*/  FFMA R5, R16, R5, R147 ;  /* 0x0000000510057223 */ /* 0x000fe20000000093 */
[----:B------:R-:W-:Y:S01]  /*26e10*/  FFMA R8, -R25, 1.925963033500011079e-08, R8 ;  /* 0x32a5706019087823 */ /* 0x000fe20000000108 */
[----:B------:R-:W-:Y:S01]  /*26e20*/  FFMA.RM R32, R32, R45, 12582913 ;  /* 0x4b40000120207423 */ /* 0x000fe2000000402d */
[----:B------:R4:W-:Y:S01]  /*26e30*/  MUFU.EX2 R43, R28 ;  /* 0x0000001c002b7308 */ /* 0x0009e20000000800 */
[----:B-1----:R-:W-:Y:S01]  /*26e40*/  FADD R24, R30, -12583039 ;  /* 0xcb40007f1e187421 */ /* 0x002fe20000000000 */
[----:B------:R-:W-:Y:S01]  /*26e50*/  FMUL R35, R17, R148 ;  /* 0x0000009411237220 */ /* 0x000fe20000400000 */
[----:B------:R-:W-:Y:S01]  /*26e60*/  FFMA R6, -R143, 1.925963033500011079e-08, R6 ;  /* 0x32a570608f067823 */ /* 0x000fe20000000106 */
[----:B------:R-:W-:Y:S01]  /*26e70*/  FFMA.SAT R34, -R5, R40, 0.5 ;  /* 0x3f00000005227423 */ /* 0x000fe20000002128 */
[----:B------:R-:W-:Y:S01]  /*26e80*/  FFMA R24, -R31, 1.4426950216293334961, -R24 ;  /* 0x3fb8aa3b1f187823 */ /* 0x000fe20000000918 */
[----:B------:R-:W-:-:S02]  /*26e90*/  HADD2.F32 R15, -RZ, R7.H0_H0 ;  /* 0x20000007ff0f7230 */ /* 0x000fc40000004100 */
[----:B------:R-:W-:Y:S01]  /*26ea0*/  FFMA R11, R16, R11, R35 ;  /* 0x0000000b100b7223 */ /* 0x000fe20000000023 */
[----:B------:R1:W-:Y:S01]  /*26eb0*/  MUFU.EX2 R25, R8 ;  /* 0x0000000800197308 */ /* 0x0003e20000000800 */
[----:B----4-:R-:W-:Y:S01]  /*26ec0*/  FFMA.SAT R28, -R9, R40, 0.5 ;  /* 0x3f000000091c7423 */ /* 0x010fe20000002128 */
[----:B------:R-:W-:Y:S01]  /*26ed0*/  FFMA R24, -R31, 1.925963033500011079e-08, R24 ;  /* 0x32a570601f187823 */ /* 0x000fe20000000118 */
[C---:B------:R-:W-:Y:S01]  /*26ee0*/  FMUL R37, R17.reuse, R150 ;  /* 0x0000009611257220 */ /* 0x040fe20000400000 */
[C---:B------:R-:W-:Y:S01]  /*26ef0*/  FMUL R149, R17.reuse, R149 ;  /* 0x0000009511957220 */ /* 0x040fe20000400000 */
[-C--:B------:R-:W-:Y:S01]  /*26f00*/  FFMA.RM R28, R28, R45.reuse, 12582913 ;  /* 0x4b4000011c1c7423 */ /* 0x080fe2000000402d */
[----:B------:R-:W-:Y:S02]  /*26f10*/  HADD2.F32 R7, -RZ, R7.H1_H1 ;  /* 0x30000007ff077230 */ /* 0x000fe40000004100 */
[----:B------:R-:W-:Y:S01]  /*26f20*/  FFMA.RM R34, R34, R45, 12582913 ;  /* 0x4b40000122227423 */ /* 0x000fe2000000402d */
[----:B------:R4:W-:Y:S01]  /*26f30*/  MUFU.EX2 R33, R6 ;  /* 0x0000000600217308 */ /* 0x0009e20000000800 */
[----:B-1----:R-:W-:Y:S01]  /*26f40*/  FADD R8, R32, -12583039 ;  /* 0xcb40007f20087421 */ /* 0x002fe20000000000 */
[----:B------:R-:W-:Y:S01]  /*26f50*/  FMUL R151, R17, R151 ;  /* 0x0000009711977220 */ /* 0x000fe20000400000 */
[C---:B------:R-:W-:Y:S01]  /*26f60*/  FFMA R15, R16.reuse, R15, R37 ;  /* 0x0000000f100f7223 */ /* 0x040fe20000000025 */
[----:B------:R-:W-:Y:S01]  /*26f70*/  FFMA R13, R16, R13, R149 ;  /* 0x0000000d100d7223 */ /* 0x000fe20000000095 */
[C---:B------:R-:W-:Y:S01]  /*26f80*/  FFMA R8, -R3.reuse, 1.4426950216293334961, -R8 ;  /* 0x3fb8aa3b03087823 */ /* 0x040fe20000000908 */
[----:B------:R-:W-:Y:S01]  /*26f90*/  FADD R36, R34, -12583039 ;  /* 0xcb40007f22247421 */ /* 0x000fe20000000000 */
[----:B------:R-:W-:Y:S01]  /*26fa0*/  FFMA R7, R16, R7, R151 ;  /* 0x0000000710077223 */ /* 0x000fe20000000097 */
[----:B------:R1:W5:Y:S01]  /*26fb0*/  MUFU.EX2 R31, R24 ;  /* 0x00000018001f7308 */ /* 0x0003620000000800 */
[----:B----4-:R-:W-:Y:S01]  /*26fc0*/  FADD R6, R28, -12583039 ;  /* 0xcb40007f1c067421 */ /* 0x010fe20000000000 */
[----:B------:R-:W-:Y:S01]  /*26fd0*/  FFMA R8, -R3, 1.925963033500011079e-08, R8 ;  /* 0x32a5706003087823 */ /* 0x000fe20000000108 */
[-C--:B------:R-:W-:Y:S01]  /*26fe0*/  FFMA.SAT R37, -R15, R40.reuse, 0.5 ;  /* 0x3f0000000f257423 */ /* 0x080fe20000002128 */
[----:B------:R-:W-:Y:S01]  /*26ff0*/  FFMA R36, -R5, 1.4426950216293334961, -R36 ;  /* 0x3fb8aa3b05247823 */ /* 0x000fe20000000924 */
[----:B------:R-:W-:Y:S01]  /*27000*/  FFMA R6, -R9, 1.4426950216293334961, -R6 ;  /* 0x3fb8aa3b09067823 */ /* 0x000fe20000000906 */
[----:B------:R-:W-:Y:S01]  /*27010*/  SHF.L.U32 R2, R2, 0x17, RZ ;  /* 0x0000001702027819 */ /* 0x000fe200000006ff */
[-C--:B------:R-:W-:Y:S01]  /*27020*/  FFMA.RM R37, R37, R45.reuse, 12582913 ;  /* 0x4b40000125257423 */ /* 0x080fe2000000402d */
[----:B------:R4:W-:Y:S01]  /*27030*/  MUFU.EX2 R3, R8 ;  /* 0x0000000800037308 */ /* 0x0009e20000000800 */
[-C--:B-1----:R-:W-:Y:S01]  /*27040*/  FFMA.SAT R24, -R11, R40.reuse, 0.5 ;  /* 0x3f0000000b187423 */ /* 0x082fe20000002128 */
[----:B------:R-:W-:Y:S01]  /*27050*/  FFMA R6, -R9, 1.925963033500011079e-08, R6 ;  /* 0x32a5706009067823 */ /* 0x000fe20000000106 */
[-C--:B------:R-:W-:Y:S01]  /*27060*/  FFMA.SAT R9, -R13, R40.reuse, 0.5 ;  /* 0x3f0000000d097423 */ /* 0x080fe20000002128 */
[----:B------:R-:W-:Y:S01]  /*27070*/  FFMA.SAT R40, -R7, R40, 0.5 ;  /* 0x3f00000007287423 */ /* 0x000fe20000002128 */
[-C--:B------:R-:W-:Y:S01]  /*27080*/  FFMA.RM R24, R24, R45.reuse, 12582913 ;  /* 0x4b40000118187423 */ /* 0x080fe2000000402d */
[----:B------:R-:W-:Y:S01]  /*27090*/  FFMA R36, -R5, 1.925963033500011079e-08, R36 ;  /* 0x32a5706005247823 */ /* 0x000fe20000000124 */
[-C--:B------:R-:W-:Y:S01]  /*270a0*/  FFMA.RM R35, R9, R45.reuse, 12582913 ;  /* 0x4b40000109237423 */ /* 0x080fe2000000402d */
[----:B------:R1:W-:Y:S01]  /*270b0*/  MUFU.EX2 R5, R6 ;  /* 0x0000000600057308 */ /* 0x0003e20000000800 */
[----:B----4-:R-:W-:Y:S01]  /*270c0*/  FADD R8, R24, -12583039 ;  /* 0xcb40007f18087421 */ /* 0x010fe20000000000 */
[----:B------:R-:W-:Y:S01]  /*270d0*/  FFMA.RM R40, R40, R45, 12582913 ;  /* 0x4b40000128287423 */ /* 0x000fe2000000402d */
[----:B------:R-:W-:Y:S01]  /*270e0*/  FADD R38, R35, -12583039 ;  /* 0xcb40007f23267421 */ /* 0x000fe20000000000 */
[----:B------:R-:W-:Y:S01]  /*270f0*/  SHF.L.U32 R0, R0, 0x17, RZ ;  /* 0x0000001700007819 */ /* 0x000fe200000006ff */
[----:B------:R-:W-:Y:S01]  /*27100*/  FFMA R8, -R11, 1.4426950216293334961, -R8 ;  /* 0x3fb8aa3b0b087823 */ /* 0x000fe20000000908 */
[----:B------:R-:W-:Y:S01]  /*27110*/  FADD R42, R40, -12583039 ;  /* 0xcb40007f282a7421 */ /* 0x000fe20000000000 */
[----:B--2---:R-:W-:Y:S01]  /*27120*/  FFMA R21, R2, R21, 1 ;  /* 0x3f80000002157423 */ /* 0x004fe20000000015 */
[----:B------:R-:W-:Y:S01]  /*27130*/  FFMA R38, -R13, 1.4426950216293334961, -R38 ;  /* 0x3fb8aa3b0d267823 */ /* 0x000fe20000000926 */
[----:B-1----:R-:W-:Y:S01]  /*27140*/  FADD R6, R37, -12583039 ;  /* 0xcb40007f25067421 */ /* 0x002fe20000000000 */
[----:B------:R-:W-:Y:S01]  /*27150*/  FFMA R8, -R11, 1.925963033500011079e-08, R8 ;  /* 0x32a570600b087823 */ /* 0x000fe20000000108 */
[----:B------:R-:W-:Y:S01]  /*27160*/  FFMA R42, -R7, 1.4426950216293334961, -R42 ;  /* 0x3fb8aa3b072a7823 */ /* 0x000fe2000000092a */
[----:B------:R-:W-:Y:S01]  /*27170*/  FFMA R38, -R13, 1.925963033500011079e-08, R38 ;  /* 0x32a570600d267823 */ /* 0x000fe20000000126 */
[----:B------:R-:W-:Y:S01]  /*27180*/  FFMA R6, -R15, 1.4426950216293334961, -R6 ;  /* 0x3fb8aa3b0f067823 */ /* 0x000fe20000000906 */
[----:B------:R3:W1:Y:S01]  /*27190*/  MUFU.EX2 R11, R8 ;  /* 0x00000008000b7308 */ /* 0x0006620000000800 */
[----:B------:R-:W-:Y:S01]  /*271a0*/  FFMA R42, -R7, 1.925963033500011079e-08, R42 ;  /* 0x32a57060072a7823 */ /* 0x000fe2000000012a */
[----:B------:R-:W-:Y:S01]  /*271b0*/  SHF.L.U32 R30, R30, 0x17, RZ ;  /* 0x000000171e1e7819 */ /* 0x000fe200000006ff */
[----:B------:R-:W-:Y:S01]  /*271c0*/  FFMA R6, -R15, 1.925963033500011079e-08, R6 ;  /* 0x32a570600f067823 */ /* 0x000fe20000000106 */
[----:B------:R-:W-:Y:S01]  /*271d0*/  SHF.L.U32 R20, R20, 0x17, RZ ;  /* 0x0000001714147819 */ /* 0x000fe200000006ff */
[----:B------:R-:W-:Y:S01]  /*271e0*/  IMAD.SHL.U32 R24, R24, 0x800000, RZ ;  /* 0x0080000018187824 */ /* 0x000fe200078e00ff */
[----:B------:R-:W-:Y:S01]  /*271f0*/  SHF.L.U32 R37, R37, 0x17, RZ ;  /* 0x0000001725257819 */ /* 0x000fe200000006ff */
[----:B------:R-:W-:Y:S01]  /*27200*/  BSSY B1, `(.L_x_907) ;  /* 0x000002c000017945 */ /* 0x000fe20003800000 */
[----:B------:R-:W2:Y:S01]  /*27210*/  MUFU.EX2 R39, R39 ;  /* 0x0000002700277308 */ /* 0x000ea20000000800 */
[----:B---3--:R-:W-:Y:S01]  /*27220*/  FFMA R8, R0, R41, 1 ;  /* 0x3f80000000087423 */ /* 0x008fe20000000029 */
[----:B------:R-:W-:Y:S01]  /*27230*/  IADD3 R0, R21, 0x1800000, RZ ;  /* 0x0180000015007810 */ /* 0x000fe20007ffe0ff */
[----:B-----5:R-:W-:Y:S01]  /*27240*/  FFMA R31, R30, R31, 1 ;  /* 0x3f8000001e1f7423 */ /* 0x020fe2000000001f */
[----:B------:R-:W-:Y:S01]  /*27250*/  SHF.L.U32 R10, R10, 0x17, RZ ;  /* 0x000000170a0a7819 */ /* 0x000fe200000006ff */
[----:B------:R-:W-:Y:S01]  /*27260*/  FFMA R20, R20, R33, 1 ;  /* 0x3f80000014147423 */ /* 0x000fe20000000021 */
[----:B------:R-:W-:-:S02]  /*27270*/  LOP3.LUT R0, R0, 0x7f800000, RZ, 0xc0, !PT ;  /* 0x7f80000000007812 */ /* 0x000fc400078ec0ff */
[----:B------:R-:W3:Y:S01]  /*27280*/  MUFU.EX2 R6, R6 ;  /* 0x0000000600067308 */ /* 0x000ee20000000800 */
[----:B------:R-:W-:Y:S01]  /*27290*/  SHF.L.U32 R12, R12, 0x17, RZ ;  /* 0x000000170c0c7819 */ /* 0x000fe200000006ff */
[----:B-1----:R-:W-:Y:S01]  /*272a0*/  FFMA R24, R24, R11, 1 ;  /* 0x3f80000018187423 */ /* 0x002fe2000000000b */
[----:B------:R-:W-:Y:S02]  /*272b0*/  ISETP.GT.U32.AND P1, PT, R0, 0x1ffffff, PT ;  /* 0x01ffffff0000780c */ /* 0x000fe40003f24070 */
[----:B------:R-:W-:Y:S01]  /*272c0*/  SHF.L.U32 R22, R22, 0x17, RZ ;  /* 0x0000001716167819 */ /* 0x000fe200000006ff */
[----:B------:R-:W-:Y:S01]  /*272d0*/  FFMA R27, R12, R27, 1 ;  /* 0x3f8000000c1b7423 */ /* 0x000fe2000000001b */
[----:B------:R-:W-:Y:S01]  /*272e0*/  SHF.L.U32 R26, R26, 0x17, RZ ;  /* 0x000000171a1a7819 */ /* 0x000fe200000006ff */
[----:B------:R-:W1:Y:S01]  /*272f0*/  MUFU.EX2 R9, R36 ;  /* 0x0000002400097308 */ /* 0x000e620000000800 */
        /* <DEDUP_REMOVED lines=9> */
[----:B---3--:R-:W-:Y:S01]  /*27390*/  FFMA R30, R37, R6, 1 ;  /* 0x3f800000251e7423 */ /* 0x008fe20000000006 */
[----:B------:R-:W-:Y:S01]  /*273a0*/  SHF.L.U32 R40, R40, 0x17, RZ ;  /* 0x0000001728287819 */ /* 0x000fe200000006ff */
[----:B------:R-:W-:Y:S01]  /*273b0*/  FFMA R25, R4, R25, 1 ;  /* 0x3f80000004197423 */ /* 0x000fe20000000019 */
[----:B------:R-:W-:Y:S01]  /*273c0*/  FFMA R32, R32, R3, 1 ;  /* 0x3f80000020207423 */ /* 0x000fe20000000003 */
[----:B------:R-:W-:-:S02]  /*273d0*/  FFMA R28, R28, R5, 1 ;  /* 0x3f8000001c1c7423 */ /* 0x000fc40000000005 */
        /* <DEDUP_REMOVED lines=10> */
.L_x_908:
[----:B------:R-:W1:Y:S02]  /*27480*/  MUFU.RCP R4, R21 ;  /* 0x0000001500047308 */ /* 0x000e640000001000 */
[----:B-1----:R-:W-:-:S04]  /*27490*/  FFMA R0, R21, R4, -1 ;  /* 0xbf80000015007423 */ /* 0x002fc80000000004 */
[----:B------:R-:W-:-:S04]  /*274a0*/  FADD.FTZ R3, -R0, -RZ ;  /* 0x800000ff00037221 */ /* 0x000fc80000010100 */
[----:B------:R-:W-:-:S07]  /*274b0*/  FFMA R4, R4, R3, R4 ;  /* 0x0000000304047223 */ /* 0x000fce0000000004 */
.L_x_909:
[----:B------:R-:W-:Y:S05]  /*274c0*/  BSYNC B1 ;  /* 0x0000000000017941 */ /* 0x000fea0003800000 */
.L_x_907:
        /* <DEDUP_REMOVED lines=10> */
.L_x_911:
[----:B------:R-:W1:Y:S02]  /*27570*/  MUFU.RCP R5, R10 ;  /* 0x0000000a00057308 */ /* 0x000e640000001000 */
[----:B-1----:R-:W-:-:S04]  /*27580*/  FFMA R0, R10, R5, -1 ;  /* 0xbf8000000a007423 */ /* 0x002fc80000000005 */
[----:B------:R-:W-:-:S04]  /*27590*/  FADD.FTZ R0, -R0, -RZ ;  /* 0x800000ff00007221 */ /* 0x000fc80000010100 */
[----:B------:R-:W-:-:S07]  /*275a0*/  FFMA R5, R5, R0, R5 ;  /* 0x0000000005057223 */ /* 0x000fce0000000005 */
.L_x_912:
[----:B------:R-:W-:Y:S05]  /*275b0*/  BSYNC B1 ;  /* 0x0000000000017941 */ /* 0x000fea0003800000 */
.L_x_910:
        /* <DEDUP_REMOVED lines=10> */
.L_x_914:
[----:B------:R-:W1:Y:S02]  /*27660*/  MUFU.RCP R6, R27 ;  /* 0x0000001b00067308 */ /* 0x000e640000001000 */
[----:B-1----:R-:W-:-:S04]  /*27670*/  FFMA R0, R27, R6, -1 ;  /* 0xbf8000001b007423 */ /* 0x002fc80000000006 */
[----:B------:R-:W-:-:S04]  /*27680*/  FADD.FTZ R3, -R0, -RZ ;  /* 0x800000ff00037221 */ /* 0x000fc80000010100 */
[----:B------:R-:W-:-:S07]  /*27690*/  FFMA R6, R6, R3, R6 ;  /* 0x0000000306067223 */ /* 0x000fce0000000006 */
.L_x_915:
[----:B------:R-:W-:Y:S05]  /*276a0*/  BSYNC B1 ;  /* 0x0000000000017941 */ /* 0x000fea0003800000 */
.L_x_913:
        /* <DEDUP_REMOVED lines=10> */
.L_x_917:
[----:B------:R-:W1:Y:S02]  /*27750*/  MUFU.RCP R7, R8 ;  /* 0x0000000800077308 */ /* 0x000e640000001000 */
[----:B-1----:R-:W-:-:S04]  /*27760*/  FFMA R0, R8, R7, -1 ;  /* 0xbf80000008007423 */ /* 0x002fc80000000007 */
[----:B------:R-:W-:-:S04]  /*27770*/  FADD.FTZ R0, -R0, -RZ ;  /* 0x800000ff00007221 */ /* 0x000fc80000010100 */
[----:B------:R-:W-:-:S07]  /*27780*/  FFMA R7, R7, R0, R7 ;  /* 0x0000000007077223 */ /* 0x000fce0000000007 */
.L_x_918:
[----:B------:R-:W-:Y:S05]  /*27790*/  BSYNC B1 ;  /* 0x0000000000017941 */ /* 0x000fea0003800000 */
.L_x_916:
        /* <DEDUP_REMOVED lines=10> */
.L_x_920:
[----:B------:R-:W1:Y:S02]  /*27840*/  MUFU.RCP R8, R23 ;  /* 0x0000001700087308 */ /* 0x000e640000001000 */
[----:B-1----:R-:W-:-:S04]  /*27850*/  FFMA R0, R23, R8, -1 ;  /* 0xbf80000017007423 */ /* 0x002fc80000000008 */
[----:B------:R-:W-:-:S04]  /*27860*/  FADD.FTZ R3, -R0, -RZ ;  /* 0x800000ff00037221 */ /* 0x000fc80000010100 */
[----:B------:R-:W-:-:S07]  /*27870*/  FFMA R8, R8, R3, R8 ;  /* 0x0000000308087223 */ /* 0x000fce0000000008 */
.L_x_921:
[----:B------:R-:W-:Y:S05]  /*27880*/  BSYNC B1 ;  /* 0x0000000000017941 */ /* 0x000fea0003800000 */
.L_x_919:
        /* <DEDUP_REMOVED lines=10> */
.L_x_923:
[----:B------:R-:W1:Y:S02]  /*27930*/  MUFU.RCP R9, R26 ;  /* 0x0000001a00097308 */ /* 0x000e640000001000 */
[----:B-1----:R-:W-:-:S04]  /*27940*/  FFMA R0, R26, R9, -1 ;  /* 0xbf8000001a007423 */ /* 0x002fc80000000009 */
[----:B------:R-:W-:-:S04]  /*27950*/  FADD.FTZ R0, -R0, -RZ ;  /* 0x800000ff00007221 */ /* 0x000fc80000010100 */
[----:B------:R-:W-:-:S07]  /*27960*/  FFMA R9, R9, R0, R9 ;  /* 0x0000000009097223 */ /* 0x000fce0000000009 */
.L_x_924:
[----:B------:R-:W-:Y:S05]  /*27970*/  BSYNC B1 ;  /* 0x0000000000017941 */ /* 0x000fea0003800000 */
.L_x_922:
        /* <DEDUP_REMOVED lines=10> */
.L_x_926:
[----:B------:R-:W1:Y:S02]  /*27a20*/  MUFU.RCP R10, R25 ;  /* 0x00000019000a7308 */ /* 0x000e640000001000 */
[----:B-1----:R-:W-:-:S04]  /*27a30*/  FFMA R0, R25, R10, -1 ;  /* 0xbf80000019007423 */ /* 0x002fc8000000000a */
[----:B------:R-:W-:-:S04]  /*27a40*/  FADD.FTZ R3, -R0, -RZ ;  /* 0x800000ff00037221 */ /* 0x000fc80000010100 */
[----:B------:R-:W-:-:S07]  /*27a50*/  FFMA R10, R10, R3, R10 ;  /* 0x000000030a0a7223 */ /* 0x000fce000000000a */
.L_x_927:
[----:B------:R-:W-:Y:S05]  /*27a60*/  BSYNC B1 ;  /* 0x0000000000017941 */ /* 0x000fea0003800000 */
.L_x_925:
        /* <DEDUP_REMOVED lines=10> */
.L_x_929:
[----:B------:R-:W1:Y:S02]  /*27b10*/  MUFU.RCP R11, R20 ;  /* 0x00000014000b7308 */ /* 0x000e640000001000 */
[----:B-1----:R-:W-:-:S04]  /*27b20*/  FFMA R0, R20, R11, -1 ;  /* 0xbf80000014007423 */ /* 0x002fc8000000000b */
[----:B------:R-:W-:-:S04]  /*27b30*/  FADD.FTZ R0, -R0, -RZ ;  /* 0x800000ff00007221 */ /* 0x000fc80000010100 */
[----:B------:R-:W-:-:S07]  /*27b40*/  FFMA R11, R11, R0, R11 ;  /* 0x000000000b0b7223 */ /* 0x000fce000000000b */
.L_x_930:
[----:B------:R-:W-:Y:S05]  /*27b50*/  BSYNC B1 ;  /* 0x0000000000017941 */ /* 0x000fea0003800000 */
.L_x_928:
        /* <DEDUP_REMOVED lines=10> */
.L_x_932:
[----:B------:R-:W1:Y:S02]  /*27c00*/  MUFU.RCP R12, R31 ;  /* 0x0000001f000c7308 */ /* 0x000e640000001000 */
[----:B-1----:R-:W-:-:S04]  /*27c10*/  FFMA R0, R31, R12, -1 ;  /* 0xbf8000001f007423 */ /* 0x002fc8000000000c */
[----:B------:R-:W-:-:S04]  /*27c20*/  FADD.FTZ R3, -R0, -RZ ;  /* 0x800000ff00037221 */ /* 0x000fc80000010100 */
[----:B------:R-:W-:-:S07]  /*27c30*/  FFMA R12, R12, R3, R12 ;  /* 0x000000030c0c7223 */ /* 0x000fce000000000c */
.L_x_933:
[----:B------:R-:W-:Y:S05]  /*27c40*/  BSYNC B1 ;  /* 0x0000000000017941 */ /* 0x000fea0003800000 */
.L_x_931:
        /* <DEDUP_REMOVED lines=10> */
.L_x_935:
[----:B------:R-:W1:Y:S02]  /*27cf0*/  MUFU.RCP R13, R32 ;  /* 0x00000020000d7308 */ /* 0x000e640000001000 */
[----:B-1----:R-:W-:-:S04]  /*27d00*/  FFMA R0, R32, R13, -1 ;  /* 0xbf80000020007423 */ /* 0x002fc8000000000d */
[----:B------:R-:W-:-:S04]  /*27d10*/  FADD.FTZ R0, -R0, -RZ ;  /* 0x800000ff00007221 */ /* 0x000fc80000010100 */
[----:B------:R-:W-:-:S07]  /*27d20*/  FFMA R13, R13, R0, R13 ;  /* 0x000000000d0d7223 */ /* 0x000fce000000000d */
.L_x_936:
[----:B------:R-:W-:Y:S05]  /*27d30*/  BSYNC B1 ;  /* 0x0000000000017941 */ /* 0x000fea0003800000 */
.L_x_934:
        /* <DEDUP_REMOVED lines=10> */
.L_x_938:
[----:B------:R-:W1:Y:S02]  /*27de0*/  MUFU.RCP R15, R28 ;  /* 0x0000001c000f7308 */ /* 0x000e640000001000 */
[----:B-1----:R-:W-:-:S04]  /*27df0*/  FFMA R0, R28, R15, -1 ;  /* 0xbf8000001c007423 */ /* 0x002fc8000000000f */
[----:B------:R-:W-:-:S04]  /*27e00*/  FADD.FTZ R0, -R0, -RZ ;  /* 0x800000ff00007221 */ /* 0x000fc80000010100 */
[----:B------:R-:W-:-:S07]  /*27e10*/  FFMA R15, R15, R0, R15 ;  /* 0x000000000f0f7223 */ /* 0x000fce000000000f */
.L_x_939:
[----:B------:R-:W-:Y:S05]  /*27e20*/  BSYNC B1 ;  /* 0x0000000000017941 */ /* 0x000fea0003800000 */
.L_x_937:
        /* <DEDUP_REMOVED lines=10> */
.L_x_941:
[----:B------:R-:W1:Y:S02]  /*27ed0*/  MUFU.RCP R20, R33 ;  /* 0x0000002100147308 */ /* 0x000e640000001000 */
[----:B-1----:R-:W-:-:S04]  /*27ee0*/  FFMA R0, R33, R20, -1 ;  /* 0xbf80000021007423 */ /* 0x002fc80000000014 */
[----:B------:R-:W-:-:S04]  /*27ef0*/  FADD.FTZ R3, -R0, -RZ ;  /* 0x800000ff00037221 */ /* 0x000fc80000010100 */
[----:B------:R-:W-:-:S07]  /*27f00*/  FFMA R20, R20, R3, R20 ;  /* 0x0000000314147223 */ /* 0x000fce0000000014 */
.L_x_942:
[----:B------:R-:W-:Y:S05]  /*27f10*/  BSYNC B1 ;  /* 0x0000000000017941 */ /* 0x000fea0003800000 */
.L_x_940:
        /* <DEDUP_REMOVED lines=10> */
.L_x_944:
[----:B------:R-:W1:Y:S02]  /*27fc0*/  MUFU.RCP R21, R24 ;  /* 0x0000001800157308 */ /* 0x000e640000001000 */
[----:B-1----:R-:W-:-:S04]  /*27fd0*/  FFMA R0, R24, R21, -1 ;  /* 0xbf80000018007423 */ /* 0x002fc80000000015 */
[----:B------:R-:W-:-:S04]  /*27fe0*/  FADD.FTZ R0, -R0, -RZ ;  /* 0x800000ff00007221 */ /* 0x000fc80000010100 */
[----:B------:R-:W-:-:S07]  /*27ff0*/  FFMA R21, R21, R0, R21 ;  /* 0x0000000015157223 */ /* 0x000fce0000000015 */
.L_x_945:
[----:B------:R-:W-:Y:S05]  /*28000*/  BSYNC B1 ;  /* 0x0000000000017941 */ /* 0x000fea0003800000 */
.L_x_943:
        /* <DEDUP_REMOVED lines=10> */
.L_x_947:
[----:B------:R-:W1:Y:S02]  /*280b0*/  MUFU.RCP R22, R35 ;  /* 0x0000002300167308 */ /* 0x000e640000001000 */
[----:B-1----:R-:W-:-:S04]  /*280c0*/  FFMA R0, R35, R22, -1 ;  /* 0xbf80000023007423 */ /* 0x002fc80000000016 */
[----:B------:R-:W-:-:S04]  /*280d0*/  FADD.FTZ R3, -R0, -RZ ;  /* 0x800000ff00037221 */ /* 0x000fc80000010100 */
[----:B------:R-:W-:-:S07]  /*280e0*/  FFMA R22, R22, R3, R22 ;  /* 0x0000000316167223 */ /* 0x000fce0000000016 */
.L_x_948:
[----:B------:R-:W-:Y:S05]  /*280f0*/  BSYNC B1 ;  /* 0x0000000000017941 */ /* 0x000fea0003800000 */
.L_x_946:
        /* <DEDUP_REMOVED lines=10> */
.L_x_950:
[----:B------:R-:W1:Y:S02]  /*281a0*/  MUFU.RCP R23, R30 ;  /* 0x0000001e00177308 */ /* 0x000e640000001000 */
[----:B-1----:R-:W-:-:S04]  /*281b0*/  FFMA R0, R30, R23, -1 ;  /* 0xbf8000001e007423 */ /* 0x002fc80000000017 */
[----:B------:R-:W-:-:S04]  /*281c0*/  FADD.FTZ R0, -R0, -RZ ;  /* 0x800000ff00007221 */ /* 0x000fc80000010100 */
[----:B------:R-:W-:-:S07]  /*281d0*/  FFMA R23, R23, R0, R23 ;  /* 0x0000000017177223 */ /* 0x000fce0000000017 */
.L_x_951:
[----:B------:R-:W-:Y:S05]  /*281e0*/  BSYNC B1 ;  /* 0x0000000000017941 */ /* 0x000fea0003800000 */
.L_x_949:
        /* <DEDUP_REMOVED lines=8> */
.L_x_952:
[----:B------:R-:W1:Y:S02]  /*28270*/  MUFU.RCP R0, R37 ;  /* 0x0000002500007308 */ /* 0x000e640000001000 */
[----:B-1----:R-:W-:-:S04]  /*28280*/  FFMA R2, R37, R0, -1 ;  /* 0xbf80000025027423 */ /* 0x002fc80000000000 */
[----:B------:R-:W-:-:S04]  /*28290*/  FADD.FTZ R3, -R2, -RZ ;  /* 0x800000ff02037221 */ /* 0x000fc80000010100 */
[----:B------:R-:W-:-:S07]  /*282a0*/  FFMA R0, R0, R3, R0 ;  /* 0x0000000300007223 */ /* 0x000fce0000000000 */
.L_x_953:
        /* <DEDUP_REMOVED lines=29> */
.L_x_955:
[----:B------:R-:W-:Y:S05]  /*28480*/  BSYNC B0 ;  /* 0x0000000000007941 */ /* 0x000fea0003800000 */
.L_x_954:
[----:B------:R-:W-:Y:S06]  /*28490*/  BAR.SYNC.DEFER_BLOCKING 0x1, 0x100 ;  /* 0x0044000000007b1d */ /* 0x000fec0000010000 */
[----:B------:R-:W-:Y:S04]  /*284a0*/  BSSY B0, `(.L_x_956) ;  /* 0x000000a000007945 */ /* 0x000fe80003800000 */
[----:B------:R-:W-:Y:S05]  /*284b0*/  @P0 BRA `(.L_x_957) ;  /* 0x0000000000200947 */ /* 0x000fea0003800000 */
[----:B------:R-:W-:-:S06]  /*284c0*/  UISETP.NE.AND UP0, UPT, UR43, 0x3, UPT ;  /* 0x000000032b00788c */ /* 0x000fcc000bf05270 */
[----:B------:R-:W-:-:S13]  /*284d0*/  PLOP3.LUT P0, PT, PT, PT, UP0, 0x80, 0x0 ;  /* 0x000000000000781c */ /* 0x000fda0003f0f008 */
[----:B------:R-:W-:Y:S05]  /*284e0*/  @!P0 BRA `(.L_x_958) ;  /* 0x0000000000048947 */ /* 0x000fea0003800000 */
[----:B------:R-:W-:Y:S01]  /*284f0*/  BPT.TRAP 0x1 ;  /* 0x000000040000795c */ /* 0x000fe20000300000 */
.L_x_958:
[----:B------:R-:W-:-:S04]  /*28500*/  ULEA UR4, UR36, UR46, 0x3 ;  /* 0x0000002e24047291 */ /* 0x000fc8000f8e183f */
[----:B------:R-:W-:-:S04]  /*28510*/  UIADD3 UR4, UR4, 0x50, URZ ;  /* 0x0000005004047890 */ /* 0x000fc8000fffe03f */
[----:B------:R-:W-:-:S09]  /*28520*/  UPRMT UR4, UR47, 0x654, UR4 ;  /* 0x000006542f047896 */ /* 0x000fd20008000004 */
[----:B------:R-:W-:Y:S03]  /*28530*/  SYNCS.ARRIVE.TRANS64.RED.A1T0 RZ, [UR4], RZ ;  /* 0x000000ffffff79a7 */ /* 0x000fe60008100404 */
.L_x_957:
[----:B------:R-:W-:Y:S05]  /*28540*/  BSYNC B0 ;  /* 0x0000000000007941 */ /* 0x000fea0003800000 */
.L_x_956:
[----:B------:R-:W2:Y:S01]  /*28550*/  LDL.LU R25, [R1+0x200] ;  /* 0x0002000001197983 */ /* 0x000ea20000300800 */
[----:B------:R-:W-:Y:S01]  /*28560*/  IADD3 R19, P0, R19, UR54, RZ ;  /* 0x0000003613137c10 */ /* 0x000fe2000ff1e0ff */
[----:B------:R-:W-:Y:S01]  /*28570*/  ULDC.64 UR4, c[0x0][0x8f8] ;  /* 0x00023e0000047ab9 */ /* 0x000fe20000000a00 */
[----:B------:R-:W-:Y:S01]  /*28580*/  UIADD3 UR36, UR36, 0x1, URZ ;  /* 0x0000000124247890 */ /* 0x000fe2000fffe03f */
[----:B------:R-:W-:Y:S01]  /*28590*/  PRMT R0, RZ, 0x7610, R0 ;  /* 0x00007610ff007816 */ /* 0x000fe20000000000 */
[----:B------:R-:W-:Y:S01]  /*285a0*/  UMOV UR49, 0xffffffff ;  /* 0xffffffff00317882 */ /* 0x000fe20000000000 */
[----:B------:R-:W-:Y:S01]  /*285b0*/  UMOV UR51, 0xffffffff ;  /* 0xffffffff00337882 */ /* 0x000fe20000000000 */
[----:B------:R-:W-:Y:S01]  /*285c0*/  UISETP.NE.AND UP0, UPT, UR36, 0x4, UPT ;  /* 0x000000042400788c */ /* 0x000fe2000bf05270 */
[----:B------:R-:W-:-:S03]  /*285d0*/  MOV R22, 0xffffffff ;  /* 0xffffffff00167802 */ /* 0x000fc60000000f00 */
[----:B------:R-:W-:Y:S01]  /*285e0*/  USEL UR36, UR36, URZ, UP0 ;  /* 0x0000003f24247287 */ /* 0x000fe20008000000 */
[----:B--2---:R-:W-:Y:S02]  /*285f0*/  IADD3.X R25, R25, UR53, RZ, P0, !PT ;  /* 0x0000003519197c10 */ /* 0x004fe400087fe4ff */
[----:B------:R-:W-:-:S03]  /*28600*/  ISETP.GE.U32.AND P0, PT, R19, UR4, PT ;  /* 0x0000000413007c0c */ /* 0x000fc6000bf06070 */
[----:B------:R2:W-:Y:S01]  /*28610*/  STL [R1+0x200], R25 ;  /* 0x0002001901007387 */ /* 0x0005e20000100800 */
[----:B------:R-:W-:-:S13]  /*28620*/  ISETP.GE.U32.AND.EX P0, PT, R25, UR5, PT, P0 ;  /* 0x0000000519007c0c */ /* 0x000fda000bf06100 */
[----:B--2---:R-:W-:Y:S05]  /*28630*/  @P0 BRA `(.L_x_959) ;  /* 0x0000000400740947 */ /* 0x004fea0003800000 */
[----:B------:R-:W2:Y:S01]  /*28640*/  S2R R20, SR_CTAID.X ;  /* 0x0000000000147919 */ /* 0x000ea20000002500 */
[----:B-1----:R-:W1:Y:S01]  /*28650*/  LDC.64 R8, c[0x0][0x8d0] ;  /* 0x00023400ff087b82 */ /* 0x002e620000000a00 */
[----:B------:R-:W-:Y:S01]  /*28660*/  ULDC UR4, c[0x0][0x150] ;  /* 0x0000540000047ab9 */ /* 0x000fe20000000800 */
[----:B------:R-:W-:Y:S01]  /*28670*/  MOV R6, R19 ;  /* 0x0000001300067202 */ /* 0x000fe20000000f00 */
[----:B------:R-:W3:Y:S01]  /*28680*/  S2R R22, SR_CTAID.Y ;  /* 0x0000000000167919 */ /* 0x000ee20000002600 */
[----:B------:R-:W-:-:S04]  /*28690*/  MOV R7, R25 ;  /* 0x0000001900077202 */ /* 0x000fc80000000f00 */
[----:B------:R-:W4:Y:S08]  /*286a0*/  LDC R23, c[0x0][0x144] ;  /* 0x00005100ff177b82 */ /* 0x000f300000000800 */
[----:B------:R-:W3:Y:S08]  /*286b0*/  LDC R10, c[0x0][0x8d8] ;  /* 0x00023600ff0a7b82 */ /* 0x000ef00000000800 */
[----:B------:R-:W3:Y:S01]  /*286c0*/  LDC.64 R14, c[0x0][0x8c8] ;  /* 0x00023200ff0e7b82 */ /* 0x000ee20000000a00 */
[----:B-1----:R-:W-:-:S04]  /*286d0*/  ISETP.NE.U32.AND P0, PT, R8, RZ, PT ;  /* 0x000000ff0800720c */ /* 0x002fc80003f05070 */
[----:B------:R-:W-:Y:S02]  /*286e0*/  ISETP.NE.AND.EX P0, PT, R9, RZ, PT, P0 ;  /* 0x000000ff0900720c */ /* 0x000fe40003f05300 */
[----:B--2---:R-:W-:-:S05]  /*286f0*/  I2FP.F32.U32 R0, R20 ;  /* 0x0000001400007245 */ /* 0x004fca0000201000 */
[----:B------:R-:W-:-:S04]  /*28700*/  FMUL R0, R0, UR4 ;  /* 0x0000000400007c20 */ /* 0x000fc80008400000 */
[----:B------:R1:W2:Y:S02]  /*28710*/  F2I.U32.TRUNC.NTZ R21, R0 ;  /* 0x0000000000157305 */ /* 0x0002a4000020f000 */
[----:B----4-:R-:W-:Y:S05]  /*28720*/  @!P0 BRA `(.L_x_960) ;  /* 0x0000000000288947 */ /* 0x010fea0003800000 */
[----:B-1----:R-:W1:Y:S02]  /*28730*/  LDC R0, c[0x0][0x8dc] ;  /* 0x00023700ff007b82 */ /* 0x002e640000000800 */
        /* <DEDUP_REMOVED lines=9> */
.L_x_960:
[-CC-:B---3--:R-:W-:Y:S01]  /*287d0*/  SHF.R.U64 R28, R6, R10.reuse, R7.reuse ;  /* 0x0000000a061c7219 */ /* 0x188fe20000001207 */
[----:B------:R-:W3:Y:S01]  /*287e0*/  LDC.64 R12, c[0x0][0x8e8] ;  /* 0x00023a00ff0c7b82 */ /* 0x000ee20000000a00 */
[----:B-1----:R-:W-:Y:S01]  /*287f0*/  SHF.R.U32.HI R0, RZ, R10, R7 ;  /* 0x0000000aff007219 */ /* 0x002fe20000011607 */
[----:B------:R-:W-:Y:S01]  /*28800*/  ULDC UR4, c[0x0][0x154] ;  /* 0x0000550000047ab9 */ /* 0x000fe20000000800 */
[----:B------:R-:W-:Y:S02]  /*28810*/  IADD3 R5, P0, RZ, -R28, RZ ;  /* 0x8000001cff057210 */ /* 0x000fe40007f1e0ff */
[----:B------:R-:W-:Y:S02]  /*28820*/  MOV R2, R19 ;  /* 0x0000001300027202 */ /* 0x000fe40000000f00 */
[----:B------:R-:W-:Y:S01]  /*28830*/  IADD3.X R3, RZ, ~R0, RZ, P0, !PT ;  /* 0x80000000ff037210 */ /* 0x000fe200007fe4ff */
[----:B------:R-:W1:Y:S01]  /*28840*/  LDC R4, c[0x0][0x8c0] ;  /* 0x00023000ff047b82 */ /* 0x000e620000000800 */
[----:B--2---:R-:W-:-:S02]  /*28850*/  IADD3 R21, -R21, RZ, RZ ;  /* 0x000000ff15157210 */ /* 0x004fc40007ffe1ff */
[----:B------:R-:W-:Y:S01]  /*28860*/  MOV R7, 0x1 ;  /* 0x0000000100077802 */ /* 0x000fe20000000f00 */
[-C--:B------:R-:W-:Y:S01]  /*28870*/  IMAD R0, R3, R14.reuse, RZ ;  /* 0x0000000e03007224 */ /* 0x080fe200078e02ff */
[----:B------:R-:W-:Y:S01]  /*28880*/  MOV R3, R25 ;  /* 0x0000001900037202 */ /* 0x000fe20000000f00 */
[----:B------:R-:W-:Y:S02]  /*28890*/  IMAD R21, R23, R21, R20 ;  /* 0x0000001517157224 */ /* 0x000fe400078e0214 */
[----:B------:R-:W2:Y:S01]  /*288a0*/  LDC R6, c[0x0][0x8b0] ;  /* 0x00022c00ff067b82 */ /* 0x000ea20000000800 */
[----:B------:R-:W-:-:S04]  /*288b0*/  IMAD.WIDE.U32 R2, R5, R14, R2 ;  /* 0x0000000e05027225 */ /* 0x000fc800078e0002 */
[----:B------:R-:W-:Y:S01]  /*288c0*/  IMAD R5, R5, R15, R0 ;  /* 0x0000000f05057224 */ /* 0x000fe200078e0200 */
[----:B------:R-:W-:Y:S02]  /*288d0*/  I2FP.F32.U32 R0, R22 ;  /* 0x0000001600007245 */ /* 0x000fe40000201000 */
[----:B------:R-:W4:Y:S01]  /*288e0*/  LDC R24, c[0x0][0x900] ;  /* 0x00024000ff187b82 */ /* 0x000f220000000800 */
[----:B---3--:R-:W-:Y:S02]  /*288f0*/  ISETP.NE.U32.AND P0, PT, R12, RZ, PT ;  /* 0x000000ff0c00720c */ /* 0x008fe40003f05070 */
[----:B------:R-:W-:Y:S01]  /*28900*/  IADD3 R3, R3, R5, RZ ;  /* 0x0000000503037210 */ /* 0x000fe20007ffe0ff */
[----:B------:R-:W-:Y:S01]  /*28910*/  FMUL R0, R0, UR4 ;  /* 0x0000000400007c20 */ /* 0x000fe20008400000 */
[----:B------:R-:W-:Y:S02]  /*28920*/  ISETP.NE.AND.EX P0, PT, R13, RZ, PT, P0 ;  /* 0x000000ff0d00720c */ /* 0x000fe40003f05300 */
[----:B------:R-:W-:Y:S01]  /*28930*/  MOV R5, 0xffffffff ;  /* 0xffffffff00057802 */ /* 0x000fe20000000f00 */
[----:B------:R-:W3:Y:S01]  /*28940*/  LDC R15, c[0x0][0x148] ;  /* 0x00005200ff0f7b82 */ /* 0x000ee20000000800 */
[-CC-:B-1----:R-:W-:Y:S01]  /*28950*/  SHF.R.U64 R10, R2, R4.reuse, R3.reuse ;  /* 0x00000004020a7219 */ /* 0x182fe20000001203 */
[----:B------:R1:W1:Y:S01]  /*28960*/  F2I.U32.TRUNC.NTZ R14, R0 ;  /* 0x00000000000e7305 */ /* 0x000262000020f000 */
[----:B------:R-:W-:-:S05]  /*28970*/  SHF.R.U32.HI R3, RZ, R4, R3 ;  /* 0x00000004ff037219 */ /* 0x000fca0000011603 */
[----:B------:R-:W1:Y:S01]  /*28980*/  LDC R20, c[0x0][0x8a8] ;  /* 0x00022a00ff147b82 */ /* 0x000e620000000800 */
[-CC-:B--2---:R-:W-:Y:S02]  /*28990*/  SHF.R.U64 R8, R10, R6.reuse, R3.reuse ;  /* 0x000000060a087219 */ /* 0x184fe40000001203 */
[----:B------:R-:W-:-:S05]  /*289a0*/  SHF.R.U32.HI R3, RZ, R6, R3 ;  /* 0x00000006ff037219 */ /* 0x000fca0000011603 */
[----:B------:R-:W2:Y:S01]  /*289b0*/  LDC R25, c[0x0][0x8f0] ;  /* 0x00023c00ff197b82 */ /* 0x000ea20000000800 */
[-C--:B----4-:R-:W-:Y:S02]  /*289c0*/  SHF.L.U32 R5, R5, R24.reuse, RZ ;  /* 0x0000001805057219 */ /* 0x090fe400000006ff */
[-CC-:B------:R-:W-:Y:S02]  /*289d0*/  SHF.R.U64 R11, R8, R24.reuse, R3.reuse ;  /* 0x00000018080b7219 */ /* 0x180fe40000001203 */
[-C--:B------:R-:W-:Y:S02]  /*289e0*/  SHF.R.U32.HI R3, RZ, R24.reuse, R3 ;  /* 0x00000018ff037219 */ /* 0x080fe40000011603 */
[----:B------:R-:W-:Y:S01]  /*289f0*/  SHF.L.U32 R24, R7, R24, RZ ;  /* 0x0000001807187219 */ /* 0x000fe200000006ff */
[----:B------:R-:W4:Y:S01]  /*28a00*/  LDC R26, c[0x0][0x8e0] ;  /* 0x00023800ff1a7b82 */ /* 0x000f220000000800 */
[----:B------:R-:W-:Y:S02]  /*28a10*/  LOP3.LUT R23, RZ, R5, RZ, 0x33, !PT ;  /* 0x00000005ff177212 */ /* 0x000fe400078e33ff */
[----:B------:R-:W-:-:S05]  /*28a20*/  MOV R2, R11 ;  /* 0x0000000b00027202 */ /* 0x000fca0000000f00 */
[----:B------:R-:W1:Y:S01]  /*28a30*/  LDC R27, c[0x0][0x8b8] ;  /* 0x00022e00ff1b7b82 */ /* 0x000e620000000800 */
[----:B------:R-:W-:Y:S05]  /*28a40*/  @!P0 BRA `(.L_x_961) ;  /* 0x0000000000288947 */ /* 0x000fea0003800000 */
        /* <DEDUP_REMOVED lines=10> */
.L_x_961:
[----:B------:R-:W5:Y:S01]  /*28af0*/  LDC R4, c[0x0][0x904] ;  /* 0x00024100ff047b82 */ /* 0x000f620000000800 */
[----:B-12---:R-:W-:Y:S02]  /*28b00*/  SHF.R.U64 R0, R2, R25, R3 ;  /* 0x0000001902007219 */ /* 0x006fe40000001203 */
[----:B------:R-:W-:Y:S02]  /*28b10*/  IADD3 R14, -R14, RZ, RZ ;  /* 0x000000ff0e0e7210 */ /* 0x000fe40007ffe1ff */
[----:B------:R-:W-:Y:S01]  /*28b20*/  LOP3.LUT R5, R8, R23, RZ, 0xc0, !PT ;  /* 0x0000001708057212 */ /* 0x000fe200078ec0ff */
[----:B------:R-:W-:Y:S01]  /*28b30*/  IMAD.MOV R2, RZ, RZ, -R0 ;  /* 0x000000ffff027224 */ /* 0x000fe200078e0a00 */
[----:B------:R-:W-:Y:S02]  /*28b40*/  IADD3 R3, R20, -0x1, RZ ;  /* 0xffffffff14037810 */ /* 0x000fe40007ffe0ff */
[----:B------:R-:W-:Y:S02]  /*28b50*/  R2UR UR51, R28 ;  /* 0x000000001c3372ca */ /* 0x000fe400000e0000 */
[----:B------:R-:W-:-:S02]  /*28b60*/  LOP3.LUT R3, R10, R3, RZ, 0xc0, !PT ;  /* 0x000000030a037212 */ /* 0x000fc400078ec0ff */
[----:B-----5:R-:W-:-:S13]  /*28b70*/  ISETP.NE.AND P0, PT, R4, 0x1, PT ;  /* 0x000000010400780c */ /* 0x020fda0003f05270 */
[----:B---3--:R-:W-:Y:S02]  /*28b80*/  @P0 IMAD R21, R15, R14, R22 ;  /* 0x0000000e0f150224 */ /* 0x008fe400078e0216 */
[----:B------:R-:W-:Y:S02]  /*28b90*/  IMAD R22, R24, R0, R5 ;  /* 0x0000000018167224 */ /* 0x000fe400078e0205 */
[----:B----4-:R-:W-:Y:S02]  /*28ba0*/  IMAD R0, R2, R26, R11 ;  /* 0x0000001a02007224 */ /* 0x010fe400078e020b */
[----:B------:R-:W-:Y:S02]  /*28bb0*/  IMAD R22, R22, R27, R21 ;  /* 0x0000001b16167224 */ /* 0x000fe400078e0215 */
[----:B------:R-:W-:-:S05]  /*28bc0*/  IMAD R3, R0, R20, R3 ;  /* 0x0000001400037224 */ /* 0x000fca00078e0203 */
[----:B------:R-:W-:Y:S02]  /*28bd0*/  SEL R0, R3, R22, !P0 ;  /* 0x0000001603007207 */ /* 0x000fe40004000000 */
[----:B------:R-:W-:Y:S02]  /*28be0*/  SEL R22, R22, R3, !P0 ;  /* 0x0000000316167207 */ /* 0x000fe40004000000 */
[----:B------:R-:W-:Y:S02]  /*28bf0*/  R2UR UR49, R0 ;  /* 0x00000000003172ca */ /* 0x000fe400000e0000 */
[----:B------:R-:W-:-:S13]  /*28c00*/  MOV R0, 0x1 ;  /* 0x0000000100007802 */ /* 0x000fda0000000f00 */
.L_x_959:
[----:B------:R-:W-:Y:S01]  /*28c10*/  LOP3.LUT P0, RZ, R0, 0xff, RZ, 0xc0, !PT ;  /* 0x000000ff00ff7812 */ /* 0x000fe2000780c0ff */
[----:B------:R-:W-:Y:S02]  /*28c20*/  UIMAD.WIDE.U32 UR4, UR42, -0x55555555, URZ ;  /* 0xaaaaaaab2a0478a5 */ /* 0x000fe4000f8e003f */
[----:B------:R-:W-:Y:S02]  /*28c30*/  UIADD3 UR40, UR40, 0x10, URZ ;  /* 0x0000001028287890 */ /* 0x000fe4000fffe03f */
[----:B------:R-:W-:-:S04]  /*28c40*/  USHF.R.U32.HI UR4, URZ, 0x1, UR5 ;  /* 0x000000013f047899 */ /* 0x000fc80008011605 */
[----:B------:R-:W-:-:S04]  /*28c50*/  UIMAD UR42, UR4, -0x3, UR42 ;  /* 0xfffffffd042a78a4 */ /* 0x000fc8000f8e022a */
[----:B------:R-:W-:Y:S08]  /*28c60*/  @P0 BRA `(.L_x_962) ;  /* 0xfffffd88004c0947 */ /* 0x000ff0000383ffff */
[----:B------:R-:W-:-:S13]  /*28c70*/  PLOP3.LUT P0, PT, PT, PT, PT, 0x8, 0x0 ;  /* 0x000000000000781c */ /* 0x000fda0003f0e170 */
.L_x_18:
[----:B------:R-:W-:Y:S05]  /*28c80*/  @P0 BRA `(.L_x_10) ;  /* 0x0000003c00440947 */ /* 0x000fea0003800000 */
[----:B------:R-:W-:Y:S01]  /*28c90*/  ULDC.64 UR6, c[0x0][0x588] ;  /* 0x0001620000067ab9 */ /* 0x000fe20000000a00 */
[----:B------:R-:W-:Y:S01]  /*28ca0*/  ULDC.64 UR4, c[0x0][0x590] ;  /* 0x0001640000047ab9 */ /* 0x000fe20000000a00 */
[----:B------:R-:W-:Y:S01]  /*28cb0*/  ISETP.NE.U32.AND P0, PT, RZ, UR6, PT ;  /* 0x00000006ff007c0c */ /* 0x000fe2000bf05070 */
[----:B------:R-:W-:-:S04]  /*28cc0*/  DEPBAR.LE SB0, 0x0 ;  /* 0x000080000000791a */ /* 0x000fc80000000000 */
[----:B------:R-:W-:Y:S01]  /*28cd0*/  ISETP.NE.U32.AND P1, PT, RZ, UR4, PT ;  /* 0x00000004ff007c0c */ /* 0x000fe2000bf25070 */
[----:B------:R-:W-:Y:S01]  /*28ce0*/  BSSY B0, `(.L_x_963) ;  /* 0x0000016000007945 */ /* 0x000fe20003800000 */
[----:B------:R-:W-:Y:S02]  /*28cf0*/  ISETP.NE.AND.EX P0, PT, RZ, UR7, PT, P0 ;  /* 0x00000007ff007c0c */ /* 0x000fe4000bf05300 */
[----:B------:R-:W-:-:S13]  /*28d00*/  ISETP.NE.AND.EX P1, PT, RZ, UR5, PT, P1 ;  /* 0x00000005ff007c0c */ /* 0x000fda000bf25310 */
[----:B------:R-:W-:Y:S05]  /*28d10*/  @P0 BRA P1, `(.L_x_964) ;  /* 0x0000000000480947 */ /* 0x000fea0000800000 */
[----:B------:R-:W-:-:S04]  /*28d20*/  ISETP.NE.U32.AND P0, PT, RZ, UR4, PT ;  /* 0x00000004ff007c0c */ /* 0x000fc8000bf05070 */
[----:B------:R-:W-:-:S13]  /*28d30*/  ISETP.NE.AND.EX P0, PT, RZ, UR5, PT, P0 ;  /* 0x00000005ff007c0c */ /* 0x000fda000bf05300 */
[----:B------:R-:W-:Y:S05]  /*28d40*/  @!P0 BRA `(.L_x_965) ;  /* 0x0000000000308947 */ /* 0x000fea0003800000 */
[----:B-12---:R-:W2:Y:S02]  /*28d50*/  LDL.LU R0, [R1+0x204] ;  /* 0x0002040001007983 */ /* 0x006ea40000300800 */
[----:B--2---:R-:W-:-:S13]  /*28d60*/  LOP3.LUT P0, RZ, R0, 0xff, RZ, 0xc0, !PT ;  /* 0x000000ff00ff7812 */ /* 0x004fda000780c0ff */
[----:B------:R-:W-:Y:S05]  /*28d70*/  @!P0 BRA `(.L_x_966) ;  /* 0x0000000000108947 */ /* 0x000fea0003800000 */
[----:B-----5:R-:W-:-:S13]  /*28d80*/  FSETP.NEU.AND P0, PT, R16, RZ, PT ;  /* 0x000000ff1000720b */ /* 0x020fda0003f0d000 */
[----:B------:R-:W-:Y:S05]  /*28d90*/  @!P0 BREAK B0 ;  /* 0x0000000000008942 */ /* 0x000fea0003800000 */
[----:B------:R-:W-:Y:S05]  /*28da0*/  @P0 BRA `(.L_x_964) ;  /* 0x0000000000240947 */ /* 0x000fea0003800000 */
[----:B------:R-:W-:Y:S05]  /*28db0*/  BRA `(.L_x_10) ;  /* 0x0000003800f87947 */ /* 0x000fea0003800000 */
.L_x_966:
[----:B------:R-:W-:-:S04]  /*28dc0*/  ISETP.NE.U32.AND P0, PT, RZ, UR6, PT ;  /* 0x00000006ff007c0c */ /* 0x000fc8000bf05070 */
[----:B------:R-:W-:-:S13]  /*28dd0*/  ISETP.NE.AND.EX P0, PT, RZ, UR7, PT, P0 ;  /* 0x00000007ff007c0c */ /* 0x000fda000bf05300 */
[----:B------:R-:W-:Y:S05]  /*28de0*/  @!P0 BREAK B0 ;  /* 0x0000000000008942 */ /* 0x000fea0003800000 */
[----:B------:R-:W-:Y:S05]  /*28df0*/  @P0 BRA `(.L_x_964) ;  /* 0x0000000000100947 */ /* 0x000fea0003800000 */
[----:B------:R-:W-:Y:S05]  /*28e00*/  BRA `(.L_x_10) ;  /* 0x0000003800e47947 */ /* 0x000fea0003800000 */
.L_x_965:
[----:B-----5:R-:W-:-:S13]  /*28e10*/  FSETP.NEU.AND P0, PT, R16, RZ, PT ;  /* 0x000000ff1000720b */ /* 0x020fda0003f0d000 */
[----:B------:R-:W-:Y:S05]  /*28e20*/  @!P0 BREAK B0 ;  /* 0x0000000000008942 */ /* 0x000fea0003800000 */
[----:B------:R-:W-:Y:S05]  /*28e30*/  @!P0 BRA `(.L_x_10) ;  /* 0x0000003800d88947 */ /* 0x000fea0003800000 */
.L_x_964:
[----:B------:R-:W-:Y:S05]  /*28e40*/  BSYNC B0 ;  /* 0x0000000000007941 */ /* 0x000fea0003800000 */
.L_x_963:
[----:B------:R-:W-:-:S04]  /*28e50*/  ULOP3.LUT UR4, UR59, 0x1, URZ, 0xfc, !UPT ;  /* 0x000000013b047892 */ /* 0x000fc8000f8efc3f */
[----:B------:R-:W-:-:S06]  /*28e60*/  UISETP.NE.AND UP0, UPT, UR4, 0x3, UPT ;  /* 0x000000030400788c */ /* 0x000fcc000bf05270 */
[----:B------:R-:W-:-:S13]  /*28e70*/  PLOP3.LUT P0, PT, PT, PT, UP0, 0x80, 0x0 ;  /* 0x000000000000781c */ /* 0x000fda0003f0f008 */
[----:B------:R-:W-:Y:S05]  /*28e80*/  @!P0 BRA `(.L_x_967) ;  /* 0x0000000000048947 */ /* 0x000fea0003800000 */
[----:B------:R-:W-:Y:S01]  /*28e90*/  BPT.TRAP 0x1 ;  /* 0x000000040000795c */ /* 0x000fe20000300000 */
.L_x_967:
[----:B------:R-:W4:Y:S01]  /*28ea0*/  S2UR UR5, SR_CgaCtaId ;  /* 0x00000000000579c3 */ /* 0x000f220000008800 */
[----:B------:R-:W-:Y:S02]  /*28eb0*/  UMOV UR4, 0x400 ;  /* 0x0000040000047882 */ /* 0x000fe40000000000 */
[----:B----4-:R-:W-:-:S04]  /*28ec0*/  ULEA UR4, UR5, UR4, 0x18 ;  /* 0x0000000405047291 */ /* 0x010fc8000f8ec03f */
[----:B------:R-:W-:-:S04]  /*28ed0*/  ULEA UR4, UR36, UR4, 0x3 ;  /* 0x0000000424047291 */ /* 0x000fc8000f8e183f */
[----:B------:R-:W-:-:S04]  /*28ee0*/  UIADD3 UR4, UR4, 0x50, URZ ;  /* 0x0000005004047890 */ /* 0x000fc8000fffe03f */
[----:B------:R-:W-:-:S09]  /*28ef0*/  UPRMT UR4, UR5, 0x654, UR4 ;  /* 0x0000065405047896 */ /* 0x000fd20008000004 */
[----:B------:R-:W-:Y:S01]  /*28f00*/  SYNCS.ARRIVE.TRANS64.RED.A1T0 RZ, [UR4], RZ ;  /* 0x000000ffffff79a7 */ /* 0x000fe20008100404 */
[----:B------:R-:W-:Y:S05]  /*28f10*/  BRA `(.L_x_10) ;  /* 0x0000003800a07947 */ /* 0x000fea0003800000 */
.L_x_9:
[----:B------:R-:W2:Y:S01]  /*28f20*/  LDL R17, [R1+0x200] ;  /* 0x0002000001117983 */ /* 0x000ea20000100800 */
[----:B------:R-:W-:Y:S01]  /*28f30*/  ULDC.64 UR4, c[0x0][0x8f8] ;  /* 0x00023e0000047ab9 */ /* 0x000fe20000000a00 */
[----:B------:R-:W-:Y:S02]  /*28f40*/  PRMT R6, RZ, 0x7610, R6 ;  /* 0x00007610ff067816 */ /* 0x000fe40000000006 */
[----:B------:R-:W-:Y:S02]  /*28f50*/  ISETP.GE.U32.AND P0, PT, R19, UR4, PT ;  /* 0x0000000413007c0c */ /* 0x000fe4000bf06070 */
[----:B------:R-:W-:Y:S02]  /*28f60*/  MOV R2, 0xffffffff ;  /* 0xffffffff00027802 */ /* 0x000fe40000000f00 */
[----:B------:R-:W-:Y:S02]  /*28f70*/  MOV R3, 0xffffffff ;  /* 0xffffffff00037802 */ /* 0x000fe40000000f00 */
[----:B------:R-:W-:-:S02]  /*28f80*/  MOV R10, 0xffffffff ;  /* 0xffffffff000a7802 */ /* 0x000fc40000000f00 */
[----:B--2---:R-:W-:-:S13]  /*28f90*/  ISETP.GE.U32.AND.EX P0, PT, R17, UR5, PT, P0 ;  /* 0x0000000511007c0c */ /* 0x004fda000bf06100 */
[----:B------:R-:W-:Y:S05]  /*28fa0*/  @P0 BRA `(.L_x_968) ;  /* 0x0000000400640947 */ /* 0x000fea0003800000 */
        /* <DEDUP_REMOVED lines=18> */
.L_x_969:
[--C-:B------:R-:W-:Y:S01]  /*290d0*/  SHF.R.U64 R10, R8, R12, R9.reuse ;  /* 0x0000000c080a7219 */ /* 0x100fe20000001209 */
[----:B------:R-:W1:Y:S01]  /*290e0*/  LDC R16, c[0x0][0x8c0] ;  /* 0x00023000ff107b82 */ /* 0x000e620000000800 */
[----:B------:R-:W-:Y:S01]  /*290f0*/  I2FP.F32.U32 R6, R4 ;  /* 0x0000000400067245 */ /* 0x000fe20000201000 */
[----:B------:R-:W-:Y:S01]  /*29100*/  ULDC UR4, c[0x0][0x150] ;  /* 0x0000540000047ab9 */ /* 0x000fe20000000800 */
[----:B------:R-:W-:Y:S02]  /*29110*/  SHF.R.U32.HI R2, RZ, R12, R9 ;  /* 0x0000000cff027219 */ /* 0x000fe40000011609 */
[----:B------:R-:W-:Y:S01]  /*29120*/  IADD3 R5, P0, RZ, -R10, RZ ;  /* 0x8000000aff057210 */ /* 0x000fe20007f1e0ff */
[----:B------:R-:W-:Y:S01]  /*29130*/  FMUL R9, R6, UR4 ;  /* 0x0000000406097c20 */ /* 0x000fe20008400000 */
[----:B------:R-:W-:Y:S01]  /*29140*/  MOV R3, R17 ;  /* 0x0000001100037202 */ /* 0x000fe20000000f00 */
[----:B------:R-:W2:Y:S01]  /*29150*/  LDC.64 R20, c[0x0][0x8e8] ;  /* 0x00023a00ff147b82 */ /* 0x000ea20000000a00 */
[----:B------:R-:W-:Y:S01]  /*29160*/  IADD3.X R7, RZ, ~R2, RZ, P0, !PT ;  /* 0x80000002ff077210 */ /* 0x000fe200007fe4ff */
[----:B------:R-:W-:Y:S01]  /*29170*/  ULDC UR4, c[0x0][0x154] ;  /* 0x0000550000047ab9 */ /* 0x000fe20000000800 */
[----:B------:R-:W-:Y:S01]  /*29180*/  MOV R2, R19 ;  /* 0x0000001300027202 */ /* 0x000fe20000000f00 */
[----:B------:R-:W3:Y:S02]  /*29190*/  F2I.U32.TRUNC.NTZ R9, R9 ;  /* 0x0000000900097305 */ /* 0x000ee4000020f000 */
[----:B------:R-:W-:-:S02]  /*291a0*/  IMAD R6, R7, R14, RZ ;  /* 0x0000000e07067224 */ /* 0x000fc400078e02ff */
[----:B------:R-:W4:Y:S01]  /*291b0*/  LDC R11, c[0x0][0x144] ;  /* 0x00005100ff0b7b82 */ /* 0x000f220000000800 */
[----:B------:R-:W-:-:S04]  /*291c0*/  IMAD.WIDE.U32 R2, R5, R14, R2 ;  /* 0x0000000e05027225 */ /* 0x000fc800078e0002 */
[----:B------:R-:W-:Y:S01]  /*291d0*/  IMAD R5, R5, R15, R6 ;  /* 0x0000000f05057224 */ /* 0x000fe200078e0206 */
[----:B------:R-:W-:Y:S02]  /*291e0*/  MOV R6, 0xffffffff ;  /* 0xffffffff00067802 */ /* 0x000fe40000000f00 */
[----:B------:R-:W5:Y:S02]  /*291f0*/  LDC R12, c[0x0][0x8b0] ;  /* 0x00022c00ff0c7b82 */ /* 0x000f640000000800 */
[----:B------:R-:W-:Y:S02]  /*29200*/  IADD3 R3, R3, R5, RZ ;  /* 0x0000000503037210 */ /* 0x000fe40007ffe0ff */
[----:B------:R-:W-:Y:S02]  /*29210*/  I2FP.F32.U32 R5, R0 ;  /* 0x0000000000057245 */ /* 0x000fe40000201000 */
[----:B-1----:R-:W-:Y:S02]  /*29220*/  SHF.R.U64 R8, R2, R16, R3 ;  /* 0x0000001002087219 */ /* 0x002fe40000001203 */
[----:B------:R-:W1:Y:S01]  /*29230*/  LDC R7, c[0x0][0x900] ;  /* 0x00024000ff077b82 */ /* 0x000e620000000800 */
[----:B---3--:R-:W-:Y:S01]  /*29240*/  IADD3 R2, -R9, RZ, RZ ;  /* 0x000000ff09027210 */ /* 0x008fe20007ffe1ff */
[----:B------:R-:W-:Y:S01]  /*29250*/  FMUL R5, R5, UR4 ;  /* 0x0000000405057c20 */ /* 0x000fe20008400000 */
[----:B--2---:R-:W-:-:S02]  /*29260*/  ISETP.NE.U32.AND P0, PT, R20, RZ, PT ;  /* 0x000000ff1400720c */ /* 0x004fc40003f05070 */
[----:B------:R-:W-:Y:S02]  /*29270*/  SHF.R.U32.HI R3, RZ, R16, R3 ;  /* 0x00000010ff037219 */ /* 0x000fe40000011603 */
[----:B------:R-:W-:Y:S01]  /*29280*/  ISETP.NE.AND.EX P0, PT, R21, RZ, PT, P0 ;  /* 0x000000ff1500720c */ /* 0x000fe20003f05300 */
[----:B------:R-:W2:Y:S01]  /*29290*/  LDC R15, c[0x0][0x148] ;  /* 0x00005200ff0f7b82 */ /* 0x000ea20000000800 */
[----:B----4-:R-:W-:Y:S01]  /*292a0*/  IMAD R17, R11, R2, R4 ;  /* 0x000000020b117224 */ /* 0x010fe200078e0204 */
[----:B------:R-:W-:-:S06]  /*292b0*/  MOV R4, 0x1 ;  /* 0x0000000100047802 */ /* 0x000fcc0000000f00 */
[----:B------:R-:W3:Y:S01]  /*292c0*/  LDC R14, c[0x0][0x8a8] ;  /* 0x00022a00ff0e7b82 */ /* 0x000ee20000000800 */
[-CC-:B-----5:R-:W-:Y:S02]  /*292d0*/  SHF.R.U64 R11, R8, R12.reuse, R3.reuse ;  /* 0x0000000c080b7219 */ /* 0x1a0fe40000001203 */
[----:B------:R-:W-:Y:S02]  /*292e0*/  SHF.R.U32.HI R2, RZ, R12, R3 ;  /* 0x0000000cff027219 */ /* 0x000fe40000011603 */
[----:B------:R4:W1:Y:S03]  /*292f0*/  F2I.U32.TRUNC.NTZ R12, R5 ;  /* 0x00000005000c7305 */ /* 0x000866000020f000 */
[----:B------:R-:W2:Y:S01]  /*29300*/  LDC R18, c[0x0][0x8f0] ;  /* 0x00023c00ff127b82 */ /* 0x000ea20000000800 */
[-C--:B-1----:R-:W-:Y:S02]  /*29310*/  SHF.L.U32 R6, R6, R7.reuse, RZ ;  /* 0x0000000706067219 */ /* 0x082fe400000006ff */
[----:B------:R-:W-:-:S02]  /*29320*/  SHF.R.U64 R13, R11, R7, R2 ;  /* 0x000000070b0d7219 */ /* 0x000fc40000001202 */
[-C--:B------:R-:W-:Y:S02]  /*29330*/  SHF.R.U32.HI R3, RZ, R7.reuse, R2 ;  /* 0x00000007ff037219 */ /* 0x080fe40000011602 */
[----:B------:R-:W-:Y:S01]  /*29340*/  SHF.L.U32 R16, R4, R7, RZ ;  /* 0x0000000704107219 */ /* 0x000fe200000006ff */
[----:B------:R-:W1:Y:S01]  /*29350*/  LDC R22, c[0x0][0x8e0] ;  /* 0x00023800ff167b82 */ /* 0x000e620000000800 */
[----:B------:R-:W-:Y:S02]  /*29360*/  LOP3.LUT R24, RZ, R6, RZ, 0x33, !PT ;  /* 0x00000006ff187212 */ /* 0x000fe400078e33ff */
[----:B------:R-:W-:-:S05]  /*29370*/  MOV R2, R13 ;  /* 0x0000000d00027202 */ /* 0x000fca0000000f00 */
[----:B------:R-:W1:Y:S01]  /*29380*/  LDC R23, c[0x0][0x8b8] ;  /* 0x00022e00ff177b82 */ /* 0x000e620000000800 */
        /* <DEDUP_REMOVED lines=11> */
.L_x_970:
[----:B------:R-:W4:Y:S01]  /*29440*/  LDC R4, c[0x0][0x904] ;  /* 0x00024100ff047b82 */ /* 0x000f220000000800 */
[----:B--2---:R-:W-:Y:S02]  /*29450*/  SHF.R.U64 R3, R2, R18, R3 ;  /* 0x0000001202037219 */ /* 0x004fe40000001203 */
[----:B------:R-:W-:Y:S02]  /*29460*/  IADD3 R12, -R12, RZ, RZ ;  /* 0x000000ff0c0c7210 */ /* 0x000fe40007ffe1ff */
[----:B------:R-:W-:Y:S02]  /*29470*/  LOP3.LUT R2, R11, R24, RZ, 0xc0, !PT ;  /* 0x000000180b027212 */ /* 0x000fe400078ec0ff */
[----:B---3--:R-:W-:Y:S02]  /*29480*/  IADD3 R5, R14, -0x1, RZ ;  /* 0xffffffff0e057810 */ /* 0x008fe40007ffe0ff */
[----:B------:R-:W-:Y:S01]  /*29490*/  MOV R6, 0x1 ;  /* 0x0000000100067802 */ /* 0x000fe20000000f00 */
[----:B------:R-:W-:Y:S01]  /*294a0*/  IMAD R2, R16, R3, R2 ;  /* 0x0000000310027224 */ /* 0x000fe200078e0202 */
[----:B------:R-:W-:-:S02]  /*294b0*/  LOP3.LUT R5, R8, R5, RZ, 0xc0, !PT ;  /* 0x0000000508057212 */ /* 0x000fc400078ec0ff */
[----:B----4-:R-:W-:Y:S01]  /*294c0*/  ISETP.NE.AND P0, PT, R4, 0x1, PT ;  /* 0x000000010400780c */ /* 0x010fe20003f05270 */
[----:B------:R-:W-:-:S12]  /*294d0*/  IMAD.MOV R4, RZ, RZ, -R3 ;  /* 0x000000ffff047224 */ /* 0x000fd800078e0a03 */
[----:B------:R-:W-:Y:S02]  /*294e0*/  @P0 IMAD R17, R15, R12, R0 ;  /* 0x0000000c0f110224 */ /* 0x000fe400078e0200 */
[----:B-1----:R-:W-:Y:S02]  /*294f0*/  IMAD R0, R4, R22, R13 ;  /* 0x0000001604007224 */ /* 0x002fe400078e020d */
[----:B------:R-:W-:Y:S02]  /*29500*/  IMAD R2, R2, R23, R17 ;  /* 0x0000001702027224 */ /* 0x000fe400078e0211 */
[----:B------:R-:W-:-:S05]  /*29510*/  IMAD R5, R0, R14, R5 ;  /* 0x0000000e00057224 */ /* 0x000fca00078e0205 */
[----:B------:R-:W-:Y:S02]  /*29520*/  SEL R3, R5, R2, !P0 ;  /* 0x0000000205037207 */ /* 0x000fe40004000000 */
[----:B------:R-:W-:-:S07]  /*29530*/  SEL R2, R2, R5, !P0 ;  /* 0x0000000502027207 */ /* 0x000fce0004000000 */
.L_x_968:
[----:B------:R-:W-:-:S08]  /*29540*/  NOP ;  /* 0x0000000000007918 */ /* 0x000fd00000000000 */
[----:B------:R-:W1:-:S00]  /*29550*/  USETMAXREG.DEALLOC.CTAPOOL 0x18 ;  /* 0x00000018000079c8 */ /* 0x000e4000080e0500 */
[----:B------:R-:W-:-:S06]  /*29560*/  UISETP.NE.AND UP0, UPT, UR58, 0x1, UPT ;  /* 0x000000013a00788c */ /* 0x000fcc000bf05270 */
[----:B------:R-:W-:-:S13]  /*29570*/  PLOP3.LUT P0, PT, PT, PT, UP0, 0x80, 0x0 ;  /* 0x000000000000781c */ /* 0x000fda0003f0f008 */
[----:B-1----:R-:W-:Y:S05]  /*29580*/  @!P0 BRA `(.L_x_10) ;  /* 0x0000003400048947 */ /* 0x002fea0003800000 */
[----:B------:R-:W-:-:S06]  /*29590*/  UISETP.NE.AND UP0, UPT, UR58, URZ, UPT ;  /* 0x0000003f3a00728c */ /* 0x000fcc000bf05270 */
[----:B------:R-:W-:-:S13]  /*295a0*/  PLOP3.LUT P0, PT, PT, PT, UP0, 0x80, 0x0 ;  /* 0x000000000000781c */ /* 0x000fda0003f0f008 */
[----:B------:R-:W-:Y:S05]  /*295b0*/  @!P0 BRA `(.L_x_971) ;  /* 0x0000002400308947 */ /* 0x000fea0003800000 */
[----:B------:R-:W-:-:S04]  /*295c0*/  UISETP.NE.AND UP0, UPT, UR60, URZ, UPT ;  /* 0x0000003f3c00728c */ /* 0x000fc8000bf05270 */
[----:B------:R-:W-:-:S06]  /*295d0*/  UISETP.NE.OR UP0, UPT, UR58, 0x2, UP0 ;  /* 0x000000023a00788c */ /* 0x000fcc0008705670 */
[----:B------:R-:W-:-:S13]  /*295e0*/  PLOP3.LUT P0, PT, PT, PT, UP0, 0x80, 0x0 ;  /* 0x000000000000781c */ /* 0x000fda0003f0f008 */
[----:B------:R-:W-:Y:S05]  /*295f0*/  @P0 BRA `(.L_x_10) ;  /* 0x0000003000e80947 */ /* 0x000fea0003800000 */
[----:B------:R-:W-:-:S13]  /*29600*/  LOP3.LUT P2, RZ, R6, 0xff, RZ, 0xc0, !PT ;  /* 0x000000ff06ff7812 */ /* 0x000fda000784c0ff */
[----:B------:R-:W-:Y:S05]  /*29610*/  @!P2 BRA `(.L_x_972) ;  /* 0x000000000018a947 */ /* 0x000fea0003800000 */
[----:B------:R-:W-:Y:S01]  /*29620*/  UMOV UR4, 0x400 ;  /* 0x0000040000047882 */ /* 0x000fe20000000000 */
[----:B------:R-:W-:Y:S01]  /*29630*/  MOV R0, RZ ;  /* 0x000000ff00007202 */ /* 0x000fe20000000f00 */
[----:B------:R-:W-:-:S03]  /*29640*/  ULEA UR4, UR45, UR4, 0x18 ;  /* 0x000000042d047291 */ /* 0x000fc6000f8ec03f */
[----:B------:R-:W-:-:S06]  /*29650*/  SHF.L.U32 R0, R0, 0x1f, RZ ;  /* 0x0000001f00007819 */ /* 0x000fcc00000006ff */
[----:B------:R-:W1:Y:S02]  /*29660*/  SYNCS.PHASECHK.TRANS64.TRYWAIT P0, [UR4+0x78], R0 ;  /* 0x00007800ff0075a7 */ /* 0x000e640008000144 */
[----:B-1----:R-:W-:Y:S05]  /*29670*/  @!P0 BRA `(.L_x_973) ;  /* 0x0000003800408947 */ /* 0x002fea0003800000 */
.L_x_972:
[----:B-1----:R-:W-:Y:S01]  /*29680*/  PRMT R0, RZ, 0x7610, R0 ;  /* 0x00007610ff007816 */ /* 0x002fe20000000000 */
[----:B------:R-:W-:Y:S06]  /*29690*/  @P1 BRA `(.L_x_974) ;  /* 0x0000000000301947 */ /* 0x000fec0003800000 */
[----:B------:R-:W-:Y:S02]  /*296a0*/  ULDC.64 UR4, c[0x0][0x588] ;  /* 0x0001620000047ab9 */ /* 0x000fe40000000a00 */
[----:B------:R-:W-:-:S04]  /*296b0*/  ISETP.NE.U32.AND P0, PT, RZ, UR4, PT ;  /* 0x00000004ff007c0c */ /* 0x000fc8000bf05070 */
[----:B------:R-:W-:-:S13]  /*296c0*/  ISETP.NE.AND.EX P0, PT, RZ, UR5, PT, P0 ;  /* 0x00000005ff007c0c */ /* 0x000fda000bf05300 */
[----:B------:R-:W-:Y:S05]  /*296d0*/  @!P0 BRA `(.L_x_975) ;  /* 0x0000000000188947 */ /* 0x000fea0003800000 */
[----:B------:R-:W-:Y:S02]  /*296e0*/  ULDC.64 UR4, c[0x0][0x588] ;  /* 0x0001620000047ab9 */ /* 0x000fe40000000a00 */
[----:B------:R-:W-:Y:S02]  /*296f0*/  MOV R6, UR4 ;  /* 0x0000000400067c02 */ /* 0x000fe40008000f00 */
[----:B------:R-:W-:-:S05]  /*29700*/  MOV R7, UR5 ;  /* 0x0000000500077c02 */ /* 0x000fca0008000f00 */
[----:B------:R1:W5:Y:S01]  /*29710*/  LDG.E R6, desc[UR56][R6.64] ;  /* 0x0000003806067981 */ /* 0x000362000c1e1900 */
[----:B------:R-:W-:Y:S01]  /*29720*/  MOV R0, 0x1 ;  /* 0x0000000100007802 */ /* 0x000fe20000000f00 */
[----:B------:R-:W-:Y:S06]  /*29730*/  BRA `(.L_x_974) ;  /* 0x0000000000087947 */ /* 0x000fec0003800000 */
.L_x_975:
[----:B------:R-:W2:Y:S01]  /*29740*/  LDC R6, c[0x0][0x580] ;  /* 0x00016000ff067b82 */ /* 0x000ea20000000800 */
[----:B------:R-:W-:-:S07]  /*29750*/  MOV R0, 0x1 ;  /* 0x0000000100007802 */ /* 0x000fce0000000f00 */
.L_x_974:
[----:B------:R-:W-:Y:S05]  /*29760*/  @!P2 BRA `(.L_x_976) ;  /* 0x000000200048a947 */ /* 0x000fea0003800000 */
[----:B------:R-:W3:Y:S01]  /*29770*/  LDC R16, c[0x0][0x900] ;  /* 0x00024000ff107b82 */ /* 0x000ee20000000800 */
[----:B------:R-:W-:Y:S01]  /*29780*/  MOV R5, 0xffffffff ;  /* 0xffffffff00057802 */ /* 0x000fe20000000f00 */
[----:B------:R-:W-:Y:S01]  /*29790*/  ULOP3.LUT UR21, UR59, 0x2, URZ, 0xfc, !UPT ;  /* 0x000000023b157892 */ /* 0x000fe2000f8efc3f */
[----:B-1----:R-:W-:Y:S01]  /*297a0*/  MOV R7, 0x1 ;  /* 0x0000000100077802 */ /* 0x002fe20000000f00 */
[----:B------:R-:W-:Y:S01]  /*297b0*/  ULDC.64 UR6, c[0x0][0x198] ;  /* 0x0000660000067ab9 */ /* 0x000fe20000000a00 */
[----:B------:R-:W-:Y:S01]  /*297c0*/  ULDC.64 UR38, c[0x0][0x588] ;  /* 0x0001620000267ab9 */ /* 0x000fe20000000a00 */
[----:B------:R-:W-:Y:S01]  /*297d0*/  ULDC.64 UR22, c[0x0][0x590] ;  /* 0x0001640000167ab9 */ /* 0x000fe20000000a00 */
[----:B------:R-:W-:Y:S01]  /*297e0*/  ULDC.64 UR30, c[0x0][0x8f8] ;  /* 0x00023e00001e7ab9 */ /* 0x000fe20000000a00 */
[----:B------:R-:W1:Y:S01]  /*297f0*/  LDC R17, c[0x0][0x8a8] ;  /* 0x00022a00ff117b82 */ /* 0x000e620000000800 */
[-C--:B---3--:R-:W-:Y:S02]  /*29800*/  SHF.L.U32 R5, R5, R16.reuse, RZ ;  /* 0x0000001005057219 */ /* 0x088fe400000006ff */
[----:B------:R-:W-:-:S02]  /*29810*/  SHF.L.U32 R16, R7, R16, RZ ;  /* 0x0000001007107219 */ /* 0x000fc400000006ff */
[----:B------:R-:W-:Y:S02]  /*29820*/  LOP3.LUT R14, RZ, R5, RZ, 0x33, !PT ;  /* 0x00000005ff0e7212 */ /* 0x000fe400078e33ff */
[----:B-1----:R-:W-:-:S07]  /*29830*/  IADD3 R17, R17, -0x1, RZ ;  /* 0xffffffff11117810 */ /* 0x002fce0007ffe0ff */
.L_x_1080:
[----:B------:R-:W-:Y:S02]  /*29840*/  ISETP.NE.U32.AND P0, PT, RZ, UR22, PT ;  /* 0x00000016ff007c0c */ /* 0x000fe4000bf05070 */
[----:B------:R-:W-:Y:S02]  /*29850*/  R2UR UR51, R2 ;  /* 0x00000000023372ca */ /* 0x000fe400000e0000 */
[----:B------:R-:W-:Y:S02]  /*29860*/  R2UR UR50, R3 ;  /* 0x00000000033272ca */ /* 0x000fe400000e0000 */
[----:B------:R-:W-:-:S09]  /*29870*/  ISETP.NE.AND.EX P0, PT, RZ, UR23, PT, P0 ;  /* 0x00000017ff007c0c */ /* 0x000fd2000bf05300 */
[----:B------:R-:W-:Y:S02]  /*29880*/  USHF.L.U32 UR51, UR51, 0x8, URZ ;  /* 0x0000000833337899 */ /* 0x000fe4000800063f */
[----:B------:R-:W-:Y:S02]  /*29890*/  USHF.L.U32 UR50, UR50, 0x8, URZ ;  /* 0x0000000832327899 */ /* 0x000fe4000800063f */
[----:B------:R-:W-:Y:S10]  /*298a0*/  @!P0 BRA `(.L_x_977) ;  /* 0x00000000002c8947 */ /* 0x000ff40003800000 */
[----:B------:R-:W-:-:S04]  /*298b0*/  ISETP.NE.U32.AND P1, PT, RZ, UR38, PT ;  /* 0x00000026ff007c0c */ /* 0x000fc8000bf25070 */
[----:B------:R-:W-:-:S13]  /*298c0*/  ISETP.NE.AND.EX P1, PT, RZ, UR39, PT, P1 ;  /* 0x00000027ff007c0c */ /* 0x000fda000bf25310 */
[----:B------:R-:W-:Y:S05]  /*298d0*/  @!P1 BRA `(.L_x_978) ;  /* 0x0000000000189947 */ /* 0x000fea0003800000 */
[----:B------:R-:W1:Y:S01]  /*298e0*/  LDC.64 R2, c[0x0][0x588] ;  /* 0x00016200ff027b82 */ /* 0x000e620000000a00 */
[----:B------:R-:W-:-:S04]  /*298f0*/  IMAD R5, R10, UR22, RZ ;  /* 0x000000160a057c24 */ /* 0x000fc8000f8e02ff */
[----:B-1----:R-:W-:-:S05]  /*29900*/  IMAD.WIDE R2, R5, 0x4, R2 ;  /* 0x0000000405027825 */ /* 0x002fca00078e0202 */
[----:B--2--5:R1:W5:Y:S01]  /*29910*/  LDG.E R6, desc[UR56][R2.64] ;  /* 0x0000003802067981 */ /* 0x024362000c1e1900 */
[----:B------:R-:W-:Y:S01]  /*29920*/  MOV R0, 0x1 ;  /* 0x0000000100007802 */ /* 0x000fe20000000f00 */
[----:B------:R-:W-:Y:S06]  /*29930*/  BRA `(.L_x_977) ;  /* 0x0000000000087947 */ /* 0x000fec0003800000 */
.L_x_978:
[----:B--2--5:R-:W3:Y:S01]  /*29940*/  LDC R6, c[0x0][0x580] ;  /* 0x00016000ff067b82 */ /* 0x024ee20000000800 */
[----:B------:R-:W-:-:S07]  /*29950*/  MOV R0, 0x1 ;  /* 0x0000000100007802 */ /* 0x000fce0000000f00 */
.L_x_977:
[----:B------:R-:W-:Y:S05]  /*29960*/  @!P0 BRA `(.L_x_979) ;  /* 0x00000000001c8947 */ /* 0x000fea0003800000 */
[----:B------:R-:W-:-:S13]  /*29970*/  LOP3.LUT P2, RZ, R0, 0xff, RZ, 0xc0, !PT ;  /* 0x000000ff00ff7812 */ /* 0x000fda000784c0ff */
[----:B-1----:R-:W1:Y:S02]  /*29980*/  @!P2 LDC.64 R2, c[0x0][0x588] ;  /* 0x00016200ff02ab82 */ /* 0x002e640000000a00 */
[----:B-1----:R-:W-:-:S04]  /*29990*/  @!P2 ISETP.NE.U32.AND P0, PT, R2, RZ, PT ;  /* 0x000000ff0200a20c */ /* 0x002fc80003f05070 */
[----:B------:R-:W-:Y:S02]  /*299a0*/  @!P2 ISETP.NE.AND.EX P1, PT, R3, RZ, PT, P0 ;  /* 0x000000ff0300a20c */ /* 0x000fe40003f25300 */
[----:B--23-5:R-:W-:Y:S02]  /*299b0*/  @P2 FSETP.EQ.AND P0, PT, R6, RZ, PT ;  /* 0x000000ff0600220b */ /* 0x02cfe40003f02000 */
[----:B------:R-:W-:Y:S01]  /*299c0*/  @!P2 PLOP3.LUT P0, PT, P1, PT, PT, 0x8, 0x0 ;  /* 0x000000000000a81c */ /* 0x000fe20000f0e170 */
[----:B------:R-:W-:-:S12]  /*299d0*/  BRA `(.L_x_980) ;  /* 0x0000000000047947 */ /* 0x000fd80003800000 */
.L_x_979:
[----:B--23-5:R-:W-:-:S13]  /*299e0*/  FSETP.EQ.AND P0, PT, R6, RZ, PT ;  /* 0x000000ff0600720b */ /* 0x02cfda0003f02000 */
.L_x_980:
[----:B------:R-:W-:Y:S01]  /*299f0*/  UISETP.NE.AND UP0, UPT, UR21, 0x3, UPT ;  /* 0x000000031500788c */ /* 0x000fe2000bf05270 */
[----:B------:R-:W-:-:S04]  /*29a00*/  ELECT P1, URZ, PT ;  /* 0x00000000003f782f */ /* 0x000fc80003820000 */
[----:B------:R-:W-:Y:S02]  /*29a10*/  PLOP3.LUT P0, PT, P1, P0, PT, 0x20, 0x0 ;  /* 0x000000000000781c */ /* 0x000fe40000f00470 */
[----:B------:R-:W-:-:S13]  /*29a20*/  PLOP3.LUT P1, PT, PT, PT, UP0, 0x80, 0x0 ;  /* 0x000000000000781c */ /* 0x000fda0003f2f008 */
[----:B------:R-:W-:Y:S05]  /*29a30*/  @!P1 BRA `(.L_x_981) ;  /* 0x0000000000049947 */ /* 0x000fea0003800000 */
[----:B------:R-:W-:Y:S01]  /*29a40*/  BPT.TRAP 0x1 ;  /* 0x000000040000795c */ /* 0x000fe20000300000 */
.L_x_981:
[----:B------:R-:W2:Y:S01]  /*29a50*/  S2UR UR45, SR_CgaCtaId ;  /* 0x00000000002d79c3 */ /* 0x000ea20000008800 */
[----:B------:R-:W-:Y:S01]  /*29a60*/  UMOV UR4, 0x400 ;  /* 0x0000040000047882 */ /* 0x000fe20000000000 */
[----:B-1----:R-:W-:-:S04]  /*29a70*/  MOV R2, 0x1 ;  /* 0x0000000100027802 */ /* 0x002fc80000000f00 */
[----:B------:R-:W-:Y:S01]  /*29a80*/  SHF.L.U32 R2, R2, 0x1f, RZ ;  /* 0x0000001f02027819 */ /* 0x000fe200000006ff */
[----:B--2---:R-:W-:-:S09]  /*29a90*/  ULEA UR4, UR45, UR4, 0x18 ;  /* 0x000000042d047291 */ /* 0x004fd2000f8ec03f */
[----:B------:R-:W1:Y:S02]  /*29aa0*/  SYNCS.PHASECHK.TRANS64.TRYWAIT P2, [UR4+0x50], R2 ;  /* 0x00005002ff0075a7 */ /* 0x000e640008040144 */
[----:B-1----:R-:W-:Y:S05]  /*29ab0*/  @!P2 BRA `(.L_x_982) ;  /* 0x000000340048a947 */ /* 0x002fea0003800000 */
.L_x_1123:
[----:B------:R-:W-:Y:S04]  /*29ac0*/  BSSY B0, `(.L_x_983) ;  /* 0x000000e000007945 */ /* 0x000fe80003800000 */
[----:B------:R-:W-:Y:S05]  /*29ad0*/  @!P0 BRA `(.L_x_984) ;  /* 0x0000000000308947 */ /* 0x000fea0003800000 */
[----:B------:R-:W-:Y:S01]  /*29ae0*/  R2UR UR52, R10 ;  /* 0x000000000a3472ca */ /* 0x000fe200000e0000 */
[----:B------:R-:W-:Y:S02]  /*29af0*/  UIADD3 UR8, UP0, UR6, 0x3f0, URZ ;  /* 0x000003f006087890 */ /* 0x000fe4000ff1e03f */
[----:B------:R-:W-:Y:S02]  /*29b00*/  UIADD3 UR48, UR4, 0x200, URZ ;  /* 0x0000020004307890 */ /* 0x000fe4000fffe03f */
[----:B------:R-:W-:Y:S02]  /*29b10*/  UIADD3 UR49, UR4, 0x30, URZ ;  /* 0x0000003004317890 */ /* 0x000fe4000fffe03f */
[----:B------:R-:W-:Y:S01]  /*29b20*/  UIADD3.X UR9, URZ, UR7, URZ, UP0, !UPT ;  /* 0x000000073f097290 */ /* 0x000fe200087fe43f */
[----:B------:R-:W-:Y:S01]  /*29b30*/  UMOV UR10, 0x0 ;  /* 0x00000000000a7882 */ /* 0x000fe20000000000 */
[----:B------:R-:W-:-:S07]  /*29b40*/  UMOV UR11, 0x10000000 ;  /* 0x10000000000b7882 */ /* 0x000fce0000000000 */
[----:B------:R2:W-:Y:S02]  /*29b50*/  UTMALDG.3D [UR48], [UR8], desc[UR10] ;  /* 0x00000a30080075b4 */ /* 0x0005e40008011000 */
[----:B--2---:R-:W-:Y:S05]  /*29b60*/  @!P1 BRA `(.L_x_985) ;  /* 0x0000000000049947 */ /* 0x004fea0003800000 */
[----:B------:R-:W-:Y:S01]  /*29b70*/  BPT.TRAP 0x1 ;  /* 0x000000040000795c */ /* 0x000fe20000300000 */
.L_x_985:
[----:B-1----:R-:W1:Y:S02]  /*29b80*/  LDC R3, c[0x0][0x800] ;  /* 0x00020000ff037b82 */ /* 0x002e640000000800 */
[----:B-1----:R2:W-:Y:S02]  /*29b90*/  SYNCS.ARRIVE.TRANS64.RED.A0TR RZ, [UR4+0x30], R3 ;  /* 0x00003003ffff79a7 */ /* 0x0025e40008300404 */
.L_x_984:
[----:B------:R-:W-:Y:S05]  /*29ba0*/  BSYNC B0 ;  /* 0x0000000000007941 */ /* 0x000fea0003800000 */
.L_x_983:
[----:B------:R-:W-:Y:S05]  /*29bb0*/  @!P1 BRA `(.L_x_986) ;  /* 0x0000000000049947 */ /* 0x000fea0003800000 */
[----:B------:R-:W-:Y:S01]  /*29bc0*/  BPT.TRAP 0x1 ;  /* 0x000000040000795c */ /* 0x000fe20000300000 */
.L_x_986:
[----:B------:R-:W-:-:S04]  /*29bd0*/  UIADD3 UR41, UR4, 0x30, URZ ;  /* 0x0000003004297890 */ /* 0x000fc8000fffe03f */
[----:B------:R-:W-:-:S09]  /*29be0*/  UPRMT UR14, UR45, 0x654, UR41 ;  /* 0x000006542d0e7896 */ /* 0x000fd20008000029 */
[----:B------:R-:W-:Y:S01]  /*29bf0*/  SYNCS.ARRIVE.TRANS64.RED.A1T0 RZ, [UR14], RZ ;  /* 0x000000ffffff79a7 */ /* 0x000fe2000810040e */
[----:B------:R-:W-:Y:S05]  /*29c00*/  @!P1 BRA `(.L_x_987) ;  /* 0x0000000000049947 */ /* 0x000fea0003800000 */
[----:B------:R-:W-:Y:S01]  /*29c10*/  BPT.TRAP 0x1 ;  /* 0x000000040000795c */ /* 0x000fe20000300000 */
.L_x_987:
[----:B------:R-:W3:Y:S02]  /*29c20*/  SYNCS.PHASECHK.TRANS64.TRYWAIT P2, [UR4+0x58], R2 ;  /* 0x00005802ff0075a7 */ /* 0x000ee40008040144 */
[----:B---3--:R-:W-:Y:S05]  /*29c30*/  @!P2 BRA `(.L_x_988) ;  /* 0x000000340000a947 */ /* 0x008fea0003800000 */
.L_x_1124:
[----:B------:R-:W-:Y:S04]  /*29c40*/  BSSY B0, `(.L_x_989) ;  /* 0x0000010000007945 */ /* 0x000fe80003800000 */
[----:B------:R-:W-:Y:S05]  /*29c50*/  @!P0 BRA `(.L_x_990) ;  /* 0x0000000000388947 */ /* 0x000fea0003800000 */
[----:B------:R-:W-:Y:S01]  /*29c60*/  UIADD3 UR16, UP0, UR6, 0x3f0, URZ ;  /* 0x000003f006107890 */ /* 0x000fe2000ff1e03f */
[----:B------:R-:W-:Y:S01]  /*29c70*/  R2UR UR12, R10 ;  /* 0x000000000a0c72ca */ /* 0x000fe200000e0000 */
[----:B------:R-:W-:Y:S02]  /*29c80*/  UIADD3 UR11, UR51, 0x80, URZ ;  /* 0x00000080330b7890 */ /* 0x000fe4000fffe03f */
[----:B------:R-:W-:Y:S02]  /*29c90*/  UIADD3 UR8, UR4, 0x2200, URZ ;  /* 0x0000220004087890 */ /* 0x000fe4000fffe03f */
[----:B------:R-:W-:Y:S02]  /*29ca0*/  UIADD3 UR9, UR4, 0x38, URZ ;  /* 0x0000003804097890 */ /* 0x000fe4000fffe03f */
[----:B------:R-:W-:Y:S01]  /*29cb0*/  UIADD3.X UR17, URZ, UR7, URZ, UP0, !UPT ;  /* 0x000000073f117290 */ /* 0x000fe200087fe43f */
[----:B------:R-:W-:Y:S01]  /*29cc0*/  UMOV UR18, 0x0 ;  /* 0x0000000000127882 */ /* 0x000fe20000000000 */
[----:B------:R-:W-:Y:S01]  /*29cd0*/  UMOV UR19, 0x10000000 ;  /* 0x1000000000137882 */ /* 0x000fe20000000000 */
[----:B------:R-:W-:-:S06]  /*29ce0*/  UMOV UR10, UR50 ;  /* 0x00000032000a7c82 */ /* 0x000fcc0008000000 */
[----:B------:R3:W-:Y:S02]  /*29cf0*/  UTMALDG.3D [UR8], [UR16], desc[UR18] ;  /* 0x00001208100075b4 */ /* 0x0007e40008011000 */
[----:B---3--:R-:W-:Y:S05]  /*29d00*/  @!P1 BRA `(.L_x_991) ;  /* 0x0000000000049947 */ /* 0x008fea0003800000 */
[----:B------:R-:W-:Y:S01]  /*29d10*/  BPT.TRAP 0x1 ;  /* 0x000000040000795c */ /* 0x000fe20000300000 */
.L_x_991:
[----:B-12---:R-:W1:Y:S02]  /*29d20*/  LDC R3, c[0x0][0x800] ;  /* 0x00020000ff037b82 */ /* 0x006e640000000800 */
[----:B-1----:R3:W-:Y:S02]  /*29d30*/  SYNCS.ARRIVE.TRANS64.RED.A0TR RZ, [UR4+0x38], R3 ;  /* 0x00003803ffff79a7 */ /* 0x0027e40008300404 */
.L_x_990:
[----:B------:R-:W-:Y:S05]  /*29d40*/  BSYNC B0 ;  /* 0x0000000000007941 */ /* 0x000fea0003800000 */
.L_x_989:
[----:B------:R-:W-:Y:S05]  /*29d50*/  @!P1 BRA `(.L_x_992) ;  /* 0x0000000000049947 */ /* 0x000fea0003800000 */
[----:B------:R-:W-:Y:S01]  /*29d60*/  BPT.TRAP 0x1 ;  /* 0x000000040000795c */ /* 0x000fe20000300000 */
.L_x_992:
[----:B------:R-:W-:Y:S02]  /*29d70*/  UIADD3 UR33, UR4, 0x38, URZ ;  /* 0x0000003804217890 */ /* 0x000fe4000fffe03f */
[----:B------:R-:W-:Y:S02]  /*29d80*/  UIADD3 UR10, UR50, 0x20, URZ ;  /* 0x00000020320a7890 */ /* 0x000fe4000fffe03f */
[----:B------:R-:W-:-:S09]  /*29d90*/  UPRMT UR13, UR45, 0x654, UR33 ;  /* 0x000006542d0d7896 */ /* 0x000fd20008000021 */
[----:B------:R-:W-:Y:S01]  /*29da0*/  SYNCS.ARRIVE.TRANS64.RED.A1T0 RZ, [UR13], RZ ;  /* 0x000000ffffff79a7 */ /* 0x000fe2000810040d */
[----:B------:R-:W-:Y:S05]  /*29db0*/  @!P1 BRA `(.L_x_993) ;  /* 0x0000000000049947 */ /* 0x000fea0003800000 */
[----:B------:R-:W-:Y:S01]  /*29dc0*/  BPT.TRAP 0x1 ;  /* 0x000000040000795c */ /* 0x000fe20000300000 */
.L_x_993:
[----:B------:R-:W4:Y:S02]  /*29dd0*/  SYNCS.PHASECHK.TRANS64.TRYWAIT P2, [UR4+0x60], R2 ;  /* 0x00006002ff0075a7 */ /* 0x000f240008040144 */
[----:B----4-:R-:W-:Y:S05]  /*29de0*/  @!P2 BRA `(.L_x_994) ;  /* 0x0000003000aca947 */ /* 0x010fea0003800000 */
.L_x_1125:
        /* <DEDUP_REMOVED lines=8> */
[----:B------:R-:W-:Y:S01]  /*29e70*/  UMOV UR19, 0x10000000 ;  /* 0x1000000000137882 */ /* 0x000fe20000000000 */
[----:B------:R-:W-:-:S06]  /*29e80*/  UMOV UR11, UR51 ;  /* 0x00000033000b7c82 */ /* 0x000fcc0008000000 */
[----:B------:R4:W-:Y:S02]  /*29e90*/  UTMALDG.3D [UR8], [UR16], desc[UR18] ;  /* 0x00001208100075b4 */ /* 0x0009e40008011000 */
[----:B----4-:R-:W-:Y:S05]  /*29ea0*/  @!P1 BRA `(.L_x_997) ;  /* 0x0000000000049947 */ /* 0x010fea0003800000 */
[----:B------:R-:W-:Y:S01]  /*29eb0*/  BPT.TRAP 0x1 ;  /* 0x000000040000795c */ /* 0x000fe20000300000 */
.L_x_997:
[----:B-123--:R-:W1:Y:S02]  /*29ec0*/  LDC R3, c[0x0][0x800] ;  /* 0x00020000ff037b82 */ /* 0x00ee640000000800 */
[----:B-1----:R4:W-:Y:S02]  /*29ed0*/  SYNCS.ARRIVE.TRANS64.RED.A0TR RZ, [UR4+0x40], R3 ;  /* 0x00004003ffff79a7 */ /* 0x0029e40008300404 */
.L_x_996:
[----:B------:R-:W-:Y:S05]  /*29ee0*/  BSYNC B0 ;  /* 0x0000000000007941 */ /* 0x000fea0003800000 */
.L_x_995:
[----:B------:R-:W-:Y:S05]  /*29ef0*/  @!P1 BRA `(.L_x_998) ;  /* 0x0000000000049947 */ /* 0x000fea0003800000 */
[----:B------:R-:W-:Y:S01]  /*29f00*/  BPT.TRAP 0x1 ;  /* 0x000000040000795c */ /* 0x000fe20000300000 */
.L_x_998:
[----:B------:R-:W-:-:S04]  /*29f10*/  UIADD3 UR25, UR4, 0x40, URZ ;  /* 0x0000004004197890 */ /* 0x000fc8000fffe03f */
[----:B------:R-:W-:-:S09]  /*29f20*/  UPRMT UR15, UR45, 0x654, UR25 ;  /* 0x000006542d0f7896 */ /* 0x000fd20008000019 */
[----:B------:R-:W-:Y:S01]  /*29f30*/  SYNCS.ARRIVE.TRANS64.RED.A1T0 RZ, [UR15], RZ ;  /* 0x000000ffffff79a7 */ /* 0x000fe2000810040f */
[----:B------:R-:W-:Y:S05]  /*29f40*/  @!P1 BRA `(.L_x_999) ;  /* 0x0000000000049947 */ /* 0x000fea0003800000 */
[----:B------:R-:W-:Y:S01]  /*29f50*/  BPT.TRAP 0x1 ;  /* 0x000000040000795c */ /* 0x000fe20000300000 */
.L_x_999:
[----:B------:R-:W5:Y:S02]  /*29f60*/  SYNCS.PHASECHK.TRANS64.TRYWAIT P2, [UR4+0x68], R2 ;  /* 0x00006802ff0075a7 */ /* 0x000f640008040144 */
[----:B-----5:R-:W-:Y:S05]  /*29f70*/  @!P2 BRA `(.L_x_1000) ;  /* 0x000000300060a947 */ /* 0x020fea0003800000 */
.L_x_1126:
        /* <DEDUP_REMOVED lines=9> */
[----:B------:R-:W-:-:S07]  /*2a010*/  UMOV UR19, 0x10000000 ;  /* 0x1000000000137882 */ /* 0x000fce0000000000 */
[----:B------:R1:W-:Y:S02]  /*2a020*/  UTMALDG.3D [UR8], [UR16], desc[UR18] ;  /* 0x00001208100075b4 */ /* 0x0003e40008011000 */
[----:B-1----:R-:W-:Y:S05]  /*2a030*/  @!P1 BRA `(.L_x_1003) ;  /* 0x0000000000049947 */ /* 0x002fea0003800000 */
[----:B------:R-:W-:Y:S01]  /*2a040*/  BPT.TRAP 0x1 ;  /* 0x000000040000795c */ /* 0x000fe20000300000 */
.L_x_1003:
[----:B--234-:R-:W1:Y:S02]  /*2a050*/  LDC R3, c[0x0][0x800] ;  /* 0x00020000ff037b82 */ /* 0x01ce640000000800 */
[----:B-1----:R1:W-:Y:S02]  /*2a060*/  SYNCS.ARRIVE.TRANS64.RED.A0TR RZ, [UR4+0x48], R3 ;  /* 0x00004803ffff79a7 */ /* 0x0023e40008300404 */
.L_x_1002:
[----:B------:R-:W-:Y:S05]  /*2a070*/  BSYNC B0 ;  /* 0x0000000000007941 */ /* 0x000fea0003800000 */
.L_x_1001:
[----:B------:R-:W-:Y:S05]  /*2a080*/  @!P1 BRA `(.L_x_1004) ;  /* 0x0000000000049947 */ /* 0x000fea0003800000 */
[----:B------:R-:W-:Y:S01]  /*2a090*/  BPT.TRAP 0x1 ;  /* 0x000000040000795c */ /* 0x000fe20000300000 */
.L_x_1004:
[----:B------:R-:W-:Y:S02]  /*2a0a0*/  UIADD3 UR17, UR4, 0x48, URZ ;  /* 0x0000004804117890 */ /* 0x000fe4000fffe03f */
[----:B------:R-:W-:Y:S02]  /*2a0b0*/  UIADD3 UR42, UR50, 0x40, URZ ;  /* 0x00000040322a7890 */ /* 0x000fe4000fffe03f */
[----:B------:R-:W-:-:S09]  /*2a0c0*/  UPRMT UR5, UR45, 0x654, UR17 ;  /* 0x000006542d057896 */ /* 0x000fd20008000011 */
[----:B------:R-:W-:Y:S01]  /*2a0d0*/  SYNCS.ARRIVE.TRANS64.RED.A1T0 RZ, [UR5], RZ ;  /* 0x000000ffffff79a7 */ /* 0x000fe20008100405 */
[----:B------:R-:W-:Y:S05]  /*2a0e0*/  @!P1 BRA `(.L_x_1005) ;  /* 0x0000000000049947 */ /* 0x000fea0003800000 */
[----:B------:R-:W-:Y:S01]  /*2a0f0*/  BPT.TRAP 0x1 ;  /* 0x000000040000795c */ /* 0x000fe20000300000 */
.L_x_1005:
[----:B-1234-:R-:W-:-:S04]  /*2a100*/  SHF.L.U32 R3, RZ, 0x1f, RZ ;  /* 0x0000001fff037819 */ /* 0x01efc800000006ff */
[----:B------:R-:W1:Y:S02]  /*2a110*/  SYNCS.PHASECHK.TRANS64.TRYWAIT P2, [UR4+0x50], R3 ;  /* 0x00005003ff0075a7 */ /* 0x000e640008040144 */
[----:B-1----:R-:W-:Y:S05]  /*2a120*/  @!P2 BRA `(.L_x_1006) ;  /* 0x00000030000ca947 */ /* 0x002fea0003800000 */
.L_x_1127:
[----:B------:R-:W-:Y:S04]  /*2a130*/  BSSY B0, `(.L_x_1007) ;  /* 0x000000e000007945 */ /* 0x000fe80003800000 */
[----:B------:R-:W-:Y:S05]  /*2a140*/  @!P0 BRA `(.L_x_1008) ;  /* 0x0000000000308947 */ /* 0x000fea0003800000 */
[----:B------:R-:W-:Y:S01]  /*2a150*/  R2UR UR44, R10 ;  /* 0x000000000a2c72ca */ /* 0x000fe200000e0000 */
[----:B------:R-:W-:Y:S02]  /*2a160*/  UIADD3 UR8, UP0, UR6, 0x3f0, URZ ;  /* 0x000003f006087890 */ /* 0x000fe4000ff1e03f */
[----:B------:R-:W-:Y:S02]  /*2a170*/  UIADD3 UR40, UR4, 0x200, URZ ;  /* 0x0000020004287890 */ /* 0x000fe4000fffe03f */
[----:B------:R-:W-:Y:S01]  /*2a180*/  UIADD3.X UR9, URZ, UR7, URZ, UP0, !UPT ;  /* 0x000000073f097290 */ /* 0x000fe200087fe43f */
[----:B------:R-:W-:Y:S01]  /*2a190*/  UMOV UR10, 0x0 ;  /* 0x00000000000a7882 */ /* 0x000fe20000000000 */
[----:B------:R-:W-:Y:S01]  /*2a1a0*/  UMOV UR11, 0x10000000 ;  /* 0x10000000000b7882 */ /* 0x000fe20000000000 */
[----:B------:R-:W-:-:S06]  /*2a1b0*/  UMOV UR43, UR51 ;  /* 0x00000033002b7c82 */ /* 0x000fcc0008000000 */
[----:B------:R2:W-:Y:S02]  /*2a1c0*/  UTMALDG.3D [UR40], [UR8], desc[UR10] ;  /* 0x00000a28080075b4 */ /* 0x0005e40008011000 */
[----:B--2---:R-:W-:Y:S05]  /*2a1d0*/  @!P1 BRA `(.L_x_1009) ;  /* 0x0000000000049947 */ /* 0x004fea0003800000 */
[----:B------:R-:W-:Y:S01]  /*2a1e0*/  BPT.TRAP 0x1 ;  /* 0x000000040000795c */ /* 0x000fe20000300000 */
.L_x_1009:
[----:B-1----:R-:W1:Y:S02]  /*2a1f0*/  LDC R4, c[0x0][0x800] ;  /* 0x00020000ff047b82 */ /* 0x002e640000000800 */
[----:B-1----:R2:W-:Y:S02]  /*2a200*/  SYNCS.ARRIVE.TRANS64.RED.A0TR RZ, [UR4+0x30], R4 ;  /* 0x00003004ffff79a7 */ /* 0x0025e40008300404 */
.L_x_1008:
[----:B------:R-:W-:Y:S05]  /*2a210*/  BSYNC B0 ;  /* 0x0000000000007941 */ /* 0x000fea0003800000 */
.L_x_1007:
[----:B------:R-:W-:Y:S05]  /*2a220*/  @!P1 BRA `(.L_x_1010) ;  /* 0x0000000000049947 */ /* 0x000fea0003800000 */
[----:B------:R-:W-:Y:S01]  /*2a230*/  BPT.TRAP 0x1 ;  /* 0x000000040000795c */ /* 0x000fe20000300000 */
.L_x_1010:
[----:B------:R-:W-:Y:S01]  /*2a240*/  SYNCS.ARRIVE.TRANS64.RED.A1T0 RZ, [UR14], RZ ;  /* 0x000000ffffff79a7 */ /* 0x000fe2000810040e */
[----:B------:R-:W-:Y:S05]  /*2a250*/  @!P1 BRA `(.L_x_1011) ;  /* 0x0000000000049947 */ /* 0x000fea0003800000 */
[----:B------:R-:W-:Y:S01]  /*2a260*/  BPT.TRAP 0x1 ;  /* 0x000000040000795c */ /* 0x000fe20000300000 */
.L_x_1011:
[----:B------:R-:W3:Y:S02]  /*2a270*/  SYNCS.PHASECHK.TRANS64.TRYWAIT P2, [UR4+0x58], R3 ;  /* 0x00005803ff0075a7 */ /* 0x000ee40008040144 */
[----:B---3--:R-:W-:Y:S05]  /*2a280*/  @!P2 BRA `(.L_x_1012) ;  /* 0x0000002c00cca947 */ /* 0x008fea0003800000 */
.L_x_1128:
        /* <DEDUP_REMOVED lines=13> */
.L_x_1015:
[----:B-12---:R-:W1:Y:S02]  /*2a360*/  LDC R4, c[0x0][0x800] ;  /* 0x00020000ff047b82 */ /* 0x006e640000000800 */
[----:B-1----:R3:W-:Y:S02]  /*2a370*/  SYNCS.ARRIVE.TRANS64.RED.A0TR RZ, [UR4+0x38], R4 ;  /* 0x00003804ffff79a7 */ /* 0x0027e40008300404 */
.L_x_1014:
[----:B------:R-:W-:Y:S05]  /*2a380*/  BSYNC B0 ;  /* 0x0000000000007941 */ /* 0x000fea0003800000 */
.L_x_1013:
[----:B------:R-:W-:Y:S05]  /*2a390*/  @!P1 BRA `(.L_x_1016) ;  /* 0x0000000000049947 */ /* 0x000fea0003800000 */
[----:B------:R-:W-:Y:S01]  /*2a3a0*/  BPT.TRAP 0x1 ;  /* 0x000000040000795c */ /* 0x000fe20000300000 */
.L_x_1016:
[----:B------:R-:W-:Y:S01]  /*2a3b0*/  SYNCS.ARRIVE.TRANS64.RED.A1T0 RZ, [UR13], RZ ;  /* 0x000000ffffff79a7 */ /* 0x000fe2000810040d */
[----:B------:R-:W-:Y:S01]  /*2a3c0*/  UIADD3 UR26, UR50, 0x60, URZ ;  /* 0x00000060321a7890 */ /* 0x000fe2000fffe03f */
[----:B------:R-:W-:Y:S11]  /*2a3d0*/  @!P1 BRA `(.L_x_1017) ;  /* 0x0000000000049947 */ /* 0x000ff60003800000 */
[----:B------:R-:W-:Y:S01]  /*2a3e0*/  BPT.TRAP 0x1 ;  /* 0x000000040000795c */ /* 0x000fe20000300000 */
.L_x_1017:
[----:B------:R-:W4:Y:S02]  /*2a3f0*/  SYNCS.PHASECHK.TRANS64.TRYWAIT P2, [UR4+0x60], R3 ;  /* 0x00006003ff0075a7 */ /* 0x000f240008040144 */
[----:B----4-:R-:W-:Y:S05]  /*2a400*/  @!P2 BRA `(.L_x_1018) ;  /* 0x0000002c0084a947 */ /* 0x010fea0003800000 */
.L_x_1129:
        /* <DEDUP_REMOVED lines=12> */
.L_x_1021:
[----:B-123--:R-:W1:Y:S02]  /*2a4d0*/  LDC R4, c[0x0][0x800] ;  /* 0x00020000ff047b82 */ /* 0x00ee640000000800 */
[----:B-1----:R4:W-:Y:S02]  /*2a4e0*/  SYNCS.ARRIVE.TRANS64.RED.A0TR RZ, [UR4+0x40], R4 ;  /* 0x00004004ffff79a7 */ /* 0x0029e40008300404 */
.L_x_1020:
[----:B------:R-:W-:Y:S05]  /*2a4f0*/  BSYNC B0 ;  /* 0x0000000000007941 */ /* 0x000fea0003800000 */
.L_x_1019:
[----:B------:R-:W-:Y:S05]  /*2a500*/  @!P1 BRA `(.L_x_1022) ;  /* 0x0000000000049947 */ /* 0x000fea0003800000 */
[----:B------:R-:W-:Y:S01]  /*2a510*/  BPT.TRAP 0x1 ;  /* 0x000000040000795c */ /* 0x000fe20000300000 */
.L_x_1022:
[----:B------:R-:W-:Y:S01]  /*2a520*/  SYNCS.ARRIVE.TRANS64.RED.A1T0 RZ, [UR15], RZ ;  /* 0x000000ffffff79a7 */ /* 0x000fe2000810040f */
[----:B------:R-:W-:Y:S05]  /*2a530*/  @!P1 BRA `(.L_x_1023) ;  /* 0x0000000000049947 */ /* 0x000fea0003800000 */
[----:B------:R-:W-:Y:S01]  /*2a540*/  BPT.TRAP 0x1 ;  /* 0x000000040000795c */ /* 0x000fe20000300000 */
.L_x_1023:
[----:B------:R-:W5:Y:S02]  /*2a550*/  SYNCS.PHASECHK.TRANS64.TRYWAIT P2, [UR4+0x68], R3 ;  /* 0x00006803ff0075a7 */ /* 0x000f640008040144 */
[----:B-----5:R-:W-:Y:S05]  /*2a560*/  @!P2 BRA `(.L_x_1024) ;  /* 0x0000002c0044a947 */ /* 0x020fea0003800000 */
.L_x_1130:
        /* <DEDUP_REMOVED lines=11> */
[----:B-1----:R-:W-:Y:S05]  /*2a620*/  @!P1 BRA `(.L_x_1027) ;  /* 0x0000000000049947 */ /* 0x002fea0003800000 */
[----:B------:R-:W-:Y:S01]  /*2a630*/  BPT.TRAP 0x1 ;  /* 0x000000040000795c */ /* 0x000fe20000300000 */
.L_x_1027:
[----:B--234-:R-:W1:Y:S02]  /*2a640*/  LDC R4, c[0x0][0x800] ;  /* 0x00020000ff047b82 */ /* 0x01ce640000000800 */
[----:B-1----:R1:W-:Y:S02]  /*2a650*/  SYNCS.ARRIVE.TRANS64.RED.A0TR RZ, [UR4+0x48], R4 ;  /* 0x00004804ffff79a7 */ /* 0x0023e40008300404 */
.L_x_1026:
[----:B------:R-:W-:Y:S05]  /*2a660*/  BSYNC B0 ;  /* 0x0000000000007941 */ /* 0x000fea0003800000 */
.L_x_1025:
[----:B------:R-:W-:Y:S05]  /*2a670*/  @!P1 BRA `(.L_x_1028) ;  /* 0x0000000000049947 */ /* 0x000fea0003800000 */
[----:B------:R-:W-:Y:S01]  /*2a680*/  BPT.TRAP 0x1 ;  /* 0x000000040000795c */ /* 0x000fe20000300000 */
.L_x_1028:
[----:B------:R-:W-:Y:S01]  /*2a690*/  SYNCS.ARRIVE.TRANS64.RED.A1T0 RZ, [UR5], RZ ;  /* 0x000000ffffff79a7 */ /* 0x000fe20008100405 */
[----:B------:R-:W-:Y:S01]  /*2a6a0*/  UIADD3 UR10, UR50, 0x80, URZ ;  /* 0x00000080320a7890 */ /* 0x000fe2000fffe03f */
[----:B------:R-:W-:Y:S11]  /*2a6b0*/  @!P1 BRA `(.L_x_1029) ;  /* 0x0000000000049947 */ /* 0x000ff60003800000 */
[----:B------:R-:W-:Y:S01]  /*2a6c0*/  BPT.TRAP 0x1 ;  /* 0x000000040000795c */ /* 0x000fe20000300000 */
.L_x_1029:
[----:B------:R-:W5:Y:S02]  /*2a6d0*/  SYNCS.PHASECHK.TRANS64.TRYWAIT P2, [UR4+0x50], R2 ;  /* 0x00005002ff0075a7 */ /* 0x000f640008040144 */
[----:B-----5:R-:W-:Y:S05]  /*2a6e0*/  @!P2 BRA `(.L_x_1030) ;  /* 0x0000002800fca947 */ /* 0x020fea0003800000 */
.L_x_1131:
        /* <DEDUP_REMOVED lines=8> */
[----:B------:R-:W-:Y:S01]  /*2a770*/  UMOV UR9, UR41 ;  /* 0x0000002900097c82 */ /* 0x000fe20008000000 */
[----:B------:R-:W-:-:S05]  /*2a780*/  UMOV UR11, UR51 ;  /* 0x00000033000b7c82 */ /* 0x000fca0008000000 */
[----:B------:R1:W-:Y:S02]  /*2a790*/  UTMALDG.3D [UR8], [UR18], desc[UR26] ;  /* 0x00001a08120075b4 */ /* 0x0003e40008011000 */
[----:B-1----:R-:W-:Y:S05]  /*2a7a0*/  @!P1 BRA `(.L_x_1033) ;  /* 0x0000000000049947 */ /* 0x002fea0003800000 */
[----:B------:R-:W-:Y:S01]  /*2a7b0*/  BPT.TRAP 0x1 ;  /* 0x000000040000795c */ /* 0x000fe20000300000 */
.L_x_1033:
[----:B--234-:R-:W1:Y:S02]  /*2a7c0*/  LDC R4, c[0x0][0x800] ;  /* 0x00020000ff047b82 */ /* 0x01ce640000000800 */
[----:B-1----:R1:W-:Y:S02]  /*2a7d0*/  SYNCS.ARRIVE.TRANS64.RED.A0TR RZ, [UR4+0x30], R4 ;  /* 0x00003004ffff79a7 */ /* 0x0023e40008300404 */
.L_x_1032:
[----:B------:R-:W-:Y:S05]  /*2a7e0*/  BSYNC B0 ;  /* 0x0000000000007941 */ /* 0x000fea0003800000 */
.L_x_1031:
[----:B------:R-:W-:Y:S05]  /*2a7f0*/  @!P1 BRA `(.L_x_1034) ;  /* 0x0000000000049947 */ /* 0x000fea0003800000 */
[----:B------:R-:W-:Y:S01]  /*2a800*/  BPT.TRAP 0x1 ;  /* 0x000000040000795c */ /* 0x000fe20000300000 */
.L_x_1034:
[----:B------:R-:W-:Y:S01]  /*2a810*/  SYNCS.ARRIVE.TRANS64.RED.A1T0 RZ, [UR14], RZ ;  /* 0x000000ffffff79a7 */ /* 0x000fe2000810040e */
[----:B------:R-:W-:Y:S05]  /*2a820*/  @!P1 BRA `(.L_x_1035) ;  /* 0x0000000000049947 */ /* 0x000fea0003800000 */
[----:B------:R-:W-:Y:S01]  /*2a830*/  BPT.TRAP 0x1 ;  /* 0x000000040000795c */ /* 0x000fe20000300000 */
.L_x_1035:
[----:B------:R-:W5:Y:S02]  /*2a840*/  SYNCS.PHASECHK.TRANS64.TRYWAIT P2, [UR4+0x58], R2 ;  /* 0x00005802ff0075a7 */ /* 0x000f640008040144 */
[----:B-----5:R-:W-:Y:S05]  /*2a850*/  @!P2 BRA `(.L_x_1036) ;  /* 0x0000002800b8a947 */ /* 0x020fea0003800000 */
.L_x_1132:
        /* <DEDUP_REMOVED lines=13> */
.L_x_1039:
[----:B--234-:R-:W1:Y:S02]  /*2a930*/  LDC R4, c[0x0][0x800] ;  /* 0x00020000ff047b82 */ /* 0x01ce640000000800 */
[----:B-1----:R1:W-:Y:S02]  /*2a940*/  SYNCS.ARRIVE.TRANS64.RED.A0TR RZ, [UR4+0x38], R4 ;  /* 0x00003804ffff79a7 */ /* 0x0023e40008300404 */
.L_x_1038:
[----:B------:R-:W-:Y:S05]  /*2a950*/  BSYNC B0 ;  /* 0x0000000000007941 */ /* 0x000fea0003800000 */
.L_x_1037:
[----:B------:R-:W-:Y:S05]  /*2a960*/  @!P1 BRA `(.L_x_1040) ;  /* 0x0000000000049947 */ /* 0x000fea0003800000 */
[----:B------:R-:W-:Y:S01]  /*2a970*/  BPT.TRAP 0x1 ;  /* 0x000000040000795c */ /* 0x000fe20000300000 */
.L_x_1040:
[----:B------:R-:W-:Y:S01]  /*2a980*/  SYNCS.ARRIVE.TRANS64.RED.A1T0 RZ, [UR13], RZ ;  /* 0x000000ffffff79a7 */ /* 0x000fe2000810040d */
[----:B------:R-:W-:Y:S01]  /*2a990*/  UIADD3 UR10, UR50, 0xa0, URZ ;  /* 0x000000a0320a7890 */ /* 0x000fe2000fffe03f */
[----:B------:R-:W-:Y:S11]  /*2a9a0*/  @!P1 BRA `(.L_x_1041) ;  /* 0x0000000000049947 */ /* 0x000ff60003800000 */
[----:B------:R-:W-:Y:S01]  /*2a9b0*/  BPT.TRAP 0x1 ;  /* 0x000000040000795c */ /* 0x000fe20000300000 */
.L_x_1041:
[----:B------:R-:W5:Y:S02]  /*2a9c0*/  SYNCS.PHASECHK.TRANS64.TRYWAIT P2, [UR4+0x60], R2 ;  /* 0x00006002ff0075a7 */ /* 0x000f640008040144 */
[----:B-----5:R-:W-:Y:S05]  /*2a9d0*/  @!P2 BRA `(.L_x_1042) ;  /* 0x000000280070a947 */ /* 0x020fea0003800000 */
.L_x_1133:
        /* <DEDUP_REMOVED lines=13> */
.L_x_1045:
[----:B--234-:R-:W1:Y:S02]  /*2aab0*/  LDC R4, c[0x0][0x800] ;  /* 0x00020000ff047b82 */ /* 0x01ce640000000800 */
[----:B-1----:R1:W-:Y:S02]  /*2aac0*/  SYNCS.ARRIVE.TRANS64.RED.A0TR RZ, [UR4+0x40], R4 ;  /* 0x00004004ffff79a7 */ /* 0x0023e40008300404 */
.L_x_1044:
[----:B------:R-:W-:Y:S05]  /*2aad0*/  BSYNC B0 ;  /* 0x0000000000007941 */ /* 0x000fea0003800000 */
.L_x_1043:
[----:B------:R-:W-:Y:S05]  /*2aae0*/  @!P1 BRA `(.L_x_1046) ;  /* 0x0000000000049947 */ /* 0x000fea0003800000 */
[----:B------:R-:W-:Y:S01]  /*2aaf0*/  BPT.TRAP 0x1 ;  /* 0x000000040000795c */ /* 0x000fe20000300000 */
.L_x_1046:
[----:B------:R-:W-:Y:S01]  /*2ab00*/  SYNCS.ARRIVE.TRANS64.RED.A1T0 RZ, [UR15], RZ ;  /* 0x000000ffffff79a7 */ /* 0x000fe2000810040f */
[----:B------:R-:W-:Y:S05]  /*2ab10*/  @!P1 BRA `(.L_x_1047) ;  /* 0x0000000000049947 */ /* 0x000fea0003800000 */
[----:B------:R-:W-:Y:S01]  /*2ab20*/  BPT.TRAP 0x1 ;  /* 0x000000040000795c */ /* 0x000fe20000300000 */
.L_x_1047:
[----:B------:R-:W5:Y:S02]  /*2ab30*/  SYNCS.PHASECHK.TRANS64.TRYWAIT P2, [UR4+0x68], R2 ;  /* 0x00006802ff0075a7 */ /* 0x000f640008040144 */
[----:B-----5:R-:W-:Y:S05]  /*2ab40*/  @!P2 BRA `(.L_x_1048) ;  /* 0x00000028002ca947 */ /* 0x020fea0003800000 */
.L_x_1134:
        /* <DEDUP_REMOVED lines=13> */
.L_x_1051:
[----:B------:R-:W1:Y:S02]  /*2ac20*/  LDC R2, c[0x0][0x800] ;  /* 0x00020000ff027b82 */ /* 0x000e640000000800 */
[----:B-1----:R1:W-:Y:S02]  /*2ac30*/  SYNCS.ARRIVE.TRANS64.RED.A0TR RZ, [UR4+0x48], R2 ;  /* 0x00004802ffff79a7 */ /* 0x0023e40008300404 */
.L_x_1050:
[----:B------:R-:W-:Y:S05]  /*2ac40*/  BSYNC B0 ;  /* 0x0000000000007941 */ /* 0x000fea0003800000 */
.L_x_1049:
[----:B------:R-:W-:Y:S05]  /*2ac50*/  @!P1 BRA `(.L_x_1052) ;  /* 0x0000000000049947 */ /* 0x000fea0003800000 */
[----:B------:R-:W-:Y:S01]  /*2ac60*/  BPT.TRAP 0x1 ;  /* 0x000000040000795c */ /* 0x000fe20000300000 */
.L_x_1052:
[----:B------:R-:W-:Y:S01]  /*2ac70*/  SYNCS.ARRIVE.TRANS64.RED.A1T0 RZ, [UR5], RZ ;  /* 0x000000ffffff79a7 */ /* 0x000fe20008100405 */
[----:B------:R-:W-:Y:S01]  /*2ac80*/  UIADD3 UR10, UR50, 0xc0, URZ ;  /* 0x000000c0320a7890 */ /* 0x000fe2000fffe03f */
[----:B------:R-:W-:Y:S11]  /*2ac90*/  @!P1 BRA `(.L_x_1053) ;  /* 0x0000000000049947 */ /* 0x000ff60003800000 */
[----:B------:R-:W-:Y:S01]  /*2aca0*/  BPT.TRAP 0x1 ;  /* 0x000000040000795c */ /* 0x000fe20000300000 */
.L_x_1053:
[----:B------:R-:W5:Y:S02]  /*2acb0*/  SYNCS.PHASECHK.TRANS64.TRYWAIT P2, [UR4+0x50], R3 ;  /* 0x00005003ff0075a7 */ /* 0x000f640008040144 */
[----:B-----5:R-:W-:Y:S05]  /*2acc0*/  @!P2 BRA `(.L_x_1054) ;  /* 0x0000002400e4a947 */ /* 0x020fea0003800000 */
.L_x_1135:
        /* <DEDUP_REMOVED lines=13> */
.L_x_1057:
[----:B------:R-:W1:Y:S02]  /*2ada0*/  LDC R2, c[0x0][0x800] ;  /* 0x00020000ff027b82 */ /* 0x000e640000000800 */
[----:B-1----:R1:W-:Y:S02]  /*2adb0*/  SYNCS.ARRIVE.TRANS64.RED.A0TR RZ, [UR4+0x30], R2 ;  /* 0x00003002ffff79a7 */ /* 0x0023e40008300404 */
.L_x_1056:
[----:B------:R-:W-:Y:S05]  /*2adc0*/  BSYNC B0 ;  /* 0x0000000000007941 */ /* 0x000fea0003800000 */
.L_x_1055:
[----:B------:R-:W-:Y:S05]  /*2add0*/  @!P1 BRA `(.L_x_1058) ;  /* 0x0000000000049947 */ /* 0x000fea0003800000 */
[----:B------:R-:W-:Y:S01]  /*2ade0*/  BPT.TRAP 0x1 ;  /* 0x000000040000795c */ /* 0x000fe20000300000 */
.L_x_1058:
[----:B------:R-:W-:Y:S01]  /*2adf0*/  SYNCS.ARRIVE.TRANS64.RED.A1T0 RZ, [UR14], RZ ;  /* 0x000000ffffff79a7 */ /* 0x000fe2000810040e */
[----:B------:R-:W-:Y:S05]  /*2ae00*/  @!P1 BRA `(.L_x_1059) ;  /* 0x0000000000049947 */ /* 0x000fea0003800000 */
[----:B------:R-:W-:Y:S01]  /*2ae10*/  BPT.TRAP 0x1 ;  /* 0x000000040000795c */ /* 0x000fe20000300000 */
.L_x_1059:
[----:B------:R-:W5:Y:S02]  /*2ae20*/  SYNCS.PHASECHK.TRANS64.TRYWAIT P2, [UR4+0x58], R3 ;  /* 0x00005803ff0075a7 */ /* 0x000f640008040144 */
[----:B-----5:R-:W-:Y:S05]  /*2ae30*/  @!P2 BRA `(.L_x_1060) ;  /* 0x0000002400a0a947 */ /* 0x020fea0003800000 */
.L_x_1136:
        /* <DEDUP_REMOVED lines=13> */
.L_x_1063:
[----:B------:R-:W1:Y:S02]  /*2af10*/  LDC R2, c[0x0][0x800] ;  /* 0x00020000ff027b82 */ /* 0x000e640000000800 */
[----:B-1----:R1:W-:Y:S02]  /*2af20*/  SYNCS.ARRIVE.TRANS64.RED.A0TR RZ, [UR4+0x38], R2 ;  /* 0x00003802ffff79a7 */ /* 0x0023e40008300404 */
.L_x_1062:
[----:B------:R-:W-:Y:S05]  /*2af30*/  BSYNC B0 ;  /* 0x0000000000007941 */ /* 0x000fea0003800000 */
.L_x_1061:
[----:B------:R-:W-:Y:S05]  /*2af40*/  @!P1 BRA `(.L_x_1064) ;  /* 0x0000000000049947 */ /* 0x000fea0003800000 */
[----:B------:R-:W-:Y:S01]  /*2af50*/  BPT.TRAP 0x1 ;  /* 0x000000040000795c */ /* 0x000fe20000300000 */
.L_x_1064:
[----:B------:R-:W-:Y:S01]  /*2af60*/  SYNCS.ARRIVE.TRANS64.RED.A1T0 RZ, [UR13], RZ ;  /* 0x000000ffffff79a7 */ /* 0x000fe2000810040d */
[----:B------:R-:W-:Y:S01]  /*2af70*/  UIADD3 UR10, UR50, 0xe0, URZ ;  /* 0x000000e0320a7890 */ /* 0x000fe2000fffe03f */
[----:B------:R-:W-:Y:S11]  /*2af80*/  @!P1 BRA `(.L_x_1065) ;  /* 0x0000000000049947 */ /* 0x000ff60003800000 */
[----:B------:R-:W-:Y:S01]  /*2af90*/  BPT.TRAP 0x1 ;  /* 0x000000040000795c */ /* 0x000fe20000300000 */
.L_x_1065:
[----:B------:R-:W5:Y:S02]  /*2afa0*/  SYNCS.PHASECHK.TRANS64.TRYWAIT P2, [UR4+0x60], R3 ;  /* 0x00006003ff0075a7 */ /* 0x000f640008040144 */
[----:B-----5:R-:W-:Y:S05]  /*2afb0*/  @!P2 BRA `(.L_x_1066) ;  /* 0x000000240058a947 */ /* 0x020fea0003800000 */
.L_x_1137:
        /* <DEDUP_REMOVED lines=13> */
.L_x_1069:
[----:B------:R-:W1:Y:S02]  /*2b090*/  LDC R2, c[0x0][0x800] ;  /* 0x00020000ff027b82 */ /* 0x000e640000000800 */
[----:B-1----:R1:W-:Y:S02]  /*2b0a0*/  SYNCS.ARRIVE.TRANS64.RED.A0TR RZ, [UR4+0x40], R2 ;  /* 0x00004002ffff79a7 */ /* 0x0023e40008300404 */
.L_x_1068:
[----:B------:R-:W-:Y:S05]  /*2b0b0*/  BSYNC B0 ;  /* 0x0000000000007941 */ /* 0x000fea0003800000 */
.L_x_1067:
[----:B------:R-:W-:Y:S05]  /*2b0c0*/  @!P1 BRA `(.L_x_1070) ;  /* 0x0000000000049947 */ /* 0x000fea0003800000 */
[----:B------:R-:W-:Y:S01]  /*2b0d0*/  BPT.TRAP 0x1 ;  /* 0x000000040000795c */ /* 0x000fe20000300000 */
.L_x_1070:
[----:B------:R-:W-:Y:S01]  /*2b0e0*/  SYNCS.ARRIVE.TRANS64.RED.A1T0 RZ, [UR15], RZ ;  /* 0x000000ffffff79a7 */ /* 0x000fe2000810040f */
[----:B------:R-:W-:Y:S05]  /*2b0f0*/  @!P1 BRA `(.L_x_1071) ;  /* 0x0000000000049947 */ /* 0x000fea0003800000 */
[----:B------:R-:W-:Y:S01]  /*2b100*/  BPT.TRAP 0x1 ;  /* 0x000000040000795c */ /* 0x000fe20000300000 */
.L_x_1071:
[----:B------:R-:W5:Y:S02]  /*2b110*/  SYNCS.PHASECHK.TRANS64.TRYWAIT P2, [UR4+0x68], R3 ;  /* 0x00006803ff0075a7 */ /* 0x000f640008040144 */
[----:B-----5:R-:W-:Y:S05]  /*2b120*/  @!P2 BRA `(.L_x_1072) ;  /* 0x000000240014a947 */ /* 0x020fea0003800000 */
.L_x_1138:
        /* <DEDUP_REMOVED lines=13> */
.L_x_1075:
[----:B------:R-:W1:Y:S02]  /*2b200*/  LDC R2, c[0x0][0x800] ;  /* 0x00020000ff027b82 */ /* 0x000e640000000800 */
[----:B-1----:R1:W-:Y:S02]  /*2b210*/  SYNCS.ARRIVE.TRANS64.RED.A0TR RZ, [UR4+0x48], R2 ;  /* 0x00004802ffff79a7 */ /* 0x0023e40008300404 */
.L_x_1074:
[----:B------:R-:W-:Y:S05]  /*2b220*/  BSYNC B0 ;  /* 0x0000000000007941 */ /* 0x000fea0003800000 */
.L_x_1073:
[----:B------:R-:W-:Y:S05]  /*2b230*/  @!P1 BRA `(.L_x_1076) ;  /* 0x0000000000049947 */ /* 0x000fea0003800000 */
[----:B------:R-:W-:Y:S01]  /*2b240*/  BPT.TRAP 0x1 ;  /* 0x000000040000795c */ /* 0x000fe20000300000 */
.L_x_1076:
[----:B------:R-:W5:Y:S01]  /*2b250*/  LDL.LU R12, [R1+0x200] ;  /* 0x00020000010c7983 */ /* 0x000f620000300800 */
[----:B------:R-:W-:Y:S01]  /*2b260*/  IADD3 R19, P0, R19, UR54, RZ ;  /* 0x0000003613137c10 */ /* 0x000fe2000ff1e0ff */
[----:B------:R-:W-:Y:S01]  /*2b270*/  SYNCS.ARRIVE.TRANS64.RED.A1T0 RZ, [UR5], RZ ;  /* 0x000000ffffff79a7 */ /* 0x000fe20008100405 */
[----:B-1234-:R-:W-:Y:S02]  /*2b280*/  PRMT R4, RZ, 0x7610, R4 ;  /* 0x00007610ff047816 */ /* 0x01efe40000000004 */
[----:B------:R-:W-:Y:S02]  /*2b290*/  MOV R2, 0xffffffff ;  /* 0xffffffff00027802 */ /* 0x000fe40000000f00 */
[----:B------:R-:W-:Y:S02]  /*2b2a0*/  MOV R3, 0xffffffff ;  /* 0xffffffff00037802 */ /* 0x000fe40000000f00 */
[----:B------:R-:W-:Y:S02]  /*2b2b0*/  MOV R10, 0xffffffff ;  /* 0xffffffff000a7802 */ /* 0x000fe40000000f00 */
[----:B-----5:R-:W-:-:S02]  /*2b2c0*/  IADD3.X R12, R12, UR53, RZ, P0, !PT ;  /* 0x000000350c0c7c10 */ /* 0x020fc400087fe4ff */
[----:B------:R-:W-:-:S03]  /*2b2d0*/  ISETP.GE.U32.AND P0, PT, R19, UR30, PT ;  /* 0x0000001e13007c0c */ /* 0x000fc6000bf06070 */
[----:B------:R1:W-:Y:S01]  /*2b2e0*/  STL [R1+0x200], R12 ;  /* 0x0002000c01007387 */ /* 0x0003e20000100800 */
[----:B------:R-:W-:-:S13]  /*2b2f0*/  ISETP.GE.U32.AND.EX P0, PT, R12, UR31, PT, P0 ;  /* 0x0000001f0c007c0c */ /* 0x000fda000bf06100 */
[----:B-1----:R-:W-:Y:S05]  /*2b300*/  @P0 BRA `(.L_x_1077) ;  /* 0x0000000400580947 */ /* 0x002fea0003800000 */
[----:B------:R-:W1:Y:S01]  /*2b310*/  S2R R7, SR_CTAID.X ;  /* 0x0000000000077919 */ /* 0x000e620000002500 */
[----:B------:R-:W2:Y:S01]  /*2b320*/  LDC R13, c[0x0][0x904] ;  /* 0x00024100ff0d7b82 */ /* 0x000ea20000000800 */
[----:B------:R-:W-:Y:S01]  /*2b330*/  ULDC UR4, c[0x0][0x150] ;  /* 0x0000540000047ab9 */ /* 0x000fe20000000800 */
[----:B------:R-:W3:Y:S06]  /*2b340*/  S2R R2, SR_CTAID.Y ;  /* 0x0000000000027919 */ /* 0x000eec0000002600 */
[----:B------:R-:W4:Y:S08]  /*2b350*/  LDC R4, c[0x0][0x144] ;  /* 0x00005100ff047b82 */ /* 0x000f300000000800 */
[----:B------:R-:W5:Y:S08]  /*2b360*/  LDC R11, c[0x0][0x148] ;  /* 0x00005200ff0b7b82 */ /* 0x000f700000000800 */
[----:B------:R-:W4:Y:S01]  /*2b370*/  LDC.64 R8, c[0x0][0x8d0] ;  /* 0x00023400ff087b82 */ /* 0x000f220000000a00 */
[----:B--2---:R-:W-:-:S02]  /*2b380*/  ISETP.NE.AND P2, PT, R13, 0x1, PT ;  /* 0x000000010d00780c */ /* 0x004fc40003f45270 */
[----:B-1----:R-:W-:Y:S02]  /*2b390*/  I2FP.F32.U32 R3, R7 ;  /* 0x0000000700037245 */ /* 0x002fe40000201000 */
[----:B---3--:R-:W-:-:S03]  /*2b3a0*/  I2FP.F32.U32 R5, R2 ;  /* 0x0000000200057245 */ /* 0x008fc60000201000 */
[----:B------:R-:W-:Y:S01]  /*2b3b0*/  FMUL R3, R3, UR4 ;  /* 0x0000000403037c20 */ /* 0x000fe20008400000 */
[----:B------:R-:W-:Y:S02]  /*2b3c0*/  ULDC UR4, c[0x0][0x154] ;  /* 0x0000550000047ab9 */ /* 0x000fe40000000800 */
[----:B------:R-:W-:-:S03]  /*2b3d0*/  FMUL R10, R5, UR4 ;  /* 0x00000004050a7c20 */ /* 0x000fc60008400000 */
[----:B------:R-:W1:Y:S01]  /*2b3e0*/  F2I.U32.TRUNC.NTZ R3, R3 ;  /* 0x0000000300037305 */ /* 0x000e62000020f000 */
[----:B----4-:R-:W-:-:S07]  /*2b3f0*/  ISETP.NE.U32.AND P0, PT, R8, RZ, PT ;  /* 0x000000ff0800720c */ /* 0x010fce0003f05070 */
[----:B------:R-:W2:Y:S01]  /*2b400*/  F2I.U32.TRUNC.NTZ R10, R10 ;  /* 0x0000000a000a7305 */ /* 0x000ea2000020f000 */
[----:B------:R-:W-:Y:S02]  /*2b410*/  ISETP.NE.AND.EX P0, PT, R9, RZ, PT, P0 ;  /* 0x000000ff0900720c */ /* 0x000fe40003f05300 */
[----:B-1----:R-:W-:Y:S02]  /*2b420*/  IADD3 R5, -R3, RZ, RZ ;  /* 0x000000ff03057210 */ /* 0x002fe40007ffe1ff */
[----:B------:R-:W-:-:S03]  /*2b430*/  MOV R3, R12 ;  /* 0x0000000c00037202 */ /* 0x000fc60000000f00 */
[----:B------:R-:W-:Y:S01]  /*2b440*/  IMAD R7, R4, R5, R7 ;  /* 0x0000000504077224 */ /* 0x000fe200078e0207 */
[----:B--2---:R-:W-:-:S05]  /*2b450*/  IADD3 R4, -R10, RZ, RZ ;  /* 0x000000ff0a047210 */ /* 0x004fca0007ffe1ff */
[----:B-----5:R-:W-:Y:S01]  /*2b460*/  @P2 IMAD R7, R11, R4, R2 ;  /* 0x000000040b072224 */ /* 0x020fe200078e0202 */
[----:B------:R-:W-:Y:S01]  /*2b470*/  MOV R2, R19 ;  /* 0x0000001300027202 */ /* 0x000fe20000000f00 */
[----:B------:R-:W1:Y:S01]  /*2b480*/  LDC R11, c[0x0][0x8d8] ;  /* 0x00023600ff0b7b82 */ /* 0x000e620000000800 */
[----:B------:R-:W-:Y:S05]  /*2b490*/  @!P0 BRA `(.L_x_1078) ;  /* 0x0000000000288947 */ /* 0x000fea0003800000 */
[----:B------:R-:W2:Y:S02]  /*2b4a0*/  LDC R2, c[0x0][0x8dc] ;  /* 0x00023700ff027b82 */ /* 0x000ea40000000800 */
[----:B--2---:R-:W-:-:S04]  /*2b4b0*/  IADD3 R3, P0, R19, R2, RZ ;  /* 0x0000000213037210 */ /* 0x004fc80007f1e0ff */
[----:B------:R-:W-:-:S05]  /*2b4c0*/  IADD3.X R13, RZ, R12, RZ, P0, !PT ;  /* 0x0000000cff0d7210 */ /* 0x000fca00007fe4ff */
[----:B------:R-:W-:-:S04]  /*2b4d0*/  IMAD.WIDE.U32 R4, R13, R8, RZ ;  /* 0x000000080d047225 */ /* 0x000fc800078e00ff */
[----:B------:R-:W-:-:S04]  /*2b4e0*/  IMAD.WIDE.U32 R4, P0, R3, R9, R4 ;  /* 0x0000000903047225 */ /* 0x000fc80007800004 */
[----:B------:R-:W-:Y:S01]  /*2b4f0*/  IMAD.WIDE.U32 R2, R3, R8, RZ ;  /* 0x0000000803027225 */ /* 0x000fe200078e00ff */
[----:B------:R-:W-:-:S04]  /*2b500*/  MOV R2, R5 ;  /* 0x0000000500027202 */ /* 0x000fc80000000f00 */
[----:B------:R-:W-:Y:S02]  /*2b510*/  IADD3 RZ, P1, R3, R4, RZ ;  /* 0x0000000403ff7210 */ /* 0x000fe40007f3e0ff */
[----:B------:R-:W-:-:S03]  /*2b520*/  IADD3.X R3, RZ, RZ, RZ, P0, !PT ;  /* 0x000000ffff037210 */ /* 0x000fc600007fe4ff */
[----:B------:R-:W-:-:S08]  /*2b530*/  IMAD.WIDE.U32.X R2, R13, R9, R2, P1 ;  /* 0x000000090d027225 */ /* 0x000fd000008e0402 */
.L_x_1078:
[----:B------:R-:W2:Y:S01]  /*2b540*/  LDC.64 R4, c[0x0][0x8c8] ;  /* 0x00023200ff047b82 */ /* 0x000ea20000000a00 */
[-CC-:B-1----:R-:W-:Y:S02]  /*2b550*/  SHF.R.U64 R10, R2, R11.reuse, R3.reuse ;  /* 0x0000000b020a7219 */ /* 0x182fe40000001203 */
[----:B------:R-:W-:Y:S02]  /*2b560*/  SHF.R.U32.HI R11, RZ, R11, R3 ;  /* 0x0000000bff0b7219 */ /* 0x000fe40000011603 */
[----:B------:R-:W-:Y:S02]  /*2b570*/  IADD3 R9, P0, RZ, -R10, RZ ;  /* 0x8000000aff097210 */ /* 0x000fe40007f1e0ff */
[----:B------:R-:W-:Y:S02]  /*2b580*/  MOV R3, R12 ;  /* 0x0000000c00037202 */ /* 0x000fe40000000f00 */
[----:B------:R-:W1:Y:S01]  /*2b590*/  LDC R12, c[0x0][0x8c0] ;  /* 0x00023000ff0c7b82 */ /* 0x000e620000000800 */
[----:B------:R-:W-:-:S04]  /*2b5a0*/  IMAD.X R11, RZ, RZ, ~R11, P0 ;  /* 0x000000ffff0b7224 */ /* 0x000fc800000e0e0b */
[----:B--2---:R-:W-:-:S04]  /*2b5b0*/  IMAD R2, R11, R4, RZ ;  /* 0x000000040b027224 */ /* 0x004fc800078e02ff */
[C---:B------:R-:W-:Y:S01]  /*2b5c0*/  IMAD R11, R9.reuse, R5, R2 ;  /* 0x00000005090b7224 */ /* 0x040fe200078e0202 */
[----:B------:R-:W-:Y:S01]  /*2b5d0*/  MOV R2, R19 ;  /* 0x0000001300027202 */ /* 0x000fe20000000f00 */
[----:B------:R-:W2:Y:S04]  /*2b5e0*/  LDC R5, c[0x0][0x900] ;  /* 0x00024000ff057b82 */ /* 0x000ea80000000800 */
[----:B------:R-:W-:-:S04]  /*2b5f0*/  IMAD.WIDE.U32 R2, R9, R4, R2 ;  /* 0x0000000409027225 */ /* 0x000fc800078e0002 */
[----:B------:R-:W3:Y:S01]  /*2b600*/  LDC.64 R8, c[0x0][0x8e8] ;  /* 0x00023a00ff087b82 */ /* 0x000ee20000000a00 */
[----:B------:R-:W-:-:S04]  /*2b610*/  IADD3 R3, R3, R11, RZ ;  /* 0x0000000b03037210 */ /* 0x000fc80007ffe0ff */
[-CC-:B-1----:R-:W-:Y:S02]  /*2b620*/  SHF.R.U64 R11, R2, R12.reuse, R3.reuse ;  /* 0x0000000c020b7219 */ /* 0x182fe40000001203 */
[----:B------:R-:W-:Y:S01]  /*2b630*/  SHF.R.U32.HI R3, RZ, R12, R3 ;  /* 0x0000000cff037219 */ /* 0x000fe20000011603 */
[----:B------:R-:W1:Y:S01]  /*2b640*/  LDC R4, c[0x0][0x8b0] ;  /* 0x00022c00ff047b82 */ /* 0x000e620000000800 */
[----:B---3--:R-:W-:-:S04]  /*2b650*/  ISETP.NE.U32.AND P0, PT, R8, RZ, PT ;  /* 0x000000ff0800720c */ /* 0x008fc80003f05070 */
[----:B------:R-:W-:Y:S02]  /*2b660*/  ISETP.NE.AND.EX P0, PT, R9, RZ, PT, P0 ;  /* 0x000000ff0900720c */ /* 0x000fe40003f05300 */
[-CC-:B-1----:R-:W-:Y:S02]  /*2b670*/  SHF.R.U64 R12, R11, R4.reuse, R3.reuse ;  /* 0x000000040b0c7219 */ /* 0x182fe40000001203 */
[----:B------:R-:W-:-:S04]  /*2b680*/  SHF.R.U32.HI R4, RZ, R4, R3 ;  /* 0x00000004ff047219 */ /* 0x000fc80000011603 */
[-CC-:B--2---:R-:W-:Y:S02]  /*2b690*/  SHF.R.U64 R13, R12, R5.reuse, R4.reuse ;  /* 0x000000050c0d7219 */ /* 0x184fe40000001204 */
[----:B------:R-:W-:Y:S02]  /*2b6a0*/  SHF.R.U32.HI R4, RZ, R5, R4 ;  /* 0x00000005ff047219 */ /* 0x000fe40000011604 */
[----:B------:R-:W-:Y:S02]  /*2b6b0*/  MOV R2, R13 ;  /* 0x0000000d00027202 */ /* 0x000fe40000000f00 */
[----:B------:R-:W-:Y:S01]  /*2b6c0*/  MOV R3, R4 ;  /* 0x0000000400037202 */ /* 0x000fe20000000f00 */
[----:B------:R-:W-:Y:S06]  /*2b6d0*/  @!P0 BRA `(.L_x_1079) ;  /* 0x0000000000288947 */ /* 0x000fec0003800000 */
[----:B------:R-:W1:Y:S02]  /*2b6e0*/  LDC R2, c[0x0][0x8f4] ;  /* 0x00023d00ff027b82 */ /* 0x000e640000000800 */
[----:B-1----:R-:W-:-:S04]  /*2b6f0*/  IADD3 R3, P0, R13, R2, RZ ;  /* 0x000000020d037210 */ /* 0x002fc80007f1e0ff */
        /* <DEDUP_REMOVED lines=8> */
.L_x_1079:
[----:B------:R-:W1:Y:S01]  /*2b780*/  LDC R4, c[0x0][0x8f0] ;  /* 0x00023c00ff047b82 */ /* 0x000e620000000800 */
[----:B------:R-:W-:-:S07]  /*2b790*/  LOP3.LUT R11, R11, R17, RZ, 0xc0, !PT ;  /* 0x000000110b0b7212 */ /* 0x000fce00078ec0ff */
[----:B------:R-:W2:Y:S08]  /*2b7a0*/  LDC R5, c[0x0][0x8e0] ;  /* 0x00023800ff057b82 */ /* 0x000eb00000000800 */
[----:B------:R-:W3:Y:S01]  /*2b7b0*/  LDC R9, c[0x0][0x8b8] ;  /* 0x00022e00ff097b82 */ /* 0x000ee20000000800 */
[----:B-1----:R-:W-:-:S07]  /*2b7c0*/  SHF.R.U64 R4, R2, R4, R3 ;  /* 0x0000000402047219 */ /* 0x002fce0000001203 */
[----:B------:R-:W1:Y:S01]  /*2b7d0*/  LDC R2, c[0x0][0x8a8] ;  /* 0x00022a00ff027b82 */ /* 0x000e620000000800 */
[----:B------:R-:W-:-:S05]  /*2b7e0*/  LOP3.LUT R3, R12, R14, RZ, 0xc0, !PT ;  /* 0x0000000e0c037212 */ /* 0x000fca00078ec0ff */
[----:B------:R-:W-:Y:S01]  /*2b7f0*/  IMAD R8, R16, R4, R3 ;  /* 0x0000000410087224 */ /* 0x000fe200078e0203 */
[----:B------:R-:W-:-:S05]  /*2b800*/  IADD3 R4, -R4, RZ, RZ ;  /* 0x000000ff04047210 */ /* 0x000fca0007ffe1ff */
[----:B--2---:R-:W-:Y:S01]  /*2b810*/  IMAD R13, R4, R5, R13 ;  /* 0x00000005040d7224 */ /* 0x004fe200078e020d */
[----:B------:R-:W-:Y:S01]  /*2b820*/  MOV R4, 0x1 ;  /* 0x0000000100047802 */ /* 0x000fe20000000f00 */
[----:B---3--:R-:W-:Y:S02]  /*2b830*/  IMAD R7, R8, R9, R7 ;  /* 0x0000000908077224 */ /* 0x008fe400078e0207 */
[----:B-1----:R-:W-:-:S05]  /*2b840*/  IMAD R2, R13, R2, R11 ;  /* 0x000000020d027224 */ /* 0x002fca00078e020b */
[----:B------:R-:W-:Y:S02]  /*2b850*/  SEL R3, R2, R7, !P2 ;  /* 0x0000000702037207 */ /* 0x000fe40005000000 */
[----:B------:R-:W-:-:S07]  /*2b860*/  SEL R2, R7, R2, !P2 ;  /* 0x0000000207027207 */ /* 0x000fce0005000000 */
.L_x_1077:
[----:B------:R-:W-:-:S13]  /*2b870*/  LOP3.LUT P0, RZ, R4, 0xff, RZ, 0xc0, !PT ;  /* 0x000000ff04ff7812 */ /* 0x000fda000780c0ff */
[----:B------:R-:W-:Y:S05]  /*2b880*/  @P0 BRA `(.L_x_1080) ;  /* 0xffffffdc00ec0947 */ /* 0x000fea000383ffff */
.L_x_976:
[----:B------:R-:W-:-:S13]  /*2b890*/  ELECT P0, URZ, PT ;  /* 0x00000000003f782f */ /* 0x000fda0003800000 */
[----:B------:R-:W-:Y:S05]  /*2b8a0*/  @!P0 BRA `(.L_x_10) ;  /* 0x00000010003c8947 */ /* 0x000fea0003800000 */
[----:B------:R-:W-:-:S06]  /*2b8b0*/  ULOP3.LUT UR4, UR59, 0x2, URZ, 0xfc, !UPT ;  /* 0x000000023b047892 */ /* 0x000fcc000f8efc3f */
[----:B------:R-:W-:-:S04]  /*2b8c0*/  MOV R0, UR4 ;  /* 0x0000000400007c02 */ /* 0x000fc80008000f00 */
[----:B------:R-:W-:-:S13]  /*2b8d0*/  ISETP.NE.AND P1, PT, R0, 0x3, PT ;  /* 0x000000030000780c */ /* 0x000fda0003f25270 */
[----:B------:R-:W-:Y:S05]  /*2b8e0*/  @!P1 BRA `(.L_x_1081) ;  /* 0x0000000000049947 */ /* 0x000fea0003800000 */
[----:B------:R-:W-:Y:S01]  /*2b8f0*/  BPT.TRAP 0x1 ;  /* 0x000000040000795c */ /* 0x000fe20000300000 */
.L_x_1081:
[----:B------:R-:W-:Y:S02]  /*2b900*/  MOV R0, 0x400 ;  /* 0x0000040000007802 */ /* 0x000fe40000000f00 */
[----:B------:R-:W-:Y:S02]  /*2b910*/  MOV R3, UR45 ;  /* 0x0000002d00037c02 */ /* 0x000fe40008000f00 */
[----:B------:R-:W-:Y:S02]  /*2b920*/  MOV R2, 0x1 ;  /* 0x0000000100027802 */ /* 0x000fe40000000f00 */
[----:B------:R-:W-:Y:S02]  /*2b930*/  LEA R0, R3, R0, 0x18 ;  /* 0x0000000003007211 */ /* 0x000fe400078ec0ff */
[----:B------:R-:W-:-:S04]  /*2b940*/  SHF.L.U32 R3, R2, 0x1f, RZ ;  /* 0x0000001f02037819 */ /* 0x000fc800000006ff */
[----:B------:R-:W3:Y:S02]  /*2b950*/  SYNCS.PHASECHK.TRANS64.TRYWAIT P0, [R0+URZ+0x50], R3 ;  /* 0x00005003000075a7 */ /* 0x000ee4000800017f */
[----:B---3--:R-:W-:Y:S05]  /*2b960*/  @!P0 BRA `(.L_x_1082) ;  /* 0x0000001c001c8947 */ /* 0x008fea0003800000 */
.L_x_1139:
[----:B------:R-:W-:Y:S05]  /*2b970*/  @!P1 BRA `(.L_x_1083) ;  /* 0x0000000000049947 */ /* 0x000fea0003800000 */
[----:B------:R-:W-:Y:S01]  /*2b980*/  BPT.TRAP 0x1 ;  /* 0x000000040000795c */ /* 0x000fe20000300000 */
.L_x_1083:
[----:B------:R-:W4:Y:S02]  /*2b990*/  SYNCS.PHASECHK.TRANS64.TRYWAIT P0, [R0+URZ+0x58], R3 ;  /* 0x00005803000075a7 */ /* 0x000f24000800017f */
[----:B----4-:R-:W-:Y:S05]  /*2b9a0*/  @!P0 BRA `(.L_x_1084) ;  /* 0x0000001c00208947 */ /* 0x010fea0003800000 */
.L_x_1140:
[----:B------:R-:W-:Y:S05]  /*2b9b0*/  @!P1 BRA `(.L_x_1085) ;  /* 0x0000000000049947 */ /* 0x000fea0003800000 */
[----:B------:R-:W-:Y:S01]  /*2b9c0*/  BPT.TRAP 0x1 ;  /* 0x000000040000795c */ /* 0x000fe20000300000 */
.L_x_1085:
[----:B------:R-:W1:Y:S02]  /*2b9d0*/  SYNCS.PHASECHK.TRANS64.TRYWAIT P0, [R0+URZ+0x60], R3 ;  /* 0x00006003000075a7 */ /* 0x000e64000800017f */
[----:B-1----:R-:W-:Y:S05]  /*2b9e0*/  @!P0 BRA `(.L_x_1086) ;  /* 0x0000001c00248947 */ /* 0x002fea0003800000 */
.L_x_1141:
[----:B------:R-:W-:Y:S05]  /*2b9f0*/  @!P1 BRA `(.L_x_1087) ;  /* 0x0000000000049947 */ /* 0x000fea0003800000 */
[----:B------:R-:W-:Y:S01]  /*2ba00*/  BPT.TRAP 0x1 ;  /* 0x000000040000795c */ /* 0x000fe20000300000 */
.L_x_1087:
[----:B---34-:R-:W-:-:S04]  /*2ba10*/  MOV R3, 0x1 ;  /* 0x0000000100037802 */ /* 0x018fc80000000f00 */
[----:B------:R-:W-:-:S07]  /*2ba20*/  SHF.L.U32 R3, R3, 0x1f, RZ ;  /* 0x0000001f03037819 */ /* 0x000fce00000006ff */
.L_x_1088:
[----:B-1----:R1:W3:Y:S02]  /*2ba30*/  SYNCS.PHASECHK.TRANS64.TRYWAIT P0, [R0+URZ+0x68], R3 ;  /* 0x00006803000075a7 */ /* 0x0022e4000800017f */
[----:B---3--:R-:W-:Y:S05]  /*2ba40*/  @!P0 NANOSLEEP.SYNCS 0x989680 ;  /* 0x009896800000895d */ /* 0x008fea0003900000 */
[----:B------:R-:W3:Y:S02]  /*2ba50*/  @!P0 SYNCS.PHASECHK.TRANS64 P0, [R0+URZ+0x68], R3 ;  /* 0x00006803000085a7 */ /* 0x000ee4000800007f */
[----:B---3--:R-:W-:Y:S05]  /*2ba60*/  @P0 BRA `(.L_x_10) ;  /* 0x0000000c00cc0947 */ /* 0x008fea0003800000 */
[----:B------:R-:W-:Y:S05]  /*2ba70*/  BRA `(.L_x_1088) ;  /* 0xfffffffc00ec7947 */ /* 0x000fea000383ffff */
.L_x_971:
[----:B------:R-:W-:Y:S02]  /*2ba80*/  LOP3.LUT P0, RZ, R6, 0xff, RZ, 0xc0, !PT ;  /* 0x000000ff06ff7812 */ /* 0x000fe4000780c0ff */
[----:B------:R-:W-:Y:S02]  /*2ba90*/  MOV R0, 0x1 ;  /* 0x0000000100007802 */ /* 0x000fe40000000f00 */
[----:B------:R-:W-:-:S09]  /*2baa0*/  MOV R7, RZ ;  /* 0x000000ff00077202 */ /* 0x000fd20000000f00 */
[----:B------:R-:W-:Y:S05]  /*2bab0*/  @!P0 BRA `(.L_x_1089) ;  /* 0x0000000c00248947 */ /* 0x000fea0003800000 */
[----:B------:R-:W1:Y:S01]  /*2bac0*/  LDC R0, c[0x0][0x28c] ;  /* 0x0000a300ff007b82 */ /* 0x000e620000000800 */
[----:B------:R-:W2:Y:S01]  /*2bad0*/  S2R R4, SR_TID.X ;  /* 0x0000000000047919 */ /* 0x000ea20000002100 */
[----:B------:R-:W-:Y:S01]  /*2bae0*/  ULDC UR5, c[0x0][0x900] ;  /* 0x0002400000057ab9 */ /* 0x000fe20000000800 */
[----:B------:R-:W-:Y:S01]  /*2baf0*/  UMOV UR6, 0xffffffff ;  /* 0xffffffff00067882 */ /* 0x000fe20000000000 */
[----:B------:R-:W-:Y:S01]  /*2bb00*/  BSSY B0, `(.L_x_1089) ;  /* 0x00000c4000007945 */ /* 0x000fe20003800000 */
[----:B------:R-:W-:Y:S01]  /*2bb10*/  USHF.L.U32 UR6, UR6, UR5, URZ ;  /* 0x0000000506067299 */ /* 0x000fe2000800063f */
[----:B------:R-:W-:Y:S01]  /*2bb20*/  MOV R9, 0x1 ;  /* 0x0000000100097802 */ /* 0x000fe20000000f00 */
[----:B------:R-:W-:Y:S01]  /*2bb30*/  ULDC UR4, c[0x0][0x8a8] ;  /* 0x00022a0000047ab9 */ /* 0x000fe20000000800 */
[----:B------:R-:W-:Y:S01]  /*2bb40*/  MOV R7, RZ ;  /* 0x000000ff00077202 */ /* 0x000fe20000000f00 */
[----:B------:R-:W-:Y:S01]  /*2bb50*/  UMOV UR7, 0x1 ;  /* 0x0000000100077882 */ /* 0x000fe20000000000 */
[----:B------:R-:W-:-:S02]  /*2bb60*/  ULOP3.LUT UR20, UR37, 0x2, URZ, 0xfc, !UPT ;  /* 0x0000000225147892 */ /* 0x000fc4000f8efc3f */
[----:B------:R-:W-:Y:S02]  /*2bb70*/  UIADD3 UR4, UR4, -0x1, URZ ;  /* 0xffffffff04047890 */ /* 0x000fe4000fffe03f */
[----:B------:R-:W-:Y:S02]  /*2bb80*/  USHF.L.U32 UR5, UR7, UR5, URZ ;  /* 0x0000000507057299 */ /* 0x000fe4000800063f */
[----:B------:R-:W-:Y:S01]  /*2bb90*/  ULOP3.LUT UR6, URZ, UR6, URZ, 0x33, !UPT ;  /* 0x000000063f067292 */ /* 0x000fe2000f8e333f */
[----:B------:R-:W-:Y:S01]  /*2bba0*/  ULDC.64 UR18, c[0x0][0x198] ;  /* 0x0000660000127ab9 */ /* 0x000fe20000000a00 */
[----:B-1----:R-:W-:-:S04]  /*2bbb0*/  IADD3 R0, R0, 0x3f, RZ ;  /* 0x0000003f00007810 */ /* 0x002fc80007ffe0ff */
[----:B------:R-:W-:-:S04]  /*2bbc0*/  SHF.R.S32.HI R5, RZ, 0x1f, R0 ;  /* 0x0000001fff057819 */ /* 0x000fc80000011400 */
[----:B------:R-:W-:Y:S02]  /*2bbd0*/  LEA.HI R5, R5, R0, RZ, 0x6 ;  /* 0x0000000005057211 */ /* 0x000fe400078f30ff */
[C---:B--2---:R-:W-:Y:S02]  /*2bbe0*/  LOP3.LUT P2, RZ, R4.reuse, 0x7f, RZ, 0xc0, !PT ;  /* 0x0000007f04ff7812 */ /* 0x044fe4000784c0ff */
[----:B------:R-:W-:Y:S02]  /*2bbf0*/  LOP3.LUT P0, RZ, R4, 0x1f, RZ, 0xc0, !PT ;  /* 0x0000001f04ff7812 */ /* 0x000fe4000780c0ff */
[----:B------:R-:W-:Y:S02]  /*2bc00*/  SHF.R.S32.HI R6, RZ, 0x6, R5 ;  /* 0x00000006ff067819 */ /* 0x000fe40000011405 */
[----:B------:R-:W-:Y:S02]  /*2bc10*/  PLOP3.LUT P0, PT, P0, P2, PT, 0x8a, 0x0 ;  /* 0x000000000000781c */ /* 0x000fe40000705172 */
[----:B------:R-:W-:-:S02]  /*2bc20*/  MOV R0, 0x1 ;  /* 0x0000000100007802 */ /* 0x000fc40000000f00 */
[----:B------:R-:W-:-:S09]  /*2bc30*/  IADD3 R16, R6, 0x1, RZ ;  /* 0x0000000106107810 */ /* 0x000fd20007ffe0ff */
.L_x_1101:
[----:B------:R-:W-:-:S03]  /*2bc40*/  UMOV UR7, 0xffffffff ;  /* 0xffffffff00077882 */ /* 0x000fc60000000000 */
[----:B------:R-:W-:Y:S05]  /*2bc50*/  BRA.DIV UR7, `(.L_x_1090) ;  /* 0x0000001a079c7947 */ /* 0x000fea000b800000 */
[----:B------:R-:W-:-:S13]  /*2bc60*/  ELECT P6, URZ, PT ;  /* 0x00000000003f782f */ /* 0x000fda00038c0000 */
.L_x_1144:
[----:B------:R-:W1:Y:S01]  /*2bc70*/  LDC R4, c[0x0][0x28c] ;  /* 0x0000a300ff047b82 */ /* 0x000e620000000800 */
[----:B------:R-:W-:Y:S01]  /*2bc80*/  BSSY B1, `(.L_x_1091) ;  /* 0x0000035000017945 */ /* 0x000fe20003800000 */
[----:B-1----:R-:W-:-:S13]  /*2bc90*/  ISETP.LT.OR P6, PT, R4, 0x1, !P6 ;  /* 0x000000010400780c */ /* 0x002fda00077c1670 */
[----:B------:R-:W-:Y:S05]  /*2bca0*/  @P6 BRA `(.L_x_1092) ;  /* 0x0000000000c86947 */ /* 0x000fea0003800000 */
[----:B------:R-:W-:Y:S01]  /*2bcb0*/  SHF.L.U32 R3, R3, 0x8, RZ ;  /* 0x0000000803037819 */ /* 0x000fe200000006ff */
[----:B------:R-:W-:Y:S01]  /*2bcc0*/  IMAD.SHL.U32 R2, R2, 0x100, RZ ;  /* 0x0000010002027824 */ /* 0x000fe200078e00ff */
[----:B------:R-:W-:Y:S02]  /*2bcd0*/  MOV R13, RZ ;  /* 0x000000ff000d7202 */ /* 0x000fe40000000f00 */
[----:B------:R-:W-:Y:S02]  /*2bce0*/  MOV R4, R16 ;  /* 0x0000001000047202 */ /* 0x000fe40000000f00 */
[----:B------:R-:W-:Y:S02]  /*2bcf0*/  MOV R5, R0 ;  /* 0x0000000000057202 */ /* 0x000fe40000000f00 */
[----:B------:R-:W-:-:S07]  /*2bd00*/  MOV R8, R7 ;  /* 0x0000000700087202 */ /* 0x000fce0000000f00 */
.L_x_1096:
[----:B------:R-:W1:Y:S01]  /*2bd10*/  S2R R12, SR_CgaCtaId ;  /* 0x00000000000c7919 */ /* 0x000e620000008800 */
[----:B--2---:R-:W-:-:S04]  /*2bd20*/  MOV R11, 0x400 ;  /* 0x00000400000b7802 */ /* 0x004fc80000000f00 */
[----:B-1----:R-:W-:Y:S02]  /*2bd30*/  LEA R15, R12, R11, 0x18 ;  /* 0x0000000b0c0f7211 */ /* 0x002fe400078ec0ff */
[----:B------:R-:W-:Y:S01]  /*2bd40*/  SHF.L.U32 R11, R5, 0x1f, RZ ;  /* 0x0000001f050b7819 */ /* 0x000fe200000006ff */
[----:B------:R-:W1:Y:S01]  /*2bd50*/  @!P2 LDC R12, c[0x0][0x500] ;  /* 0x00014000ff0cab82 */ /* 0x000e620000000800 */
[----:B------:R-:W-:-:S04]  /*2bd60*/  LEA R14, R8, R15, 0x3 ;  /* 0x0000000f080e7211 */ /* 0x000fc800078e18ff */
[----:B------:R-:W2:Y:S02]  /*2bd70*/  SYNCS.PHASECHK.TRANS64.TRYWAIT P1, [R14+URZ+0x18], R11 ;  /* 0x0000180b0e0075a7 */ /* 0x000ea4000802017f */
[----:B--2---:R-:W-:Y:S05]  /*2bd80*/  @!P1 BRA `(.L_x_1093) ;  /* 0x0000001800709947 */ /* 0x004fea0003800000 */
.L_x_1145:
[----:B------:R-:W-:Y:S01]  /*2bd90*/  UPRMT UR7, UR20, 0x9910, URZ ;  /* 0x0000991014077896 */ /* 0x000fe2000800003f */
[----:B-1----:R1:W-:Y:S03]  /*2bda0*/  @!P2 SYNCS.ARRIVE.TRANS64 RZ, [R14+URZ], R12 ;  /* 0x0000000c0effa9a7 */ /* 0x0023e6000800003f */
[----:B------:R-:W-:-:S06]  /*2bdb0*/  UISETP.NE.AND UP0, UPT, UR7, 0x2, UPT ;  /* 0x000000020700788c */ /* 0x000fcc000bf05270 */
[----:B------:R-:W-:-:S13]  /*2bdc0*/  PLOP3.LUT P1, PT, PT, PT, UP0, 0x80, 0x0 ;  /* 0x000000000000781c */ /* 0x000fda0003f2f008 */
[----:B-1----:R-:W-:Y:S05]  /*2bdd0*/  @P1 BRA `(.L_x_1094) ;  /* 0x0000000000041947 */ /* 0x002fea0003800000 */
[----:B------:R-:W-:Y:S01]  /*2bde0*/  BPT.TRAP 0x1 ;  /* 0x000000040000795c */ /* 0x000fe20000300000 */
.L_x_1094:
[----:B------:R-:W-:Y:S05]  /*2bdf0*/  @P0 BRA `(.L_x_1095) ;  /* 0x0000000000040947 */ /* 0x000fea0003800000 */
[----:B------:R-:W-:Y:S01]  /*2be00*/  BPT.TRAP 0x1 ;  /* 0x000000040000795c */ /* 0x000fe20000300000 */
.L_x_1095:
[----:B------:R-:W-:Y:S01]  /*2be10*/  LEA R15, R8, R15, 0xf ;  /* 0x0000000f080f7211 */ /* 0x000fe200078e78ff */
[----:B------:R-:W-:Y:S01]  /*2be20*/  UIADD3 UR14, UP0, UR18, 0xf0, URZ ;  /* 0x000000f0120e7890 */ /* 0x000fe2000ff1e03f */
[----:B------:R-:W-:Y:S01]  /*2be30*/  R2UR UR9, R14 ;  /* 0x000000000e0972ca */ /* 0x000fe200000e0000 */
[----:B------:R-:W-:Y:S01]  /*2be40*/  UIADD3 UR22, UP1, UR18, 0x1f0, URZ ;  /* 0x000001f012167890 */ /* 0x000fe2000ff3e03f */
[----:B------:R-:W-:Y:S01]  /*2be50*/  R2UR UR7, R15 ;  /* 0x000000000f0772ca */ /* 0x000fe200000e0000 */
[----:B------:R-:W-:Y:S01]  /*2be60*/  UIADD3.X UR15, URZ, UR19, URZ, UP0, !UPT ;  /* 0x000000133f0f7290 */ /* 0x000fe200087fe43f */
[----:B------:R-:W-:Y:S01]  /*2be70*/  R2UR UR11, R2 ;  /* 0x00000000020b72ca */ /* 0x000fe200000e0000 */
[----:B------:R-:W-:Y:S01]  /*2be80*/  UIADD3.X UR23, URZ, UR19, URZ, UP1, !UPT ;  /* 0x000000133f177290 */ /* 0x000fe20008ffe43f */
[----:B------:R-:W-:Y:S01]  /*2be90*/  R2UR UR10, R13 ;  /* 0x000000000d0a72ca */ /* 0x000fe200000e0000 */
[----:B------:R-:W-:Y:S01]  /*2bea0*/  UMOV UR16, 0x0 ;  /* 0x0000000000107882 */ /* 0x000fe20000000000 */
[----:B------:R-:W-:Y:S01]  /*2beb0*/  R2UR UR12, R10 ;  /* 0x000000000a0c72ca */ /* 0x000fe200000e0000 */
[----:B------:R-:W-:Y:S01]  /*2bec0*/  UMOV UR17, 0x10000000 ;  /* 0x1000000000117882 */ /* 0x000fe20000000000 */
[----:B------:R-:W-:-:S02]  /*2bed0*/  IADD3 R4, R4, -0x1, RZ ;  /* 0xffffffff04047810 */ /* 0x000fc40007ffe0ff */
[----:B------:R-:W-:Y:S02]  /*2bee0*/  R2UR UR13, R3 ;  /* 0x00000000030d72ca */ /* 0x000fe400000e0000 */
[----:B------:R-:W-:Y:S01]  /*2bef0*/  ISETP.GT.AND P3, PT, R4, 0x1, PT ;  /* 0x000000010400780c */ /* 0x000fe20003f64270 */
[----:B------:R-:W-:Y:S01]  /*2bf00*/  UIADD3 UR8, UR7, 0x8400, URZ ;  /* 0x0000840007087890 */ /* 0x000fe2000fffe03f */
[----:B------:R-:W-:Y:S01]  /*2bf10*/  IADD3 R8, R8, 0x1, RZ ;  /* 0x0000000108087810 */ /* 0x000fe20007ffe0ff */
[----:B------:R-:W-:Y:S01]  /*2bf20*/  UIADD3 UR7, UR7, 0x20400, URZ ;  /* 0x0002040007077890 */ /* 0x000fe2000fffe03f */
[----:B------:R-:W-:Y:S02]  /*2bf30*/  IADD3 R13, R13, 0x40, RZ ;  /* 0x000000400d0d7810 */ /* 0x000fe40007ffe0ff */
[----:B------:R-:W-:-:S04]  /*2bf40*/  ISETP.NE.AND P1, PT, R8, 0x3, PT ;  /* 0x000000030800780c */ /* 0x000fc80003f25270 */
[----:B------:R1:W-:Y:S01]  /*2bf50*/  UTMALDG.3D [UR8], [UR14], desc[UR16] ;  /* 0x000010080e0075b4 */ /* 0x0003e20008011000 */
[----:B------:R-:W-:Y:S02]  /*2bf60*/  SEL R12, RZ, 0x1, P1 ;  /* 0x00000001ff0c7807 */ /* 0x000fe40000800000 */
[----:B------:R-:W-:Y:S02]  /*2bf70*/  SEL R8, R8, RZ, P1 ;  /* 0x000000ff08087207 */ /* 0x000fe40000800000 */
[----:B------:R-:W-:Y:S01]  /*2bf80*/  LOP3.LUT R5, R5, R12, RZ, 0x3c, !PT ;  /* 0x0000000c05057212 */ /* 0x000fe200078e3cff */
[----:B-1----:R-:W-:Y:S01]  /*2bf90*/  UMOV UR8, UR7 ;  /* 0x0000000700087c82 */ /* 0x002fe20008000000 */
[----:B------:R-:W-:Y:S02]  /*2bfa0*/  UMOV UR11, UR13 ;  /* 0x0000000d000b7c82 */ /* 0x000fe40008000000 */
[----:B------:R1:W-:Y:S02]  /*2bfb0*/  UTMALDG.3D [UR8], [UR22], desc[UR16] ;  /* 0x00001008160075b4 */ /* 0x0003e40008011000 */
[----:B-1----:R-:W-:Y:S05]  /*2bfc0*/  @P3 BRA `(.L_x_1096) ;  /* 0xfffffffc00503947 */ /* 0x002fea000383ffff */
.L_x_1092:
[----:B------:R-:W-:Y:S05]  /*2bfd0*/  BSYNC B1 ;  /* 0x0000000000017941 */ /* 0x000fea0003800000 */
.L_x_1091:
[----:B--2---:R-:W2:Y:S01]  /*2bfe0*/  LDL.LU R14, [R1+0x200] ;  /* 0x00020000010e7983 */ /* 0x004ea20000300800 */
[----:B------:R-:W-:Y:S01]  /*2bff0*/  LOP3.LUT P1, RZ, R9, 0xff, RZ, 0xc0, !PT ;  /* 0x000000ff09ff7812 */ /* 0x000fe2000782c0ff */
[----:B------:R-:W-:Y:S01]  /*2c000*/  ULDC.64 UR8, c[0x0][0x8f8] ;  /* 0x00023e0000087ab9 */ /* 0x000fe20000000a00 */
[C---:B------:R-:W-:Y:S01]  /*2c010*/  IADD3 R4, R6.reuse, R7, RZ ;  /* 0x0000000706047210 */ /* 0x040fe20007ffe0ff */
[----:B------:R-:W-:Y:S01]  /*2c020*/  BSSY B1, `(.L_x_1097) ;  /* 0x000006f000017945 */ /* 0x000fe20003800000 */
[----:B------:R-:W-:Y:S02]  /*2c030*/  ISETP.GE.U32.AND P3, PT, R6, 0x3, PT ;  /* 0x000000030600780c */ /* 0x000fe40003f66070 */
[----:B------:R-:W-:Y:S02]  /*2c040*/  MOV R10, 0xffffffff ;  /* 0xffffffff000a7802 */ /* 0x000fe40000000f00 */
[----:B------:R-:W-:-:S05]  /*2c050*/  PRMT R9, RZ, 0x7610, R9 ;  /* 0x00007610ff097816 */ /* 0x000fca0000000009 */
[----:B------:R-:W1:Y:S01]  /*2c060*/  @P1 S2R R3, SR_CgaCtaId ;  /* 0x0000000000031919 */ /* 0x000e620000008800 */
[----:B------:R-:W-:-:S04]  /*2c070*/  @P1 MOV R2, 0x400 ;  /* 0x0000040000021802 */ /* 0x000fc80000000f00 */
[----:B-1----:R-:W-:-:S04]  /*2c080*/  @P1 LEA R2, R3, R2, 0x18 ;  /* 0x0000000203021211 */ /* 0x002fc800078ec0ff */
[----:B------:R1:W-:Y:S01]  /*2c090*/  @P1 SYNCS.ARRIVE.TRANS64.A1T0 RZ, [R2+URZ+0x78], RZ ;  /* 0x000078ff02ff19a7 */ /* 0x0003e2000810003f */
[----:B------:R-:W-:-:S04]  /*2c0a0*/  ISETP.GT.U32.AND P1, PT, R4, 0x2, PT ;  /* 0x000000020400780c */ /* 0x000fc80003f24070 */
[----:B------:R-:W-:Y:S01]  /*2c0b0*/  ISETP.LT.U32.AND P1, PT, R6, 0x3, P1 ;  /* 0x000000030600780c */ /* 0x000fe20000f21070 */
[----:B-1----:R-:W-:Y:S01]  /*2c0c0*/  IMAD.WIDE.U32 R2, R4, -0x55555555, RZ ;  /* 0xaaaaaaab04027825 */ /* 0x002fe200078e00ff */
[----:B------:R-:W-:-:S04]  /*2c0d0*/  MOV R2, 0xffffffff ;  /* 0xffffffff00027802 */ /* 0x000fc80000000f00 */
[----:B------:R-:W-:Y:S02]  /*2c0e0*/  SHF.R.U32.HI R5, RZ, 0x1, R3 ;  /* 0x00000001ff057819 */ /* 0x000fe40000011603 */
[----:B------:R-:W-:Y:S02]  /*2c0f0*/  SEL R3, RZ, 0x1, !P1 ;  /* 0x00000001ff037807 */ /* 0x000fe40004800000 */
[----:B------:R-:W-:Y:S01]  /*2c100*/  IADD3 R19, P1, R19, UR54, RZ ;  /* 0x0000003613137c10 */ /* 0x000fe2000ff3e0ff */
[----:B------:R-:W-:Y:S01]  /*2c110*/  IMAD R7, R5, -0x3, R4 ;  /* 0xfffffffd05077824 */ /* 0x000fe200078e0204 */
[----:B------:R-:W-:Y:S02]  /*2c120*/  LOP3.LUT R0, R0, R3, RZ, 0x3c, !PT ;  /* 0x0000000300007212 */ /* 0x000fe400078e3cff */
[----:B------:R-:W-:Y:S02]  /*2c130*/  MOV R3, 0xffffffff ;  /* 0xffffffff00037802 */ /* 0x000fe40000000f00 */
[----:B------:R-:W-:-:S02]  /*2c140*/  @P3 LOP3.LUT R0, R0, 0x1, R5, 0x78, !PT ;  /* 0x0000000100003812 */ /* 0x000fc400078e7805 */
[----:B------:R-:W-:Y:S02]  /*2c150*/  PRMT R4, RZ, 0x7610, R4 ;  /* 0x00007610ff047816 */ /* 0x000fe40000000004 */
[----:B--2---:R-:W-:Y:S02]  /*2c160*/  IADD3.X R14, R14, UR53, RZ, P1, !PT ;  /* 0x000000350e0e7c10 */ /* 0x004fe40008ffe4ff */
[----:B------:R-:W-:-:S03]  /*2c170*/  ISETP.GE.U32.AND P1, PT, R19, UR8, PT ;  /* 0x0000000813007c0c */ /* 0x000fc6000bf26070 */
[----:B------:R1:W-:Y:S01]  /*2c180*/  STL [R1+0x200], R14 ;  /* 0x0002000e01007387 */ /* 0x0003e20000100800 */
[----:B------:R-:W-:-:S13]  /*2c190*/  ISETP.GE.U32.AND.EX P1, PT, R14, UR9, PT, P1 ;  /* 0x000000090e007c0c */ /* 0x000fda000bf26110 */
[----:B-1----:R-:W-:Y:S05]  /*2c1a0*/  @P1 BRA `(.L_x_1098) ;  /* 0x0000000400581947 */ /* 0x002fea0003800000 */
[----:B------:R-:W1:Y:S01]  /*2c1b0*/  S2R R8, SR_CTAID.X ;  /* 0x0000000000087919 */ /* 0x000e620000002500 */
[----:B------:R-:W2:Y:S01]  /*2c1c0*/  LDC R11, c[0x0][0x904] ;  /* 0x00024100ff0b7b82 */ /* 0x000ea20000000800 */
[----:B------:R-:W-:Y:S01]  /*2c1d0*/  ULDC UR7, c[0x0][0x150] ;  /* 0x0000540000077ab9 */ /* 0x000fe20000000800 */
[----:B------:R-:W-:Y:S01]  /*2c1e0*/  ULDC.64 UR8, c[0x0][0x8d0] ;  /* 0x0002340000087ab9 */ /* 0x000fe20000000a00 */
[----:B------:R-:W3:Y:S01]  /*2c1f0*/  S2R R5, SR_CTAID.Y ;  /* 0x0000000000057919 */ /* 0x000ee20000002600 */
[----:B------:R-:W-:Y:S01]  /*2c200*/  ISETP.NE.U32.AND P1, PT, RZ, UR8, PT ;  /* 0x00000008ff007c0c */ /* 0x000fe2000bf25070 */
[----:B------:R-:W-:-:S03]  /*2c210*/  ULDC UR10, c[0x0][0x8d8] ;  /* 0x00023600000a7ab9 */ /* 0x000fc60000000800 */
[----:B------:R-:W4:Y:S01]  /*2c220*/  LDC R3, c[0x0][0x144] ;  /* 0x00005100ff037b82 */ /* 0x000f220000000800 */
[----:B------:R-:W-:-:S07]  /*2c230*/  ISETP.NE.AND.EX P1, PT, RZ, UR9, PT, P1 ;  /* 0x00000009ff007c0c */ /* 0x000fce000bf25310 */
[----:B------:R-:W5:Y:S01]  /*2c240*/  LDC R12, c[0x0][0x148] ;  /* 0x00005200ff0c7b82 */ /* 0x000f620000000800 */
[----:B--2---:R-:W-:Y:S02]  /*2c250*/  ISETP.NE.AND P4, PT, R11, 0x1, PT ;  /* 0x000000010b00780c */ /* 0x004fe40003f85270 */
[----:B-1----:R-:W-:Y:S02]  /*2c260*/  I2FP.F32.U32 R2, R8 ;  /* 0x0000000800027245 */ /* 0x002fe40000201000 */
[----:B---3--:R-:W-:-:S03]  /*2c270*/  I2FP.F32.U32 R4, R5 ;  /* 0x0000000500047245 */ /* 0x008fc60000201000 */
[----:B------:R-:W-:Y:S01]  /*2c280*/  FMUL R2, R2, UR7 ;  /* 0x0000000702027c20 */ /* 0x000fe20008400000 */
[----:B------:R-:W-:Y:S02]  /*2c290*/  ULDC UR7, c[0x0][0x154] ;  /* 0x0000550000077ab9 */ /* 0x000fe40000000800 */
[----:B------:R-:W-:-:S03]  /*2c2a0*/  FMUL R10, R4, UR7 ;  /* 0x00000007040a7c20 */ /* 0x000fc60008400000 */
[----:B------:R-:W1:Y:S08]  /*2c2b0*/  F2I.U32.TRUNC.NTZ R2, R2 ;  /* 0x0000000200027305 */ /* 0x000e70000020f000 */
[----:B------:R-:W2:Y:S01]  /*2c2c0*/  F2I.U32.TRUNC.NTZ R10, R10 ;  /* 0x0000000a000a7305 */ /* 0x000ea2000020f000 */
[----:B-1----:R-:W-:Y:S02]  /*2c2d0*/  IADD3 R4, -R2, RZ, RZ ;  /* 0x000000ff02047210 */ /* 0x002fe40007ffe1ff */
[----:B------:R-:W-:-:S03]  /*2c2e0*/  MOV R2, R19 ;  /* 0x0000001300027202 */ /* 0x000fc60000000f00 */
[----:B----4-:R-:W-:Y:S01]  /*2c2f0*/  IMAD R8, R3, R4, R8 ;  /* 0x0000000403087224 */ /* 0x010fe200078e0208 */
[----:B--2---:R-:W-:-:S05]  /*2c300*/  IADD3 R3, -R10, RZ, RZ ;  /* 0x000000ff0a037210 */ /* 0x004fca0007ffe1ff */
[----:B-----5:R-:W-:Y:S01]  /*2c310*/  @P4 IMAD R8, R12, R3, R5 ;  /* 0x000000030c084224 */ /* 0x020fe200078e0205 */
[----:B------:R-:W-:Y:S01]  /*2c320*/  MOV R3, R14 ;  /* 0x0000000e00037202 */ /* 0x000fe20000000f00 */
[----:B------:R-:W-:Y:S06]  /*2c330*/  @!P1 BRA `(.L_x_1099) ;  /* 0x0000000000289947 */ /* 0x000fec0003800000 */
[----:B------:R-:W-:Y:S02]  /*2c340*/  ULDC UR7, c[0x0][0x8dc] ;  /* 0x0002370000077ab9 */ /* 0x000fe40000000800 */
[----:B------:R-:W-:-:S04]  /*2c350*/  IADD3 R3, P1, R19, UR7, RZ ;  /* 0x0000000713037c10 */ /* 0x000fc8000ff3e0ff */
[----:B------:R-:W-:-:S05]  /*2c360*/  IADD3.X R11, RZ, R14, RZ, P1, !PT ;  /* 0x0000000eff0b7210 */ /* 0x000fca0000ffe4ff */
[----:B------:R-:W-:-:S04]  /*2c370*/  IMAD.WIDE.U32 R4, R11, UR8, RZ ;  /* 0x000000080b047c25 */ /* 0x000fc8000f8e00ff */
[----:B------:R-:W-:-:S04]  /*2c380*/  IMAD.WIDE.U32 R4, P1, R3, UR9, R4 ;  /* 0x0000000903047c25 */ /* 0x000fc8000f820004 */
[----:B------:R-:W-:Y:S01]  /*2c390*/  IMAD.WIDE.U32 R2, R3, UR8, RZ ;  /* 0x0000000803027c25 */ /* 0x000fe2000f8e00ff */
[----:B------:R-:W-:-:S04]  /*2c3a0*/  MOV R2, R5 ;  /* 0x0000000500027202 */ /* 0x000fc80000000f00 */
[----:B------:R-:W-:Y:S02]  /*2c3b0*/  IADD3 RZ, P3, R3, R4, RZ ;  /* 0x0000000403ff7210 */ /* 0x000fe40007f7e0ff */
[----:B------:R-:W-:-:S03]  /*2c3c0*/  IADD3.X R3, RZ, RZ, RZ, P1, !PT ;  /* 0x000000ffff037210 */ /* 0x000fc60000ffe4ff */
[----:B------:R-:W-:-:S08]  /*2c3d0*/  IMAD.WIDE.U32.X R2, R11, UR9, R2, P3 ;  /* 0x000000090b027c25 */ /* 0x000fd000098e0402 */
.L_x_1099:
[--C-:B------:R-:W-:Y:S01]  /*2c3e0*/  SHF.R.U64 R10, R2, UR10, R3.reuse ;  /* 0x0000000a020a7c19 */ /* 0x100fe20008001203 */
[----:B------:R-:W-:Y:S01]  /*2c3f0*/  ULDC.64 UR8, c[0x0][0x8c8] ;  /* 0x0002320000087ab9 */ /* 0x000fe20000000a00 */
[----:B------:R-:W-:Y:S01]  /*2c400*/  SHF.R.U32.HI R2, RZ, UR10, R3 ;  /* 0x0000000aff027c19 */ /* 0x000fe20008011603 */
[----:B------:R-:W-:Y:S01]  /*2c410*/  IMAD.MOV.U32 R3, RZ, RZ, R14 ;  /* 0x000000ffff037224 */ /* 0x000fe200078e000e */
[----:B------:R-:W-:Y:S01]  /*2c420*/  IADD3 R11, P1, RZ, -R10, RZ ;  /* 0x8000000aff0b7210 */ /* 0x000fe20007f3e0ff */
[----:B------:R-:W-:-:S03]  /*2c430*/  ULDC UR7, c[0x0][0x8c0] ;  /* 0x0002300000077ab9 */ /* 0x000fc60000000800 */
[----:B------:R-:W-:-:S05]  /*2c440*/  IADD3.X R2, RZ, ~R2, RZ, P1, !PT ;  /* 0x80000002ff027210 */ /* 0x000fca0000ffe4ff */
[----:B------:R-:W-:-:S04]  /*2c450*/  IMAD R2, R2, UR8, RZ ;  /* 0x0000000802027c24 */ /* 0x000fc8000f8e02ff */
[----:B------:R-:W-:Y:S01]  /*2c460*/  IMAD R5, R11, UR9, R2 ;  /* 0x000000090b057c24 */ /* 0x000fe2000f8e0202 */
[----:B------:R-:W-:-:S05]  /*2c470*/  MOV R2, R19 ;  /* 0x0000001300027202 */ /* 0x000fca0000000f00 */
[----:B------:R-:W-:Y:S01]  /*2c480*/  IMAD.WIDE.U32 R2, R11, UR8, R2 ;  /* 0x000000080b027c25 */ /* 0x000fe2000f8e0002 */
[----:B------:R-:W-:Y:S02]  /*2c490*/  ULDC.64 UR8, c[0x0][0x8e8] ;  /* 0x00023a0000087ab9 */ /* 0x000fe40000000a00 */
[----:B------:R-:W-:Y:S02]  /*2c4a0*/  ISETP.NE.U32.AND P1, PT, RZ, UR8, PT ;  /* 0x00000008ff007c0c */ /* 0x000fe4000bf25070 */
[----:B------:R-:W-:Y:S02]  /*2c4b0*/  IADD3 R3, R3, R5, RZ ;  /* 0x0000000503037210 */ /* 0x000fe40007ffe0ff */
[----:B------:R-:W-:Y:S02]  /*2c4c0*/  ISETP.NE.AND.EX P1, PT, RZ, UR9, PT, P1 ;  /* 0x00000009ff007c0c */ /* 0x000fe4000bf25310 */
[--C-:B------:R-:W-:Y:S02]  /*2c4d0*/  SHF.R.U64 R11, R2, UR7, R3.reuse ;  /* 0x00000007020b7c19 */ /* 0x100fe40008001203 */
[----:B------:R-:W-:Y:S01]  /*2c4e0*/  SHF.R.U32.HI R2, RZ, UR7, R3 ;  /* 0x00000007ff027c19 */ /* 0x000fe20008011603 */
[----:B------:R-:W-:-:S03]  /*2c4f0*/  ULDC UR7, c[0x0][0x8b0] ;  /* 0x00022c0000077ab9 */ /* 0x000fc60000000800 */
[--C-:B------:R-:W-:Y:S02]  /*2c500*/  SHF.R.U64 R12, R11, UR7, R2.reuse ;  /* 0x000000070b0c7c19 */ /* 0x100fe40008001202 */
[----:B------:R-:W-:Y:S01]  /*2c510*/  SHF.R.U32.HI R3, RZ, UR7, R2 ;  /* 0x00000007ff037c19 */ /* 0x000fe20008011602 */
[----:B------:R-:W-:-:S03]  /*2c520*/  ULDC UR7, c[0x0][0x900] ;  /* 0x0002400000077ab9 */ /* 0x000fc60000000800 */
[--C-:B------:R-:W-:Y:S02]  /*2c530*/  SHF.R.U64 R13, R12, UR7, R3.reuse ;  /* 0x000000070c0d7c19 */ /* 0x100fe40008001203 */
[----:B------:R-:W-:Y:S02]  /*2c540*/  SHF.R.U32.HI R14, RZ, UR7, R3 ;  /* 0x00000007ff0e7c19 */ /* 0x000fe40008011603 */
[----:B------:R-:W-:Y:S02]  /*2c550*/  MOV R2, R13 ;  /* 0x0000000d00027202 */ /* 0x000fe40000000f00 */
        /* <DEDUP_REMOVED lines=12> */
.L_x_1100:
[----:B------:R-:W-:Y:S01]  /*2c620*/  ULDC UR7, c[0x0][0x8f0] ;  /* 0x00023c0000077ab9 */ /* 0x000fe20000000800 */
[----:B------:R-:W-:Y:S02]  /*2c630*/  LOP3.LUT R12, R12, UR6, RZ, 0xc0, !PT ;  /* 0x000000060c0c7c12 */ /* 0x000fe4000f8ec0ff */
[----:B------:R-:W-:Y:S01]  /*2c640*/  SHF.R.U64 R3, R2, UR7, R3 ;  /* 0x0000000702037c19 */ /* 0x000fe20008001203 */
[----:B------:R-:W-:Y:S01]  /*2c650*/  ULDC UR7, c[0x0][0x8e0] ;  /* 0x0002380000077ab9 */ /* 0x000fe20000000800 */
[----:B------:R-:W-:Y:S02]  /*2c660*/  MOV R4, 0x1 ;  /* 0x0000000100047802 */ /* 0x000fe40000000f00 */
[C---:B------:R-:W-:Y:S01]  /*2c670*/  IADD3 R2, -R3.reuse, RZ, RZ ;  /* 0x000000ff03027210 */ /* 0x040fe20007ffe1ff */
[----:B------:R-:W-:-:S04]  /*2c680*/  IMAD R5, R3, UR5, R12 ;  /* 0x0000000503057c24 */ /* 0x000fc8000f8e020c */
[----:B------:R-:W-:Y:S01]  /*2c690*/  IMAD R13, R2, UR7, R13 ;  /* 0x00000007020d7c24 */ /* 0x000fe2000f8e020d */
[----:B------:R-:W-:Y:S01]  /*2c6a0*/  ULDC UR7, c[0x0][0x8b8] ;  /* 0x00022e0000077ab9 */ /* 0x000fe20000000800 */
[----:B------:R-:W-:Y:S01]  /*2c6b0*/  LOP3.LUT R2, R11, UR4, RZ, 0xc0, !PT ;  /* 0x000000040b027c12 */ /* 0x000fe2000f8ec0ff */
[----:B------:R-:W-:Y:S01]  /*2c6c0*/  IMAD R8, R5, UR7, R8 ;  /* 0x0000000705087c24 */ /* 0x000fe2000f8e0208 */
[----:B------:R-:W-:-:S03]  /*2c6d0*/  ULDC UR7, c[0x0][0x8a8] ;  /* 0x00022a0000077ab9 */ /* 0x000fc60000000800 */
[----:B------:R-:W-:-:S05]  /*2c6e0*/  IMAD R13, R13, UR7, R2 ;  /* 0x000000070d0d7c24 */ /* 0x000fca000f8e0202 */
[----:B------:R-:W-:Y:S02]  /*2c6f0*/  SEL R3, R13, R8, !P4 ;  /* 0x000000080d037207 */ /* 0x000fe40006000000 */
[----:B------:R-:W-:-:S07]  /*2c700*/  SEL R2, R8, R13, !P4 ;  /* 0x0000000d08027207 */ /* 0x000fce0006000000 */
.L_x_1098:
[----:B------:R-:W-:Y:S05]  /*2c710*/  BSYNC B1 ;  /* 0x0000000000017941 */ /* 0x000fea0003800000 */
.L_x_1097:
[----:B------:R-:W-:-:S13]  /*2c720*/  LOP3.LUT P1, RZ, R4, 0xff, RZ, 0xc0, !PT ;  /* 0x000000ff04ff7812 */ /* 0x000fda000782c0ff */
[----:B------:R-:W-:Y:S05]  /*2c730*/  @P1 BRA `(.L_x_1101) ;  /* 0xfffffff400401947 */ /* 0x000fea000383ffff */
[----:B------:R-:W-:Y:S05]  /*2c740*/  BSYNC B0 ;  /* 0x0000000000007941 */ /* 0x000fea0003800000 */
.L_x_1089:
[----:B------:R-:W-:-:S03]  /*2c750*/  UMOV UR7, 0xffffffff ;  /* 0xffffffff00077882 */ /* 0x000fc60000000000 */
[----:B------:R-:W-:Y:S05]  /*2c760*/  BRA.DIV UR7, `(.L_x_1102) ;  /* 0x00000012070c7947 */ /* 0x000fea000b800000 */
[----:B------:R-:W-:-:S13]  /*2c770*/  ELECT P6, URZ, PT ;  /* 0x00000000003f782f */ /* 0x000fda00038c0000 */
.L_x_1148:
[----:B------:R-:W-:Y:S05]  /*2c780*/  @!P6 BRA `(.L_x_10) ;  /* 0x000000000084e947 */ /* 0x000fea0003800000 */
[----:B------:R-:W-:-:S04]  /*2c790*/  ULOP3.LUT UR7, UR37, 0x2, URZ, 0xfc, !UPT ;  /* 0x0000000225077892 */ /* 0x000fc8000f8efc3f */
[----:B------:R-:W-:-:S06]  /*2c7a0*/  UISETP.NE.AND UP0, UPT, UR7, 0x3, UPT ;  /* 0x000000030700788c */ /* 0x000fcc000bf05270 */
[----:B------:R-:W-:-:S13]  /*2c7b0*/  PLOP3.LUT P0, PT, PT, PT, UP0, 0x80, 0x0 ;  /* 0x000000000000781c */ /* 0x000fda0003f0f008 */
[----:B------:R-:W-:Y:S05]  /*2c7c0*/  @!P0 BRA `(.L_x_1103) ;  /* 0x0000000000048947 */ /* 0x000fea0003800000 */
[----:B------:R-:W-:Y:S01]  /*2c7d0*/  BPT.TRAP 0x1 ;  /* 0x000000040000795c */ /* 0x000fe20000300000 */
.L_x_1103:
[----:B------:R-:W1:Y:S01]  /*2c7e0*/  S2R R3, SR_CgaCtaId ;  /* 0x0000000000037919 */ /* 0x000e620000008800 */
[----:B------:R-:W-:-:S04]  /*2c7f0*/  MOV R2, 0x400 ;  /* 0x0000040000027802 */ /* 0x000fc80000000f00 */
[----:B-1----:R-:W-:Y:S02]  /*2c800*/  LEA R2, R3, R2, 0x18 ;  /* 0x0000000203027211 */ /* 0x002fe400078ec0ff */
[----:B------:R-:W-:Y:S02]  /*2c810*/  SHF.L.U32 R3, R0, 0x1f, RZ ;  /* 0x0000001f00037819 */ /* 0x000fe400000006ff */
[----:B------:R-:W-:-:S04]  /*2c820*/  IADD3 R2, R2, 0x18, RZ ;  /* 0x0000001802027810 */ /* 0x000fc80007ffe0ff */
[----:B------:R-:W-:-:S04]  /*2c830*/  LEA R4, R7, R2, 0x3 ;  /* 0x0000000207047211 */ /* 0x000fc800078e18ff */
[----:B------:R-:W1:Y:S02]  /*2c840*/  SYNCS.PHASECHK.TRANS64.TRYWAIT P0, [R4+URZ], R3 ;  /* 0x00000003040075a7 */ /* 0x000e64000800017f */
[----:B-1----:R-:W-:Y:S05]  /*2c850*/  @!P0 BRA `(.L_x_1104) ;  /* 0x0000000c00f08947 */ /* 0x002fea0003800000 */
.L_x_1149:
[----:B------:R-:W-:-:S04]  /*2c860*/  IADD3 R7, R7, 0x1, RZ ;  /* 0x0000000107077810 */ /* 0x000fc80007ffe0ff */
[----:B------:R-:W-:-:S04]  /*2c870*/  ISETP.NE.AND P0, PT, R7, 0x3, PT ;  /* 0x000000030700780c */ /* 0x000fc80003f05270 */
[----:B-1----:R-:W-:Y:S02]  /*2c880*/  SEL R3, RZ, 0x1, P0 ;  /* 0x00000001ff037807 */ /* 0x002fe40000000000 */
[----:B------:R-:W-:Y:S02]  /*2c890*/  SEL R7, R7, RZ, P0 ;  /* 0x000000ff07077207 */ /* 0x000fe40000000000 */
[----:B------:R-:W-:Y:S02]  /*2c8a0*/  LOP3.LUT R5, R0, R3, RZ, 0x3c, !PT ;  /* 0x0000000300057212 */ /* 0x000fe400078e3cff */
[----:B------:R-:W-:Y:S02]  /*2c8b0*/  LEA R3, R7, R2, 0x3 ;  /* 0x0000000207037211 */ /* 0x000fe400078e18ff */
[----:B------:R-:W-:-:S04]  /*2c8c0*/  SHF.L.U32 R0, R5, 0x1f, RZ ;  /* 0x0000001f05007819 */ /* 0x000fc800000006ff */
[----:B------:R-:W1:Y:S02]  /*2c8d0*/  SYNCS.PHASECHK.TRANS64.TRYWAIT P0, [R3+URZ], R0 ;  /* 0x00000000030075a7 */ /* 0x000e64000800017f */
[----:B-1----:R-:W-:Y:S05]  /*2c8e0*/  @!P0 BRA `(.L_x_1105) ;  /* 0x0000000c00e08947 */ /* 0x002fea0003800000 */
.L_x_1150:
[----:B-1----:R-:W-:-:S04]  /*2c8f0*/  IADD3 R0, R7, 0x1, RZ ;  /* 0x0000000107007810 */ /* 0x002fc80007ffe0ff */
[----:B------:R-:W-:-:S04]  /*2c900*/  ISETP.NE.AND P0, PT, R0, 0x3, PT ;  /* 0x000000030000780c */ /* 0x000fc80003f05270 */
[----:B------:R-:W-:Y:S02]  /*2c910*/  SEL R4, RZ, 0x1, P0 ;  /* 0x00000001ff047807 */ /* 0x000fe40000000000 */
[----:B------:R-:W-:Y:S02]  /*2c920*/  SEL R3, R0, RZ, P0 ;  /* 0x000000ff00037207 */ /* 0x000fe40000000000 */
[----:B------:R-:W-:Y:S02]  /*2c930*/  LOP3.LUT R0, R5, R4, RZ, 0x3c, !PT ;  /* 0x0000000405007212 */ /* 0x000fe400078e3cff */
[----:B------:R-:W-:Y:S02]  /*2c940*/  LEA R3, R3, R2, 0x3 ;  /* 0x0000000203037211 */ /* 0x000fe400078e18ff */
[----:B------:R-:W-:-:S07]  /*2c950*/  SHF.L.U32 R0, R0, 0x1f, RZ ;  /* 0x0000001f00007819 */ /* 0x000fce00000006ff */
.L_x_1106:
[----:B-1----:R1:W2:Y:S02]  /*2c960*/  SYNCS.PHASECHK.TRANS64.TRYWAIT P0, [R3+URZ], R0 ;  /* 0x00000000030075a7 */ /* 0x0022a4000800017f */
[----:B--2---:R-:W-:Y:S05]  /*2c970*/  @!P0 NANOSLEEP.SYNCS 0x989680 ;  /* 0x009896800000895d */ /* 0x004fea0003900000 */
[----:B------:R-:W2:Y:S02]  /*2c980*/  @!P0 SYNCS.PHASECHK.TRANS64 P0, [R3+URZ], R0 ;  /* 0x00000000030085a7 */ /* 0x000ea4000800007f */
[----:B--2---:R-:W-:Y:S05]  /*2c990*/  @!P0 BRA `(.L_x_1106) ;  /* 0xfffffffc00f08947 */ /* 0x004fea000383ffff */
.L_x_10:
[----:B------:R-:W-:Y:S05]  /*2c9a0*/  BSYNC B6 ;  /* 0x0000000000067941 */ /* 0x000fea0003800000 */
.L_x_8:
[----:B------:R-:W-:Y:S05]  /*2c9b0*/  EXIT ;  /* 0x000000000000794d */ /* 0x000fea0003800000 */
.L_x_23:
[----:B--2---:R2:W3:Y:S02]  /*2c9c0*/  SYNCS.PHASECHK.TRANS64.TRYWAIT P1, [R3+URZ], R0 ;  /* 0x00000000030075a7 */ /* 0x0044e4000802017f */
[----:B---3--:R-:W-:Y:S05]  /*2c9d0*/  @!P1 NANOSLEEP.SYNCS 0x989680 ;  /* 0x009896800000995d */ /* 0x008fea0003900000 */
[----:B------:R-:W3:Y:S02]  /*2c9e0*/  @!P1 SYNCS.PHASECHK.TRANS64 P1, [R3+URZ], R0 ;  /* 0x00000000030095a7 */ /* 0x000ee4000802007f */
[----:B---3--:R-:W-:Y:S05]  /*2c9f0*/  @!P1 BRA `(.L_x_23) ;  /* 0xfffffffc00f09947 */ /* 0x008fea000383ffff */
[----:B------:R-:W-:Y:S05]  /*2ca00*/  BRA `(.L_x_22) ;  /* 0xfffffd4c00a47947 */ /* 0x000fea000383ffff */
.L_x_28:
[----:B--2---:R-:W-:-:S04]  /*2ca10*/  MOV R4, UR8 ;  /* 0x0000000800047c02 */ /* 0x004fc80008000f00 */
[----:B------:R2:W3:Y:S03]  /*2ca20*/  SYNCS.PHASECHK.TRANS64.TRYWAIT P1, [R4+URZ], R3 ;  /* 0x00000003040075a7 */ /* 0x0004e6000802017f */
[----:B---3--:R-:W-:Y:S05]  /*2ca30*/  @!P1 NANOSLEEP.SYNCS 0x989680 ;  /* 0x009896800000995d */ /* 0x008fea0003900000 */
[----:B------:R-:W3:Y:S02]  /*2ca40*/  @!P1 SYNCS.PHASECHK.TRANS64 P1, [R4+URZ], R3 ;  /* 0x00000003040095a7 */ /* 0x000ee4000802007f */
[----:B---3--:R-:W-:Y:S05]  /*2ca50*/  @!P1 BRA `(.L_x_28) ;  /* 0xfffffffc00ec9947 */ /* 0x008fea000383ffff */
[----:B------:R-:W-:Y:S05]  /*2ca60*/  BRA `(.L_x_27) ;  /* 0xfffffd8400187947 */ /* 0x000fea000383ffff */
.L_x_49:
[----:B-1----:R-:W-:-:S04]  /*2ca70*/  MOV R3, UR46 ;  /* 0x0000002e00037c02 */ /* 0x002fc80008000f00 */
[----:B------:R1:W2:Y:S03]  /*2ca80*/  SYNCS.PHASECHK.TRANS64.TRYWAIT P2, [R3+URZ+0x30], R0 ;  /* 0x00003000030075a7 */ /* 0x0002a6000804017f */
[----:B--2---:R-:W-:Y:S05]  /*2ca90*/  @!P2 NANOSLEEP.SYNCS 0x989680 ;  /* 0x009896800000a95d */ /* 0x004fea0003900000 */
[----:B------:R-:W2:Y:S02]  /*2caa0*/  @!P2 SYNCS.PHASECHK.TRANS64 P2, [R3+URZ+0x30], R0 ;  /* 0x000030000300a5a7 */ /* 0x000ea4000804007f */
[----:B--2---:R-:W-:Y:S05]  /*2cab0*/  @!P2 BRA `(.L_x_49) ;  /* 0xfffffffc00eca947 */ /* 0x004fea000383ffff */
[----:B------:R-:W-:Y:S05]  /*2cac0*/  BRA `(.L_x_1107) ;  /* 0xfffffdcc00b07947 */ /* 0x000fea000383ffff */
.L_x_108:
[----:B-1----:R1:W2:Y:S02]  /*2cad0*/  SYNCS.PHASECHK.TRANS64.TRYWAIT P2, [R0+URZ+0x30], R2 ;  /* 0x00003002000075a7 */ /* 0x0022a4000804017f */
[----:B--2---:R-:W-:Y:S05]  /*2cae0*/  @!P2 NANOSLEEP.SYNCS 0x989680 ;  /* 0x009896800000a95d */ /* 0x004fea0003900000 */
[----:B------:R-:W2:Y:S02]  /*2caf0*/  @!P2 SYNCS.PHASECHK.TRANS64 P2, [R0+URZ+0x30], R2 ;  /* 0x000030020000a5a7 */ /* 0x000ea4000804007f */
[----:B--2---:R-:W-:Y:S05]  /*2cb00*/  @!P2 BRA `(.L_x_108) ;  /* 0xfffffffc00f0a947 */ /* 0x004fea000383ffff */
[----:B------:R-:W-:Y:S05]  /*2cb10*/  BRA `(.L_x_1108) ;  /* 0xfffffdec00e07947 */ /* 0x000fea000383ffff */
.L_x_165:
[----:B-1----:R1:W2:Y:S02]  /*2cb20*/  SYNCS.PHASECHK.TRANS64.TRYWAIT P2, [R0+URZ+0x30], R2 ;  /* 0x00003002000075a7 */ /* 0x0022a4000804017f */
[----:B--2---:R-:W-:Y:S05]  /*2cb30*/  @!P2 NANOSLEEP.SYNCS 0x989680 ;  /* 0x009896800000a95d */ /* 0x004fea0003900000 */
[----:B------:R-:W2:Y:S02]  /*2cb40*/  @!P2 SYNCS.PHASECHK.TRANS64 P2, [R0+URZ+0x30], R2 ;  /* 0x000030020000a5a7 */ /* 0x000ea4000804007f */
[----:B--2---:R-:W-:Y:S05]  /*2cb50*/  @!P2 BRA `(.L_x_165) ;  /* 0xfffffffc00f0a947 */ /* 0x004fea000383ffff */
[----:B------:R-:W-:Y:S05]  /*2cb60*/  BRA `(.L_x_1109) ;  /* 0xfffffe0c00587947 */ /* 0x000fea000383ffff */
.L_x_222:
[----:B-1----:R1:W2:Y:S02]  /*2cb70*/  SYNCS.PHASECHK.TRANS64.TRYWAIT P2, [R3+URZ+0x30], R0 ;  /* 0x00003000030075a7 */ /* 0x0022a4000804017f */
[----:B--2---:R-:W-:Y:S05]  /*2cb80*/  @!P2 NANOSLEEP.SYNCS 0x989680 ;  /* 0x009896800000a95d */ /* 0x004fea0003900000 */
[----:B------:R-:W2:Y:S02]  /*2cb90*/  @!P2 SYNCS.PHASECHK.TRANS64 P2, [R3+URZ+0x30], R0 ;  /* 0x000030000300a5a7 */ /* 0x000ea4000804007f */
[----:B--2---:R-:W-:Y:S05]  /*2cba0*/  @!P2 BRA `(.L_x_222) ;  /* 0xfffffffc00f0a947 */ /* 0x004fea000383ffff */
[----:B------:R-:W-:Y:S05]  /*2cbb0*/  BRA `(.L_x_1110) ;  /* 0xfffffe2c00147947 */ /* 0x000fea000383ffff */
.L_x_279:
[----:B-1----:R1:W2:Y:S02]  /*2cbc0*/  SYNCS.PHASECHK.TRANS64.TRYWAIT P2, [R0+URZ+0x30], R3 ;  /* 0x00003003000075a7 */ /* 0x0022a4000804017f */
[----:B--2---:R-:W-:Y:S05]  /*2cbd0*/  @!P2 NANOSLEEP.SYNCS 0x989680 ;  /* 0x009896800000a95d */ /* 0x004fea0003900000 */
[----:B------:R-:W2:Y:S02]  /*2cbe0*/  @!P2 SYNCS.PHASECHK.TRANS64 P2, [R0+URZ+0x30], R3 ;  /* 0x000030030000a5a7 */ /* 0x000ea4000804007f */
[----:B--2---:R-:W-:Y:S05]  /*2cbf0*/  @!P2 BRA `(.L_x_279) ;  /* 0xfffffffc00f0a947 */ /* 0x004fea000383ffff */
[----:B------:R-:W-:Y:S05]  /*2cc00*/  BRA `(.L_x_1111) ;  /* 0xfffffe4800987947 */ /* 0x000fea000383ffff */
.L_x_336:
[----:B-1----:R1:W2:Y:S02]  /*2cc10*/  SYNCS.PHASECHK.TRANS64.TRYWAIT P2, [R0+URZ+0x30], R3 ;  /* 0x00003003000075a7 */ /* 0x0022a4000804017f */
[----:B--2---:R-:W-:Y:S05]  /*2cc20*/  @!P2 NANOSLEEP.SYNCS 0x989680 ;  /* 0x009896800000a95d */ /* 0x004fea0003900000 */
[----:B------:R-:W2:Y:S02]  /*2cc30*/  @!P2 SYNCS.PHASECHK.TRANS64 P2, [R0+URZ+0x30], R3 ;  /* 0x000030030000a5a7 */ /* 0x000ea4000804007f */
[----:B--2---:R-:W-:Y:S05]  /*2cc40*/  @!P2 BRA `(.L_x_336) ;  /* 0xfffffffc00f0a947 */ /* 0x004fea000383ffff */
[----:B------:R-:W-:Y:S05]  /*2cc50*/  BRA `(.L_x_1112) ;  /* 0xfffffe6800507947 */ /* 0x000fea000383ffff */
.L_x_393:
[----:B-1----:R1:W2:Y:S02]  /*2cc60*/  SYNCS.PHASECHK.TRANS64.TRYWAIT P2, [R0+URZ+0x30], R3 ;  /* 0x00003003000075a7 */ /* 0x0022a4000804017f */
[----:B--2---:R-:W-:Y:S05]  /*2cc70*/  @!P2 NANOSLEEP.SYNCS 0x989680 ;  /* 0x009896800000a95d */ /* 0x004fea0003900000 */
[----:B------:R-:W2:Y:S02]  /*2cc80*/  @!P2 SYNCS.PHASECHK.TRANS64 P2, [R0+URZ+0x30], R3 ;  /* 0x000030030000a5a7 */ /* 0x000ea4000804007f */
[----:B--2---:R-:W-:Y:S05]  /*2cc90*/  @!P2 BRA `(.L_x_393) ;  /* 0xfffffffc00f0a947 */ /* 0x004fea000383ffff */
[----:B------:R-:W-:Y:S05]  /*2cca0*/  BRA `(.L_x_1113) ;  /* 0xfffffe8400c47947 */ /* 0x000fea000383ffff */
.L_x_450:
[----:B-1----:R1:W2:Y:S02]  /*2ccb0*/  SYNCS.PHASECHK.TRANS64.TRYWAIT P2, [R0+URZ+0x30], R3 ;  /* 0x00003003000075a7 */ /* 0x0022a4000804017f */
[----:B--2---:R-:W-:Y:S05]  /*2ccc0*/  @!P2 NANOSLEEP.SYNCS 0x989680 ;  /* 0x009896800000a95d */ /* 0x004fea0003900000 */
[----:B------:R-:W2:Y:S02]  /*2ccd0*/  @!P2 SYNCS.PHASECHK.TRANS64 P2, [R0+URZ+0x30], R3 ;  /* 0x000030030000a5a7 */ /* 0x000ea4000804007f */
[----:B--2---:R-:W-:Y:S05]  /*2cce0*/  @!P2 BRA `(.L_x_450) ;  /* 0xfffffffc00f0a947 */ /* 0x004fea000383ffff */
[----:B------:R-:W-:Y:S05]  /*2ccf0*/  BRA `(.L_x_1114) ;  /* 0xfffffea4007c7947 */ /* 0x000fea000383ffff */
.L_x_507:
[----:B-1----:R1:W2:Y:S02]  /*2cd00*/  SYNCS.PHASECHK.TRANS64.TRYWAIT P2, [R0+URZ+0x30], R3 ;  /* 0x00003003000075a7 */ /* 0x0022a4000804017f */
[----:B--2---:R-:W-:Y:S05]  /*2cd10*/  @!P2 NANOSLEEP.SYNCS 0x989680 ;  /* 0x009896800000a95d */ /* 0x004fea0003900000 */
[----:B------:R-:W2:Y:S02]  /*2cd20*/  @!P2 SYNCS.PHASECHK.TRANS64 P2, [R0+URZ+0x30], R3 ;  /* 0x000030030000a5a7 */ /* 0x000ea4000804007f */
[----:B--2---:R-:W-:Y:S05]  /*2cd30*/  @!P2 BRA `(.L_x_507) ;  /* 0xfffffffc00f0a947 */ /* 0x004fea000383ffff */
[----:B------:R-:W-:Y:S05]  /*2cd40*/  BRA `(.L_x_1115) ;  /* 0xfffffec000f47947 */ /* 0x000fea000383ffff */
.L_x_564:
[----:B-1----:R1:W2:Y:S02]  /*2cd50*/  SYNCS.PHASECHK.TRANS64.TRYWAIT P2, [R0+URZ+0x30], R3 ;  /* 0x00003003000075a7 */ /* 0x0022a4000804017f */
[----:B--2---:R-:W-:Y:S05]  /*2cd60*/  @!P2 NANOSLEEP.SYNCS 0x989680 ;  /* 0x009896800000a95d */ /* 0x004fea0003900000 */
[----:B------:R-:W2:Y:S02]  /*2cd70*/  @!P2 SYNCS.PHASECHK.TRANS64 P2, [R0+URZ+0x30], R3 ;  /* 0x000030030000a5a7 */ /* 0x000ea4000804007f */
[----:B--2---:R-:W-:Y:S05]  /*2cd80*/  @!P2 BRA `(.L_x_564) ;  /* 0xfffffffc00f0a947 */ /* 0x004fea000383ffff */
[----:B------:R-:W-:Y:S05]  /*2cd90*/  BRA `(.L_x_1116) ;  /* 0xfffffee000ac7947 */ /* 0x000fea000383ffff */
.L_x_621:
[----:B-1----:R1:W2:Y:S02]  /*2cda0*/  SYNCS.PHASECHK.TRANS64.TRYWAIT P2, [R0+URZ+0x30], R3 ;  /* 0x00003003000075a7 */ /* 0x0022a4000804017f */
[----:B--2---:R-:W-:Y:S05]  /*2cdb0*/  @!P2 NANOSLEEP.SYNCS 0x989680 ;  /* 0x009896800000a95d */ /* 0x004fea0003900000 */
[----:B------:R-:W2:Y:S02]  /*2cdc0*/  @!P2 SYNCS.PHASECHK.TRANS64 P2, [R0+URZ+0x30], R3 ;  /* 0x000030030000a5a7 */ /* 0x000ea4000804007f */
[----:B--2---:R-:W-:Y:S05]  /*2cdd0*/  @!P2 BRA `(.L_x_621) ;  /* 0xfffffffc00f0a947 */ /* 0x004fea000383ffff */
[----:B------:R-:W-:Y:S05]  /*2cde0*/  BRA `(.L_x_1117) ;  /* 0xffffff0000247947 */ /* 0x000fea000383ffff */
.L_x_678:
[----:B-1----:R1:W2:Y:S02]  /*2cdf0*/  SYNCS.PHASECHK.TRANS64.TRYWAIT P2, [R0+URZ+0x30], R3 ;  /* 0x00003003000075a7 */ /* 0x0022a4000804017f */
[----:B--2---:R-:W-:Y:S05]  /*2ce00*/  @!P2 NANOSLEEP.SYNCS 0x989680 ;  /* 0x009896800000a95d */ /* 0x004fea0003900000 */
[----:B------:R-:W2:Y:S02]  /*2ce10*/  @!P2 SYNCS.PHASECHK.TRANS64 P2, [R0+URZ+0x30], R3 ;  /* 0x000030030000a5a7 */ /* 0x000ea4000804007f */
[----:B--2---:R-:W-:Y:S05]  /*2ce20*/  @!P2 BRA `(.L_x_678) ;  /* 0xfffffffc00f0a947 */ /* 0x004fea000383ffff */
[----:B------:R-:W-:Y:S05]  /*2ce30*/  BRA `(.L_x_1118) ;  /* 0xffffff1c00dc7947 */ /* 0x000fea000383ffff */
.L_x_735:
[----:B-1----:R1:W2:Y:S02]  /*2ce40*/  SYNCS.PHASECHK.TRANS64.TRYWAIT P2, [R0+URZ+0x30], R3 ;  /* 0x00003003000075a7 */ /* 0x0022a4000804017f */
[----:B--2---:R-:W-:Y:S05]  /*2ce50*/  @!P2 NANOSLEEP.SYNCS 0x989680 ;  /* 0x009896800000a95d */ /* 0x004fea0003900000 */
[----:B------:R-:W2:Y:S02]  /*2ce60*/  @!P2 SYNCS.PHASECHK.TRANS64 P2, [R0+URZ+0x30], R3 ;  /* 0x000030030000a5a7 */ /* 0x000ea4000804007f */
[----:B--2---:R-:W-:Y:S05]  /*2ce70*/  @!P2 BRA `(.L_x_735) ;  /* 0xfffffffc00f0a947 */ /* 0x004fea000383ffff */
[----:B------:R-:W-:Y:S05]  /*2ce80*/  BRA `(.L_x_1119) ;  /* 0xffffff3c00547947 */ /* 0x000fea000383ffff */
.L_x_792:
[----:B-1----:R1:W2:Y:S02]  /*2ce90*/  SYNCS.PHASECHK.TRANS64.TRYWAIT P2, [R0+URZ+0x30], R3 ;  /* 0x00003003000075a7 */ /* 0x0022a4000804017f */
[----:B--2---:R-:W-:Y:S05]  /*2cea0*/  @!P2 NANOSLEEP.SYNCS 0x989680 ;  /* 0x009896800000a95d */ /* 0x004fea0003900000 */
[----:B------:R-:W2:Y:S02]  /*2ceb0*/  @!P2 SYNCS.PHASECHK.TRANS64 P2, [R0+URZ+0x30], R3 ;  /* 0x000030030000a5a7 */ /* 0x000ea4000804007f */
[----:B--2---:R-:W-:Y:S05]  /*2cec0*/  @!P2 BRA `(.L_x_792) ;  /* 0xfffffffc00f0a947 */ /* 0x004fea000383ffff */
[----:B------:R-:W-:Y:S05]  /*2ced0*/  BRA `(.L_x_1120) ;  /* 0xffffff5c000c7947 */ /* 0x000fea000383ffff */
.L_x_849:
[----:B-1----:R1:W2:Y:S02]  /*2cee0*/  SYNCS.PHASECHK.TRANS64.TRYWAIT P2, [R0+URZ+0x30], R3 ;  /* 0x00003003000075a7 */ /* 0x0022a4000804017f */
[----:B--2---:R-:W-:Y:S05]  /*2cef0*/  @!P2 NANOSLEEP.SYNCS 0x989680 ;  /* 0x009896800000a95d */ /* 0x004fea0003900000 */
[----:B------:R-:W2:Y:S02]  /*2cf00*/  @!P2 SYNCS.PHASECHK.TRANS64 P2, [R0+URZ+0x30], R3 ;  /* 0x000030030000a5a7 */ /* 0x000ea4000804007f */
[----:B--2---:R-:W-:Y:S05]  /*2cf10*/  @!P2 BRA `(.L_x_849) ;  /* 0xfffffffc00f0a947 */ /* 0x004fea000383ffff */
[----:B------:R-:W-:Y:S05]  /*2cf20*/  BRA `(.L_x_1121) ;  /* 0xffffff7800847947 */ /* 0x000fea000383ffff */
.L_x_906:
[----:B--2---:R2:W3:Y:S02]  /*2cf30*/  SYNCS.PHASECHK.TRANS64.TRYWAIT P2, [R2+URZ+0x30], R13 ;  /* 0x0000300d020075a7 */ /* 0x0044e4000804017f */
[----:B---3--:R-:W-:Y:S05]  /*2cf40*/  @!P2 NANOSLEEP.SYNCS 0x989680 ;  /* 0x009896800000a95d */ /* 0x008fea0003900000 */
[----:B------:R-:W3:Y:S02]  /*2cf50*/  @!P2 SYNCS.PHASECHK.TRANS64 P2, [R2+URZ+0x30], R13 ;  /* 0x0000300d0200a5a7 */ /* 0x000ee4000804007f */
[----:B---3--:R-:W-:Y:S05]  /*2cf60*/  @!P2 BRA `(.L_x_906) ;  /* 0xfffffffc00f0a947 */ /* 0x008fea000383ffff */
[----:B------:R-:W-:Y:S05]  /*2cf70*/  BRA `(.L_x_1122) ;  /* 0xffffff98003c7947 */ /* 0x000fea000383ffff */
.L_x_973:
[----:B-1----:R-:W-:-:S04]  /*2cf80*/  MOV R5, UR4 ;  /* 0x0000000400057c02 */ /* 0x002fc80008000f00 */
[----:B------:R1:W2:Y:S03]  /*2cf90*/  SYNCS.PHASECHK.TRANS64.TRYWAIT P0, [R5+URZ+0x78], R0 ;  /* 0x00007800050075a7 */ /* 0x0002a6000800017f */
[----:B--2---:R-:W-:Y:S05]  /*2cfa0*/  @!P0 NANOSLEEP.SYNCS 0x989680 ;  /* 0x009896800000895d */ /* 0x004fea0003900000 */
[----:B------:R-:W2:Y:S02]  /*2cfb0*/  @!P0 SYNCS.PHASECHK.TRANS64 P0, [R5+URZ+0x78], R0 ;  /* 0x00007800050085a7 */ /* 0x000ea4000800007f */
[----:B--2---:R-:W-:Y:S05]  /*2cfc0*/  @!P0 BRA `(.L_x_973) ;  /* 0xfffffffc00ec8947 */ /* 0x004fea000383ffff */
[----:B------:R-:W-:Y:S05]  /*2cfd0*/  BRA `(.L_x_972) ;  /* 0xffffffc400a87947 */ /* 0x000fea000383ffff */
.L_x_982:
[----:B-1----:R-:W-:-:S04]  /*2cfe0*/  MOV R3, UR4 ;  /* 0x0000000400037c02 */ /* 0x002fc80008000f00 */
[----:B------:R1:W2:Y:S03]  /*2cff0*/  SYNCS.PHASECHK.TRANS64.TRYWAIT P2, [R3+URZ+0x50], R2 ;  /* 0x00005002030075a7 */ /* 0x0002a6000804017f */
[----:B--2---:R-:W-:Y:S05]  /*2d000*/  @!P2 NANOSLEEP.SYNCS 0x989680 ;  /* 0x009896800000a95d */ /* 0x004fea0003900000 */
[----:B------:R-:W2:Y:S02]  /*2d010*/  @!P2 SYNCS.PHASECHK.TRANS64 P2, [R3+URZ+0x50], R2 ;  /* 0x000050020300a5a7 */ /* 0x000ea4000804007f */
[----:B--2---:R-:W-:Y:S05]  /*2d020*/  @!P2 BRA `(.L_x_982) ;  /* 0xfffffffc00eca947 */ /* 0x004fea000383ffff */
[----:B------:R-:W-:Y:S05]  /*2d030*/  BRA `(.L_x_1123) ;  /* 0xffffffc800a07947 */ /* 0x000fea000383ffff */
.L_x_988:
[----:B-12---:R-:W-:-:S04]  /*2d040*/  MOV R3, UR4 ;  /* 0x0000000400037c02 */ /* 0x006fc80008000f00 */
[----:B------:R1:W2:Y:S03]  /*2d050*/  SYNCS.PHASECHK.TRANS64.TRYWAIT P2, [R3+URZ+0x58], R2 ;  /* 0x00005802030075a7 */ /* 0x0002a6000804017f */
[----:B--2---:R-:W-:Y:S05]  /*2d060*/  @!P2 NANOSLEEP.SYNCS 0x989680 ;  /* 0x009896800000a95d */ /* 0x004fea0003900000 */
[----:B------:R-:W2:Y:S02]  /*2d070*/  @!P2 SYNCS.PHASECHK.TRANS64 P2, [R3+URZ+0x58], R2 ;  /* 0x000058020300a5a7 */ /* 0x000ea4000804007f */
[----:B--2---:R-:W-:Y:S05]  /*2d080*/  @!P2 BRA `(.L_x_988) ;  /* 0xfffffffc00eca947 */ /* 0x004fea000383ffff */
[----:B------:R-:W-:Y:S05]  /*2d090*/  BRA `(.L_x_1124) ;  /* 0xffffffc800e87947 */ /* 0x000fea000383ffff */
.L_x_994:
[----:B-123--:R-:W-:-:S04]  /*2d0a0*/  MOV R3, UR4 ;  /* 0x0000000400037c02 */ /* 0x00efc80008000f00 */
[----:B------:R1:W2:Y:S03]  /*2d0b0*/  SYNCS.PHASECHK.TRANS64.TRYWAIT P2, [R3+URZ+0x60], R2 ;  /* 0x00006002030075a7 */ /* 0x0002a6000804017f */
[----:B--2---:R-:W-:Y:S05]  /*2d0c0*/  @!P2 NANOSLEEP.SYNCS 0x989680 ;  /* 0x009896800000a95d */ /* 0x004fea0003900000 */
[----:B------:R-:W2:Y:S02]  /*2d0d0*/  @!P2 SYNCS.PHASECHK.TRANS64 P2, [R3+URZ+0x60], R2 ;  /* 0x000060020300a5a7 */ /* 0x000ea4000804007f */
[----:B--2---:R-:W-:Y:S05]  /*2d0e0*/  @!P2 BRA `(.L_x_994) ;  /* 0xfffffffc00eca947 */ /* 0x004fea000383ffff */
[----:B------:R-:W-:Y:S05]  /*2d0f0*/  BRA `(.L_x_1125) ;  /* 0xffffffcc003c7947 */ /* 0x000fea000383ffff */
.L_x_1000:
[----:B-1234-:R-:W-:-:S04]  /*2d100*/  MOV R3, UR4 ;  /* 0x0000000400037c02 */ /* 0x01efc80008000f00 */
[----:B------:R1:W2:Y:S03]  /*2d110*/  SYNCS.PHASECHK.TRANS64.TRYWAIT P2, [R3+URZ+0x68], R2 ;  /* 0x00006802030075a7 */ /* 0x0002a6000804017f */
[----:B--2---:R-:W-:Y:S05]  /*2d120*/  @!P2 NANOSLEEP.SYNCS 0x989680 ;  /* 0x009896800000a95d */ /* 0x004fea0003900000 */
[----:B------:R-:W2:Y:S02]  /*2d130*/  @!P2 SYNCS.PHASECHK.TRANS64 P2, [R3+URZ+0x68], R2 ;  /* 0x000068020300a5a7 */ /* 0x000ea4000804007f */
[----:B--2---:R-:W-:Y:S05]  /*2d140*/  @!P2 BRA `(.L_x_1000) ;  /* 0xfffffffc00eca947 */ /* 0x004fea000383ffff */
[----:B------:R-:W-:Y:S05]  /*2d150*/  BRA `(.L_x_1126) ;  /* 0xffffffcc00887947 */ /* 0x000fea000383ffff */
.L_x_1006:
[----:B-1----:R-:W-:-:S04]  /*2d160*/  MOV R4, UR4 ;  /* 0x0000000400047c02 */ /* 0x002fc80008000f00 */
[----:B------:R1:W2:Y:S03]  /*2d170*/  SYNCS.PHASECHK.TRANS64.TRYWAIT P2, [R4+URZ+0x50], R3 ;  /* 0x00005003040075a7 */ /* 0x0002a6000804017f */
[----:B--2---:R-:W-:Y:S05]  /*2d180*/  @!P2 NANOSLEEP.SYNCS 0x989680 ;  /* 0x009896800000a95d */ /* 0x004fea0003900000 */
[----:B------:R-:W2:Y:S02]  /*2d190*/  @!P2 SYNCS.PHASECHK.TRANS64 P2, [R4+URZ+0x50], R3 ;  /* 0x000050030400a5a7 */ /* 0x000ea4000804007f */
[----:B--2---:R-:W-:Y:S05]  /*2d1a0*/  @!P2 BRA `(.L_x_1006) ;  /* 0xfffffffc00eca947 */ /* 0x004fea000383ffff */
[----:B------:R-:W-:Y:S05]  /*2d1b0*/  BRA `(.L_x_1127) ;  /* 0xffffffcc00dc7947 */ /* 0x000fea000383ffff */
.L_x_1012:
[----:B-12---:R-:W-:-:S04]  /*2d1c0*/  IMAD.U32 R4, RZ, RZ, UR4 ;  /* 0x00000004ff047e24 */ /* 0x006fc8000f8e00ff */
[----:B------:R1:W2:Y:S03]  /*2d1d0*/  SYNCS.PHASECHK.TRANS64.TRYWAIT P2, [R4+URZ+0x58], R3 ;  /* 0x00005803040075a7 */ /* 0x0002a6000804017f */
[----:B--2---:R-:W-:Y:S05]  /*2d1e0*/  @!P2 NANOSLEEP.SYNCS 0x989680 ;  /* 0x009896800000a95d */ /* 0x004fea0003900000 */
[----:B------:R-:W2:Y:S02]  /*2d1f0*/  @!P2 SYNCS.PHASECHK.TRANS64 P2, [R4+URZ+0x58], R3 ;  /* 0x000058030400a5a7 */ /* 0x000ea4000804007f */
[----:B--2---:R-:W-:Y:S05]  /*2d200*/  @!P2 BRA `(.L_x_1012) ;  /* 0xfffffffc00eca947 */ /* 0x004fea000383ffff */
[----:B------:R-:W-:Y:S05]  /*2d210*/  BRA `(.L_x_1128) ;  /* 0xffffffd0001c7947 */ /* 0x000fea000383ffff */
.L_x_1018:
[----:B-123--:R-:W-:-:S04]  /*2d220*/  MOV R4, UR4 ;  /* 0x0000000400047c02 */ /* 0x00efc80008000f00 */
[----:B------:R1:W2:Y:S03]  /*2d230*/  SYNCS.PHASECHK.TRANS64.TRYWAIT P2, [R4+URZ+0x60], R3 ;  /* 0x00006003040075a7 */ /* 0x0002a6000804017f */
[----:B--2---:R-:W-:Y:S05]  /*2d240*/  @!P2 NANOSLEEP.SYNCS 0x989680 ;  /* 0x009896800000a95d */ /* 0x004fea0003900000 */
[----:B------:R-:W2:Y:S02]  /*2d250*/  @!P2 SYNCS.PHASECHK.TRANS64 P2, [R4+URZ+0x60], R3 ;  /* 0x000060030400a5a7 */ /* 0x000ea4000804007f */
[----:B--2---:R-:W-:Y:S05]  /*2d260*/  @!P2 BRA `(.L_x_1018) ;  /* 0xfffffffc00eca947 */ /* 0x004fea000383ffff */
[----:B------:R-:W-:Y:S05]  /*2d270*/  BRA `(.L_x_1129) ;  /* 0xffffffd000647947 */ /* 0x000fea000383ffff */
.L_x_1024:
[----:B-1234-:R-:W-:-:S04]  /*2d280*/  MOV R4, UR4 ;  /* 0x0000000400047c02 */ /* 0x01efc80008000f00 */
[----:B------:R1:W2:Y:S03]  /*2d290*/  SYNCS.PHASECHK.TRANS64.TRYWAIT P2, [R4+URZ+0x68], R3 ;  /* 0x00006803040075a7 */ /* 0x0002a6000804017f */
[----:B--2---:R-:W-:Y:S05]  /*2d2a0*/  @!P2 NANOSLEEP.SYNCS 0x989680 ;  /* 0x009896800000a95d */ /* 0x004fea0003900000 */
[----:B------:R-:W2:Y:S02]  /*2d2b0*/  @!P2 SYNCS.PHASECHK.TRANS64 P2, [R4+URZ+0x68], R3 ;  /* 0x000068030400a5a7 */ /* 0x000ea4000804007f */
[----:B--2---:R-:W-:Y:S05]  /*2d2c0*/  @!P2 BRA `(.L_x_1024) ;  /* 0xfffffffc00eca947 */ /* 0x004fea000383ffff */
[----:B------:R-:W-:Y:S05]  /*2d2d0*/  BRA `(.L_x_1130) ;  /* 0xffffffd000a47947 */ /* 0x000fea000383ffff */
.L_x_1030:
[----:B------:R-:W-:-:S04]  /*2d2e0*/  MOV R5, UR4 ;  /* 0x0000000400057c02 */ /* 0x000fc80008000f00 */
[----:B------:R1:W1:Y:S03]  /*2d2f0*/  SYNCS.PHASECHK.TRANS64.TRYWAIT P2, [R5+URZ+0x50], R2 ;  /* 0x00005002050075a7 */ /* 0x000266000804017f */
[----:B-1----:R-:W-:Y:S05]  /*2d300*/  @!P2 NANOSLEEP.SYNCS 0x989680 ;  /* 0x009896800000a95d */ /* 0x002fea0003900000 */
[----:B------:R-:W1:Y:S02]  /*2d310*/  @!P2 SYNCS.PHASECHK.TRANS64 P2, [R5+URZ+0x50], R2 ;  /* 0x000050020500a5a7 */ /* 0x000e64000804007f */
[----:B-1----:R-:W-:Y:S05]  /*2d320*/  @!P2 BRA `(.L_x_1030) ;  /* 0xfffffffc00eca947 */ /* 0x002fea000383ffff */
[----:B------:R-:W-:Y:S05]  /*2d330*/  BRA `(.L_x_1131) ;  /* 0xffffffd000ec7947 */ /* 0x000fea000383ffff */
.L_x_1036:
[----:B------:R-:W-:-:S04]  /*2d340*/  MOV R5, UR4 ;  /* 0x0000000400057c02 */ /* 0x000fc80008000f00 */
[----:B------:R1:W1:Y:S03]  /*2d350*/  SYNCS.PHASECHK.TRANS64.TRYWAIT P2, [R5+URZ+0x58], R2 ;  /* 0x00005802050075a7 */ /* 0x000266000804017f */
[----:B-1----:R-:W-:Y:S05]  /*2d360*/  @!P2 NANOSLEEP.SYNCS 0x989680 ;  /* 0x009896800000a95d */ /* 0x002fea0003900000 */
[----:B------:R-:W1:Y:S02]  /*2d370*/  @!P2 SYNCS.PHASECHK.TRANS64 P2, [R5+URZ+0x58], R2 ;  /* 0x000058020500a5a7 */ /* 0x000e64000804007f */
[----:B-1----:R-:W-:Y:S05]  /*2d380*/  @!P2 BRA `(.L_x_1036) ;  /* 0xfffffffc00eca947 */ /* 0x002fea000383ffff */
[----:B------:R-:W-:Y:S05]  /*2d390*/  BRA `(.L_x_1132) ;  /* 0xffffffd400307947 */ /* 0x000fea000383ffff */
.L_x_1042:
[----:B------:R-:W-:-:S04]  /*2d3a0*/  MOV R5, UR4 ;  /* 0x0000000400057c02 */ /* 0x000fc80008000f00 */
[----:B------:R1:W1:Y:S03]  /*2d3b0*/  SYNCS.PHASECHK.TRANS64.TRYWAIT P2, [R5+URZ+0x60], R2 ;  /* 0x00006002050075a7 */ /* 0x000266000804017f */
[----:B-1----:R-:W-:Y:S05]  /*2d3c0*/  @!P2 NANOSLEEP.SYNCS 0x989680 ;  /* 0x009896800000a95d */ /* 0x002fea0003900000 */
[----:B------:R-:W1:Y:S02]  /*2d3d0*/  @!P2 SYNCS.PHASECHK.TRANS64 P2, [R5+URZ+0x60], R2 ;  /* 0x000060020500a5a7 */ /* 0x000e64000804007f */
[----:B-1----:R-:W-:Y:S05]  /*2d3e0*/  @!P2 BRA `(.L_x_1042) ;  /* 0xfffffffc00eca947 */ /* 0x002fea000383ffff */
[----:B------:R-:W-:Y:S05]  /*2d3f0*/  BRA `(.L_x_1133) ;  /* 0xffffffd400787947 */ /* 0x000fea000383ffff */
.L_x_1048:
[----:B------:R-:W-:-:S04]  /*2d400*/  MOV R5, UR4 ;  /* 0x0000000400057c02 */ /* 0x000fc80008000f00 */
[----:B------:R1:W1:Y:S03]  /*2d410*/  SYNCS.PHASECHK.TRANS64.TRYWAIT P2, [R5+URZ+0x68], R2 ;  /* 0x00006802050075a7 */ /* 0x000266000804017f */
[----:B-1----:R-:W-:Y:S05]  /*2d420*/  @!P2 NANOSLEEP.SYNCS 0x989680 ;  /* 0x009896800000a95d */ /* 0x002fea0003900000 */
[----:B------:R-:W1:Y:S02]  /*2d430*/  @!P2 SYNCS.PHASECHK.TRANS64 P2, [R5+URZ+0x68], R2 ;  /* 0x000068020500a5a7 */ /* 0x000e64000804007f */
[----:B-1----:R-:W-:Y:S05]  /*2d440*/  @!P2 BRA `(.L_x_1048) ;  /* 0xfffffffc00eca947 */ /* 0x002fea000383ffff */
[----:B------:R-:W-:Y:S05]  /*2d450*/  BRA `(.L_x_1134) ;  /* 0xffffffd400bc7947 */ /* 0x000fea000383ffff */
.L_x_1054:
[----:B-1----:R-:W-:-:S04]  /*2d460*/  MOV R2, UR4 ;  /* 0x0000000400027c02 */ /* 0x002fc80008000f00 */
[----:B------:R1:W1:Y:S03]  /*2d470*/  SYNCS.PHASECHK.TRANS64.TRYWAIT P2, [R2+URZ+0x50], R3 ;  /* 0x00005003020075a7 */ /* 0x000266000804017f */
[----:B-1----:R-:W-:Y:S05]  /*2d480*/  @!P2 NANOSLEEP.SYNCS 0x989680 ;  /* 0x009896800000a95d */ /* 0x002fea0003900000 */
[----:B------:R-:W1:Y:S02]  /*2d490*/  @!P2 SYNCS.PHASECHK.TRANS64 P2, [R2+URZ+0x50], R3 ;  /* 0x000050030200a5a7 */ /* 0x000e64000804007f */
[----:B-1----:R-:W-:Y:S05]  /*2d4a0*/  @!P2 BRA `(.L_x_1054) ;  /* 0xfffffffc00eca947 */ /* 0x002fea000383ffff */
[----:B------:R-:W-:Y:S05]  /*2d4b0*/  BRA `(.L_x_1135) ;  /* 0xffffffd800047947 */ /* 0x000fea000383ffff */
.L_x_1060:
[----:B-1----:R-:W-:-:S04]  /*2d4c0*/  MOV R2, UR4 ;  /* 0x0000000400027c02 */ /* 0x002fc80008000f00 */
[----:B------:R1:W1:Y:S03]  /*2d4d0*/  SYNCS.PHASECHK.TRANS64.TRYWAIT P2, [R2+URZ+0x58], R3 ;  /* 0x00005803020075a7 */ /* 0x000266000804017f */
[----:B-1----:R-:W-:Y:S05]  /*2d4e0*/  @!P2 NANOSLEEP.SYNCS 0x989680 ;  /* 0x009896800000a95d */ /* 0x002fea0003900000 */
[----:B------:R-:W1:Y:S02]  /*2d4f0*/  @!P2 SYNCS.PHASECHK.TRANS64 P2, [R2+URZ+0x58], R3 ;  /* 0x000058030200a5a7 */ /* 0x000e64000804007f */
[----:B-1----:R-:W-:Y:S05]  /*2d500*/  @!P2 BRA `(.L_x_1060) ;  /* 0xfffffffc00eca947 */ /* 0x002fea000383ffff */
[----:B------:R-:W-:Y:S05]  /*2d510*/  BRA `(.L_x_1136) ;  /* 0xffffffd800487947 */ /* 0x000fea000383ffff */
.L_x_1066:
[----:B-1----:R-:W-:-:S04]  /*2d520*/  MOV R2, UR4 ;  /* 0x0000000400027c02 */ /* 0x002fc80008000f00 */
[----:B------:R1:W1:Y:S03]  /*2d530*/  SYNCS.PHASECHK.TRANS64.TRYWAIT P2, [R2+URZ+0x60], R3 ;  /* 0x00006003020075a7 */ /* 0x000266000804017f */
[----:B-1----:R-:W-:Y:S05]  /*2d540*/  @!P2 NANOSLEEP.SYNCS 0x989680 ;  /* 0x009896800000a95d */ /* 0x002fea0003900000 */
[----:B------:R-:W1:Y:S02]  /*2d550*/  @!P2 SYNCS.PHASECHK.TRANS64 P2, [R2+URZ+0x60], R3 ;  /* 0x000060030200a5a7 */ /* 0x000e64000804007f */
[----:B-1----:R-:W-:Y:S05]  /*2d560*/  @!P2 BRA `(.L_x_1066) ;  /* 0xfffffffc00eca947 */ /* 0x002fea000383ffff */
[----:B------:R-:W-:Y:S05]  /*2d570*/  BRA `(.L_x_1137) ;  /* 0xffffffd800907947 */ /* 0x000fea000383ffff */
.L_x_1072:
[----:B-1----:R-:W-:-:S04]  /*2d580*/  MOV R2, UR4 ;  /* 0x0000000400027c02 */ /* 0x002fc80008000f00 */
[----:B------:R1:W1:Y:S03]  /*2d590*/  SYNCS.PHASECHK.TRANS64.TRYWAIT P2, [R2+URZ+0x68], R3 ;  /* 0x00006803020075a7 */ /* 0x000266000804017f */
[----:B-1----:R-:W-:Y:S05]  /*2d5a0*/  @!P2 NANOSLEEP.SYNCS 0x989680 ;  /* 0x009896800000a95d */ /* 0x002fea0003900000 */
[----:B------:R-:W1:Y:S02]  /*2d5b0*/  @!P2 SYNCS.PHASECHK.TRANS64 P2, [R2+URZ+0x68], R3 ;  /* 0x000068030200a5a7 */ /* 0x000e64000804007f */
[----:B-1----:R-:W-:Y:S05]  /*2d5c0*/  @!P2 BRA `(.L_x_1072) ;  /* 0xfffffffc00eca947 */ /* 0x002fea000383ffff */
[----:B------:R-:W-:Y:S05]  /*2d5d0*/  BRA `(.L_x_1138) ;  /* 0xffffffd800d47947 */ /* 0x000fea000383ffff */
.L_x_1082:
[----:B---3--:R3:W4:Y:S02]  /*2d5e0*/  SYNCS.PHASECHK.TRANS64.TRYWAIT P0, [R0+URZ+0x50], R3 ;  /* 0x00005003000075a7 */ /* 0x008724000800017f */
[----:B----4-:R-:W-:Y:S05]  /*2d5f0*/  @!P0 NANOSLEEP.SYNCS 0x989680 ;  /* 0x009896800000895d */ /* 0x010fea0003900000 */
[----:B------:R-:W4:Y:S02]  /*2d600*/  @!P0 SYNCS.PHASECHK.TRANS64 P0, [R0+URZ+0x50], R3 ;  /* 0x00005003000085a7 */ /* 0x000f24000800007f */
[----:B----4-:R-:W-:Y:S05]  /*2d610*/  @!P0 BRA `(.L_x_1082) ;  /* 0xfffffffc00f08947 */ /* 0x010fea000383ffff */
[----:B------:R-:W-:Y:S05]  /*2d620*/  BRA `(.L_x_1139) ;  /* 0xffffffe000d07947 */ /* 0x000fea000383ffff */
.L_x_1084:
[----:B----4-:R4:W1:Y:S02]  /*2d630*/  SYNCS.PHASECHK.TRANS64.TRYWAIT P0, [R0+URZ+0x58], R3 ;  /* 0x00005803000075a7 */ /* 0x010864000800017f */
[----:B-1----:R-:W-:Y:S05]  /*2d640*/  @!P0 NANOSLEEP.SYNCS 0x989680 ;  /* 0x009896800000895d */ /* 0x002fea0003900000 */
[----:B------:R-:W1:Y:S02]  /*2d650*/  @!P0 SYNCS.PHASECHK.TRANS64 P0, [R0+URZ+0x58], R3 ;  /* 0x00005803000085a7 */ /* 0x000e64000800007f */
[----:B-1----:R-:W-:Y:S05]  /*2d660*/  @!P0 BRA `(.L_x_1084) ;  /* 0xfffffffc00f08947 */ /* 0x002fea000383ffff */
[----:B------:R-:W-:Y:S05]  /*2d670*/  BRA `(.L_x_1140) ;  /* 0xffffffe000cc7947 */ /* 0x000fea000383ffff */
.L_x_1086:
[----:B------:R1:W1:Y:S02]  /*2d680*/  SYNCS.PHASECHK.TRANS64.TRYWAIT P0, [R0+URZ+0x60], R3 ;  /* 0x00006003000075a7 */ /* 0x000264000800017f */
[----:B-1----:R-:W-:Y:S05]  /*2d690*/  @!P0 NANOSLEEP.SYNCS 0x989680 ;  /* 0x009896800000895d */ /* 0x002fea0003900000 */
[----:B------:R-:W1:Y:S02]  /*2d6a0*/  @!P0 SYNCS.PHASECHK.TRANS64 P0, [R0+URZ+0x60], R3 ;  /* 0x00006003000085a7 */ /* 0x000e64000800007f */
[----:B-1----:R-:W-:Y:S05]  /*2d6b0*/  @!P0 BRA `(.L_x_1086) ;  /* 0xfffffffc00f08947 */ /* 0x002fea000383ffff */
[----:B------:R-:W-:Y:S05]  /*2d6c0*/  BRA `(.L_x_1141) ;  /* 0xffffffe000c87947 */ /* 0x000fea000383ffff */
.L_x_1090:
[----:B------:R-:W-:Y:S01]  /*2d6d0*/  BSSY B1, `(.L_x_1142) ;  /* 0x0000006000017945 */ /* 0x000fe20003800000 */
[----:B------:R-:W-:-:S07]  /*2d6e0*/  MOV R15, 0xffffffff ;  /* 0xffffffff000f7802 */ /* 0x000fce0000000f00 */
[----:B------:R-:W-:Y:S05]  /*2d6f0*/  WARPSYNC.COLLECTIVE R15, `(.L_x_1143) ;  /* 0x000000000f0c7348 */ /* 0x000fea0003c00000 */
[----:B------:R-:W-:Y:S02]  /*2d700*/  ELECT P6, UR62, PT ;  /* 0x00000000003e782f */ /* 0x000fe400038c0000 */
[----:B------:R-:W-:Y:S01]  /*2d710*/  MOV R14, UR62 ;  /* 0x0000003e000e7c02 */ /* 0x000fe20008000f00 */
[----:B------:R-:W-:Y:S10]  /*2d720*/  ENDCOLLECTIVE ;  /* 0x000000000000791b */ /* 0x000ff40003800000 */
.L_x_1143:
[----:B------:R-:W-:Y:S05]  /*2d730*/  BSYNC B1 ;  /* 0x0000000000017941 */ /* 0x000fea0003800000 */
.L_x_1142:
[----:B------:R-:W-:Y:S05]  /*2d740*/  BRA `(.L_x_1144) ;  /* 0xffffffe400487947 */ /* 0x000fea000383ffff */
.L_x_1093:
[----:B--2---:R2:W3:Y:S02]  /*2d750*/  SYNCS.PHASECHK.TRANS64.TRYWAIT P1, [R14+URZ+0x18], R11 ;  /* 0x0000180b0e0075a7 */ /* 0x0044e4000802017f */
[----:B---3--:R-:W-:Y:S05]  /*2d760*/  @!P1 NANOSLEEP.SYNCS 0x989680 ;  /* 0x009896800000995d */ /* 0x008fea0003900000 */
[----:B------:R-:W3:Y:S02]  /*2d770*/  @!P1 SYNCS.PHASECHK.TRANS64 P1, [R14+URZ+0x18], R11 ;  /* 0x0000180b0e0095a7 */ /* 0x000ee4000802007f */
[----:B---3--:R-:W-:Y:S05]  /*2d780*/  @!P1 BRA `(.L_x_1093) ;  /* 0xfffffffc00f09947 */ /* 0x008fea000383ffff */
[----:B------:R-:W-:Y:S05]  /*2d790*/  BRA `(.L_x_1145) ;  /* 0xffffffe4007c7947 */ /* 0x000fea000383ffff */
.L_x_1102:
[----:B------:R-:W-:Y:S01]  /*2d7a0*/  BSSY B0, `(.L_x_1146) ;  /* 0x0000006000007945 */ /* 0x000fe20003800000 */
[----:B------:R-:W-:-:S07]  /*2d7b0*/  MOV R15, 0xffffffff ;  /* 0xffffffff000f7802 */ /* 0x000fce0000000f00 */
[----:B------:R-:W-:Y:S05]  /*2d7c0*/  WARPSYNC.COLLECTIVE R15, `(.L_x_1147) ;  /* 0x000000000f0c7348 */ /* 0x000fea0003c00000 */
[----:B------:R-:W-:Y:S02]  /*2d7d0*/  ELECT P6, UR62, PT ;  /* 0x00000000003e782f */ /* 0x000fe400038c0000 */
[----:B------:R-:W-:Y:S01]  /*2d7e0*/  MOV R14, UR62 ;  /* 0x0000003e000e7c02 */ /* 0x000fe20008000f00 */
[----:B------:R-:W-:Y:S10]  /*2d7f0*/  ENDCOLLECTIVE ;  /* 0x000000000000791b */ /* 0x000ff40003800000 */
.L_x_1147:
[----:B------:R-:W-:Y:S05]  /*2d800*/  BSYNC B0 ;  /* 0x0000000000007941 */ /* 0x000fea0003800000 */
.L_x_1146:
[----:B------:R-:W-:Y:S05]  /*2d810*/  BRA `(.L_x_1148) ;  /* 0xffffffec00d87947 */ /* 0x000fea000383ffff */
.L_x_1104:
[----:B-1----:R1:W2:Y:S02]  /*2d820*/  SYNCS.PHASECHK.TRANS64.TRYWAIT P0, [R4+URZ], R3 ;  /* 0x00000003040075a7 */ /* 0x0022a4000800017f */
[----:B--2---:R-:W-:Y:S05]  /*2d830*/  @!P0 NANOSLEEP.SYNCS 0x989680 ;  /* 0x009896800000895d */ /* 0x004fea0003900000 */
[----:B------:R-:W2:Y:S02]  /*2d840*/  @!P0 SYNCS.PHASECHK.TRANS64 P0, [R4+URZ], R3 ;  /* 0x00000003040085a7 */ /* 0x000ea4000800007f */
[----:B--2---:R-:W-:Y:S05]  /*2d850*/  @!P0 BRA `(.L_x_1104) ;  /* 0xfffffffc00f08947 */ /* 0x004fea000383ffff */
[----:B------:R-:W-:Y:S05]  /*2d860*/  BRA `(.L_x_1149) ;  /* 0xffffffec00fc7947 */ /* 0x000fea000383ffff */
.L_x_1105:
[----:B-1----:R1:W2:Y:S02]  /*2d870*/  SYNCS.PHASECHK.TRANS64.TRYWAIT P0, [R3+URZ], R0 ;  /* 0x00000000030075a7 */ /* 0x0022a4000800017f */
[----:B--2---:R-:W-:Y:S05]  /*2d880*/  @!P0 NANOSLEEP.SYNCS 0x989680 ;  /* 0x009896800000895d */ /* 0x004fea0003900000 */
[----:B------:R-:W2:Y:S02]  /*2d890*/  @!P0 SYNCS.PHASECHK.TRANS64 P0, [R3+URZ], R0 ;  /* 0x00000000030085a7 */ /* 0x000ea4000800007f */
[----:B--2---:R-:W-:Y:S05]  /*2d8a0*/  @!P0 BRA `(.L_x_1105) ;  /* 0xfffffffc00f08947 */ /* 0x004fea000383ffff */
[----:B------:R-:W-:Y:S05]  /*2d8b0*/  BRA `(.L_x_1150) ;  /* 0xfffffff0000c7947 */ /* 0x000fea000383ffff */
        .weak           $__internal_0_$__cuda_sm20_rcp_rn_f32_slowpath
        .type           $__internal_0_$__cuda_sm20_rcp_rn_f32_slowpath,@function
        .size           $__internal_0_$__cuda_sm20_rcp_rn_f32_slowpath,(.L_x_1156 - $__internal_0_$__cuda_sm20_rcp_rn_f32_slowpath)
$__internal_0_$__cuda_sm20_rcp_rn_f32_slowpath:
[----:B------:R-:W-:Y:S01]  /*2d8c0*/  SHF.L.U32 R3, R0, 0x1, RZ ;  /* 0x0000000100037819 */ /* 0x000fe200000006ff */
[----:B------:R-:W-:Y:S03]  /*2d8d0*/  BSSY B0, `(.L_x_1151) ;  /* 0x0000030000007945 */ /* 0x000fe60003800000 */
[----:B------:R-:W-:-:S04]  /*2d8e0*/  SHF.R.U32.HI R3, RZ, 0x18, R3 ;  /* 0x00000018ff037819 */ /* 0x000fc80000011603 */
[----:B------:R-:W-:-:S13]  /*2d8f0*/  ISETP.NE.U32.AND P2, PT, R3, RZ, PT ;  /* 0x000000ff0300720c */ /* 0x000fda0003f45070 */
[----:B------:R-:W-:Y:S05]  /*2d900*/  @P2 BRA `(.L_x_1152) ;  /* 0x0000000000282947 */ /* 0x000fea0003800000 */
[----:B------:R-:W-:-:S04]  /*2d910*/  SHF.L.U32 R3, R0, 0x1, RZ ;  /* 0x0000000100037819 */ /* 0x000fc800000006ff */
[----:B------:R-:W-:-:S13]  /*2d920*/  ISETP.NE.AND P2, PT, R3, RZ, PT ;  /* 0x000000ff0300720c */ /* 0x000fda0003f45270 */
[----:B------:R-:W-:Y:S02]  /*2d930*/  @P2 FFMA R160, R0, 1.84467440737095516160e+19, RZ ;  /* 0x5f80000000a02823 */ /* 0x000fe400000000ff */
[----:B------:R-:W-:Y:S08]  /*2d940*/  @!P2 MUFU.RCP R0, R0 ;  /* 0x000000000000a308 */ /* 0x000ff00000001000 */
[----:B------:R-:W1:Y:S02]  /*2d950*/  @P2 MUFU.RCP R3, R160 ;  /* 0x000000a000032308 */ /* 0x000e640000001000 */
[----:B-1----:R-:W-:-:S04]  /*2d960*/  @P2 FFMA R160, R160, R3, -1 ;  /* 0xbf800000a0a02423 */ /* 0x002fc80000000003 */
[----:B------:R-:W-:-:S04]  /*2d970*/  @P2 FADD.FTZ R160, -R160, -RZ ;  /* 0x800000ffa0a02221 */ /* 0x000fc80000010100 */
[----:B------:R-:W-:-:S04]  /*2d980*/  @P2 FFMA R3, R3, R160, R3 ;  /* 0x000000a003032223 */ /* 0x000fc80000000003 */
[----:B------:R-:W-:Y:S01]  /*2d990*/  @P2 FFMA R0, R3, 1.84467440737095516160e+19, RZ ;  /* 0x5f80000003002823 */ /* 0x000fe200000000ff */
[----:B------:R-:W-:Y:S06]  /*2d9a0*/  BRA `(.L_x_1153) ;  /* 0x0000000000887947 */ /* 0x000fec0003800000 */
.L_x_1152:
[----:B------:R-:W-:-:S04]  /*2d9b0*/  IADD3 R170, R3, -0xfd, RZ ;  /* 0xffffff0303aa7810 */ /* 0x000fc80007ffe0ff */
[----:B------:R-:W-:-:S13]  /*2d9c0*/  ISETP.GT.U32.AND P2, PT, R170, 0x1, PT ;  /* 0x00000001aa00780c */ /* 0x000fda0003f44070 */
[----:B------:R-:W-:Y:S05]  /*2d9d0*/  @P2 BRA `(.L_x_1154) ;  /* 0x0000000000782947 */ /* 0x000fea0003800000 */
[----:B------:R-:W-:Y:S02]  /*2d9e0*/  LOP3.LUT R168, R0, 0x7fffff, RZ, 0xc0, !PT ;  /* 0x007fffff00a87812 */ /* 0x000fe400078ec0ff */
[----:B------:R-:W-:Y:S02]  /*2d9f0*/  MOV R171, 0x3 ;  /* 0x0000000300ab7802 */ /* 0x000fe40000000f00 */
[----:B------:R-:W-:Y:S02]  /*2da00*/  LOP3.LUT R168, R168, 0x3f800000, RZ, 0xfc, !PT ;  /* 0x3f800000a8a87812 */ /* 0x000fe400078efcff */
[----:B------:R-:W-:Y:S02]  /*2da10*/  SHF.L.U32 R171, R171, R170, RZ ;  /* 0x000000aaabab7219 */ /* 0x000fe400000006ff */
[----:B------:R-:W1:Y:S01]  /*2da20*/  MUFU.RCP R160, R168 ;  /* 0x000000a800a07308 */ /* 0x000e620000001000 */
[----:B------:R-:W-:Y:S01]  /*2da30*/  IADD3 R3, R3, -0xfc, RZ ;  /* 0xffffff0403037810 */ /* 0x000fe20007ffe0ff */
[----:B-1----:R-:W-:-:S04]  /*2da40*/  FFMA R169, R168, R160, -1 ;  /* 0xbf800000a8a97423 */ /* 0x002fc800000000a0 */
[----:B------:R-:W-:-:S04]  /*2da50*/  FADD.FTZ R169, -R169, -RZ ;  /* 0x800000ffa9a97221 */ /* 0x000fc80000010100 */
[CCC-:B------:R-:W-:Y:S01]  /*2da60*/  FFMA.RM R168, R160.reuse, R169.reuse, R160.reuse ;  /* 0x000000a9a0a87223 */ /* 0x1c0fe200000040a0 */
[----:B------:R-:W-:-:S05]  /*2da70*/  FFMA.RP R160, R160, R169, R160 ;  /* 0x000000a9a0a07223 */ /* 0x000fca00000080a0 */
[C---:B------:R-:W-:Y:S02]  /*2da80*/  FSETP.NEU.FTZ.AND P2, PT, R168.reuse, R160, PT ;  /* 0x000000a0a800720b */ /* 0x040fe40003f5d000 */
[----:B------:R-:W-:Y:S02]  /*2da90*/  LOP3.LUT R160, R168, 0x7fffff, RZ, 0xc0, !PT ;  /* 0x007fffffa8a07812 */ /* 0x000fe400078ec0ff */
[----:B------:R-:W-:Y:S02]  /*2daa0*/  SEL R168, RZ, 0xffffffff, !P2 ;  /* 0xffffffffffa87807 */ /* 0x000fe40005000000 */
[----:B------:R-:W-:Y:S02]  /*2dab0*/  LOP3.LUT R160, R160, 0x800000, RZ, 0xfc, !PT ;  /* 0x00800000a0a07812 */ /* 0x000fe400078efcff */
[----:B------:R-:W-:Y:S02]  /*2dac0*/  IADD3 R169, -R168, RZ, RZ ;  /* 0x000000ffa8a97210 */ /* 0x000fe40007ffe1ff */
[----:B------:R-:W-:-:S02]  /*2dad0*/  LOP3.LUT R171, R171, R160, RZ, 0xc0, !PT ;  /* 0x000000a0abab7212 */ /* 0x000fc400078ec0ff */
[-CC-:B------:R-:W-:Y:S02]  /*2dae0*/  LOP3.LUT P3, RZ, R169, R170.reuse, R160.reuse, 0xf8, !PT ;  /* 0x000000aaa9ff7212 */ /* 0x180fe4000786f8a0 */
[----:B------:R-:W-:Y:S02]  /*2daf0*/  SHF.R.U32.HI R168, RZ, R170, R171 ;  /* 0x000000aaffa87219 */ /* 0x000fe400000116ab */
[----:B------:R-:W-:Y:S02]  /*2db00*/  SHF.R.U32.HI R3, RZ, R3, R160 ;  /* 0x00000003ff037219 */ /* 0x000fe400000116a0 */
[C---:B------:R-:W-:Y:S02]  /*2db10*/  LOP3.LUT P2, RZ, R168.reuse, 0x1, RZ, 0xc0, !PT ;  /* 0x00000001a8ff7812 */ /* 0x040fe4000784c0ff */
[----:B------:R-:W-:-:S04]  /*2db20*/  LOP3.LUT P4, RZ, R168, 0x2, RZ, 0xc0, !PT ;  /* 0x00000002a8ff7812 */ /* 0x000fc8000788c0ff */
[----:B------:R-:W-:Y:S02]  /*2db30*/  PLOP3.LUT P2, PT, P2, P3, P4, 0xe0, 0x0 ;  /* 0x000000000000781c */ /* 0x000fe40001747c40 */
[----:B------:R-:W-:Y:S02]  /*2db40*/  LOP3.LUT P3, RZ, R0, 0x7fffff, RZ, 0xc0, !PT ;  /* 0x007fffff00ff7812 */ /* 0x000fe4000786c0ff */
[----:B------:R-:W-:-:S04]  /*2db50*/  SEL R160, RZ, 0x1, !P2 ;  /* 0x00000001ffa07807 */ /* 0x000fc80005000000 */
[----:B------:R-:W-:-:S04]  /*2db60*/  IADD3 R160, -R160, RZ, RZ ;  /* 0x000000ffa0a07210 */ /* 0x000fc80007ffe1ff */
[----:B------:R-:W-:-:S13]  /*2db70*/  ISETP.GE.AND P2, PT, R160, RZ, PT ;  /* 0x000000ffa000720c */ /* 0x000fda0003f46270 */
[----:B------:R-:W-:-:S04]  /*2db80*/  @!P2 IADD3 R3, R3, 0x1, RZ ;  /* 0x000000010303a810 */ /* 0x000fc80007ffe0ff */
[----:B------:R-:W-:-:S04]  /*2db90*/  @!P3 SHF.L.U32 R3, R3, 0x1, RZ ;  /* 0x000000010303b819 */ /* 0x000fc800000006ff */
[----:B------:R-:W-:Y:S01]  /*2dba0*/  LOP3.LUT R0, R3, 0x80000000, R0, 0xf8, !PT ;  /* 0x8000000003007812 */ /* 0x000fe200078ef800 */
[----:B------:R-:W-:Y:S06]  /*2dbb0*/  BRA `(.L_x_1153) ;  /* 0x0000000000047947 */ /* 0x000fec0003800000 */
.L_x_1154:
[----:B------:R-:W1:Y:S02]  /*2dbc0*/  MUFU.RCP R0, R0 ;  /* 0x0000000000007308 */ /* 0x000e640000001000 */
.L_x_1153:
[----:B------:R-:W-:Y:S05]  /*2dbd0*/  BSYNC B0 ;  /* 0x0000000000007941 */ /* 0x000fea0003800000 */
.L_x_1151:
[----:B------:R-:W-:-:S04]  /*2dbe0*/  MOV R3, 0x0 ;  /* 0x0000000000037802 */ /* 0x000fc80000000f00 */
[----:B-1----:R-:W-:Y:S05]  /*2dbf0*/  RET.REL.NODEC R2 `(_ZN7cutlass13device_kernelINS_4gemm6kernel13GemmUniversalIN4cute5tupleIJiiiiEEENS1_10collective13CollectiveMmaINS1_34MainloopSm90TmaGmmaWarpSpecializedILi3ENS5_IJNS4_1CILi1EEESB_SB_EEENS1_35KernelTmaWarpSpecializedCooperativeEEENS5_IJNSA_ILi256EEESF_NSA_ILi64EEEEEENS_6half_tENS5_IJlSB_lEEESI_SJ_NS4_8TiledMMAINS4_8MMA_AtomIJNS4_4SM904GMMA26MMA_64x256x16_F32F16F16_SSILNSN_5MajorE0ELSP_0ELNSN_7ScaleInE1ELSQ_1EEEEEENS4_6LayoutINS5_IJNSA_ILi2EEESB_SB_EEENS5_IJSB_NSA_ILi0EEESW_EEEEENS5_IJNS4_10UnderscoreESZ_SZ_EEEEENS4_13SM90_TMA_LOADENS4_14ComposedLayoutINS4_7SwizzleILi3ELi4ELi3EEENS4_18smem_ptr_flag_bitsILi16EEENST_INS5_IJNSA_ILi8EEESG_EEENS5_IJSG_SB_EEEEEEEvNS4_8identityES12_S1C_vS1D_EENS_8epilogue10collective18CollectiveEpilogueINS1F_22Sm90TmaWarpSpecializedILi4ELi2ELi16ELb1ELb0EEEJSH_NS5_IJNSA_ILi128EEENSA_ILi32EEEEEESI_SJ_SI_SJ_NS1F_6fusion15FusionCallbacksIS1J_NS1N_13LinCombEltActINS1F_6thread7SigmoidESI_fSI_fLNS_15FloatRoundStyleE2EEESH_S1M_JEEES12_NS13_INS14_ILi2ELi4ELi3EEES17_NST_INS5_IJS18_S1L_EEENS5_IJS1L_SB_EEEEEEENS4_17SM75_U32x4_LDSM_NENS4_14SM90_TMA_STOREES1Z_NS4_17SM90_U32x4_STSM_NENS4_9Copy_AtomIJS22_SI_EEEvEEEvvEEEEvNT_6ParamsE) ;  /* 0xfffffd2402007950 */ /* 0x002fea0003c3ffff */
.L_x_1155:
[----:B------:R-:W-:-:S00]  /*2dc00*/  BRA `(.L_x_1155) ;  /* 0xfffffffc00fc7947 */ /* 0x000fc0000383ffff */
[----:B------:R-:W-:-:S00]  /*2dc10*/  NOP ;  /* 0x0000000000007918 */ /* 0x000fc00000000000 */
        /* <DEDUP_REMOVED lines=14> */
.L_x_1156:


//--------------------- .nv.global.init           --------------------------
	.section	.nv.global.init,"aw",@progbits
.nv.global.init:
	.type		$str$22,@object
	.size		$str$22,($str$26 - $str$22)
$str$22:
        /*0000*/ 	.byte	0x6b, 0x5f, 0x74, 0x69, 0x6c, 0x65, 0x5f, 0x63, 0x6f, 0x75, 0x6e, 0x74, 0x20, 0x3e, 0x3d, 0x20
        /*0010*/ 	.byte	0x31, 0x00
	.type		$str$26,@object
	.size		$str$26,($str$27 - $str$26)
$str$26:
        /*0012*/ 	.byte	0x28, 0x61, 0x64, 0x64, 0x72, 0x65, 0x73, 0x73, 0x20, 0x26, 0x20, 0x6d, 0x61, 0x73, 0x6b, 0x29
        /*0022*/ 	.byte	0x20, 0x3d, 0x3d, 0x20, 0x30, 0x00
	.type		$str$27,@object
	.size		$str$27,($str$23 - $str$27)
$str$27:
        /*0028*/ 	.byte	0x2f, 0x74, 0x6d, 0x70, 0x2f, 0x63, 0x75, 0x74, 0x6c, 0x61, 0x73, 0x73, 0x5f, 0x73, 0x77, 0x65
        /*0038*/ 	.byte	0x65, 0x70, 0x5f, 0x73, 0x72, 0x63, 0x2f, 0x69, 0x6e, 0x63, 0x6c, 0x75, 0x64, 0x65, 0x2f, 0x63
        /*0048*/ 	.byte	0x75, 0x74, 0x65, 0x2f, 0x70, 0x6f, 0x69, 0x6e, 0x74, 0x65, 0x72, 0x5f, 0x66, 0x6c, 0x61, 0x67
        /*0058*/ 	.byte	0x67, 0x65, 0x64, 0x2e, 0x68, 0x70, 0x70, 0x00
	.type		$str$23,@object
	.size		$str$23,(__unnamed_2 - $str$23)
$str$23:
        /*0060*/ 	.byte	0x2f, 0x74, 0x6d, 0x70, 0x2f, 0x63, 0x75, 0x74, 0x6c, 0x61, 0x73, 0x73, 0x5f, 0x73, 0x77, 0x65
        /*0070*/ 	.byte	0x65, 0x70, 0x5f, 0x73, 0x72, 0x63, 0x2f, 0x69, 0x6e, 0x63, 0x6c, 0x75, 0x64, 0x65, 0x2f, 0x63
        /*0080*/ 	.byte	0x75, 0x74, 0x6c, 0x61, 0x73, 0x73, 0x2f, 0x67, 0x65, 0x6d, 0x6d, 0x2f, 0x63, 0x6f, 0x6c, 0x6c
        /*0090*/ 	.byte	0x65, 0x63, 0x74, 0x69, 0x76, 0x65, 0x2f, 0x73, 0x6d, 0x39, 0x30, 0x5f, 0x6d, 0x6d, 0x61, 0x5f
        /*00a0*/ 	.byte	0x74, 0x6d, 0x61, 0x5f, 0x67, 0x6d, 0x6d, 0x61, 0x5f, 0x73, 0x73, 0x5f, 0x77, 0x61, 0x72, 0x70
        /*00b0*/ 	.byte	0x73, 0x70, 0x65, 0x63, 0x69, 0x61, 0x6c, 0x69, 0x7a, 0x65, 0x64, 0x2e, 0x68, 0x70, 0x70, 0x00
	.type		__unnamed_2,@object
	.size		__unnamed_2,(__unnamed_1 - __unnamed_2)
__unnamed_2:
        /* <DEDUP_REMOVED lines=28> */
        /*0280*/ 	.byte	0x36, 0x3e, 0x3e, 0x3e, 0x3e, 0x3e, 0x5d, 0x00
	.type		__unnamed_1,@object
	.size		__unnamed_1,(.L_0 - __unnamed_1)
__unnamed_1:
        /* <DEDUP_REMOVED lines=180> */
        /*0dc8*/ 	.byte	0x74, 0x65, 0x3a, 0x3a, 0x69, 0x64, 0x65, 0x6e, 0x74, 0x69, 0x74, 0x79, 0x5d, 0x00
.L_0:


//--------------------- .nv.shared._ZN7cutlass13device_kernelINS_4gemm6kernel13GemmUniversalIN4cute5tupleIJiiiiEEENS1_10collective13CollectiveMmaINS1_34MainloopSm90TmaGmmaWarpSpecializedILi3ENS5_IJNS4_1CILi1EEESB_SB_EEENS1_35KernelTmaWarpSpecializedCooperativeEEENS5_IJNSA_ILi256EEESF_NSA_ILi64EEEEEENS_6half_tENS5_IJlSB_lEEESI_SJ_NS4_8TiledMMAINS4_8MMA_AtomIJNS4_4SM904GMMA26MMA_64x256x16_F32F16F16_SSILNSN_5MajorE0ELSP_0ELNSN_7ScaleInE1ELSQ_1EEEEEENS4_6LayoutINS5_IJNSA_ILi2EEESB_SB_EEENS5_IJSB_NSA_ILi0EEESW_EEEEENS5_IJNS4_10UnderscoreESZ_SZ_EEEEENS4_13SM90_TMA_LOADENS4_14ComposedLayoutINS4_7SwizzleILi3ELi4ELi3EEENS4_18smem_ptr_flag_bitsILi16EEENST_INS5_IJNSA_ILi8EEESG_EEENS5_IJSG_SB_EEEEEEEvNS4_8identityES12_S1C_vS1D_EENS_8epilogue10collective18CollectiveEpilogueINS1F_22Sm90TmaWarpSpecializedILi4ELi2ELi16ELb1ELb0EEEJSH_NS5_IJNSA_ILi128EEENSA_ILi32EEEEEESI_SJ_SI_SJ_NS1F_6fusion15FusionCallbacksIS1J_NS1N_13LinCombEltActINS1F_6thread7SigmoidESI_fSI_fLNS_15FloatRoundStyleE2EEESH_S1M_JEEES12_NS13_INS14_ILi2ELi4ELi3EEES17_NST_INS5_IJS18_S1L_EEENS5_IJS1L_SB_EEEEEEENS4_17SM75_U32x4_LDSM_NENS4_14SM90_TMA_STOREES1Z_NS4_17SM90_U32x4_STSM_NENS4_9Copy_AtomIJS22_SI_EEEvEEEvvEEEEvNT_6ParamsE --------------------------
	.section	.nv.shared._ZN7cutlass13device_kernelINS_4gemm6kernel13GemmUniversalIN4cute5tupleIJiiiiEEENS1_10collective13CollectiveMmaINS1_34MainloopSm90TmaGmmaWarpSpecializedILi3ENS5_IJNS4_1CILi1EEESB_SB_EEENS1_35KernelTmaWarpSpecializedCooperativeEEENS5_IJNSA_ILi256EEESF_NSA_ILi64EEEEEENS_6half_tENS5_IJlSB_lEEESI_SJ_NS4_8TiledMMAINS4_8MMA_AtomIJNS4_4SM904GMMA26MMA_64x256x16_F32F16F16_SSILNSN_5MajorE0ELSP_0ELNSN_7ScaleInE1ELSQ_1EEEEEENS4_6LayoutINS5_IJNSA_ILi2EEESB_SB_EEENS5_IJSB_NSA_ILi0EEESW_EEEEENS5_IJNS4_10UnderscoreESZ_SZ_EEEEENS4_13SM90_TMA_LOADENS4_14ComposedLayoutINS4_7SwizzleILi3ELi4ELi3EEENS4_18smem_ptr_flag_bitsILi16EEENST_INS5_IJNSA_ILi8EEESG_EEENS5_IJSG_SB_EEEEEEEvNS4_8identityES12_S1C_vS1D_EENS_8epilogue10collective18CollectiveEpilogueINS1F_22Sm90TmaWarpSpecializedILi4ELi2ELi16ELb1ELb0EEEJSH_NS5_IJNSA_ILi128EEENSA_ILi32EEEEEESI_SJ_SI_SJ_NS1F_6fusion15FusionCallbacksIS1J_NS1N_13LinCombEltActINS1F_6thread7SigmoidESI_fSI_fLNS_15FloatRoundStyleE2EEESH_S1M_JEEES12_NS13_INS14_ILi2ELi4ELi3EEES17_NST_INS5_IJS18_S1L_EEENS5_IJS1L_SB_EEEEEEENS4_17SM75_U32x4_LDSM_NENS4_14SM90_TMA_STOREES1Z_NS4_17SM90_U32x4_STSM_NENS4_9Copy_AtomIJS22_SI_EEEvEEEvvEEEEvNT_6ParamsE,"aw",@nobits
	.sectionflags	@""
	.align	16
	.zero		1024


//--------------------- .nv.shared.reserved.0     --------------------------
	.section	.nv.shared.reserved.0,"aw",@nobits
	.weak		__nv_reservedSMEM_offset_0_alias
	.size		__nv_reservedSMEM_offset_0_alias, 0, 0
	.other		__nv_reservedSMEM_offset_0_alias,@"STO_CUDA_RESERVED_SHARED STV_DEFAULT"
__nv_reservedSMEM_offset_0_alias:
	.zero		0


//--------------------- .nv.global                --------------------------
	.section	.nv.global,"aw",@nobits
.nv.global:
	.type		_ZN39_INTERNAL_6874ee39_4_k_cu_0b4dd695_31034cute1_E,@object
	.size		_ZN39_INTERNAL_6874ee39_4_k_cu_0b4dd695_31034cute1_E,(_ZN39_INTERNAL_6874ee39_4_k_cu_0b4dd695_31034cuda3std3__45__cpo6cbeginE - _ZN39_INTERNAL_6874ee39_4_k_cu_0b4dd695_31034cute1_E)
_ZN39_INTERNAL_6874ee39_4_k_cu_0b4dd695_31034cute1_E:
	.zero		1
	.type		_ZN39_INTERNAL_6874ee39_4_k_cu_0b4dd695_31034cuda3std3__45__cpo6cbeginE,@object
	.size		_ZN39_INTERNAL_6874ee39_4_k_cu_0b4dd695_31034cuda3std3__45__cpo6cbeginE,(_ZN39_INTERNAL_6874ee39_4_k_cu_0b4dd695_31034cuda3std3__48in_placeE - _ZN39_INTERNAL_6874ee39_4_k_cu_0b4dd695_31034cuda3std3__45__cpo6cbeginE)
_ZN39_INTERNAL_6874ee39_4_k_cu_0b4dd695_31034cuda3std3__45__cpo6cbeginE:
	.zero		1
	.type		_ZN39_INTERNAL_6874ee39_4_k_cu_0b4dd695_31034cuda3std3__48in_placeE,@object
	.size		_ZN39_INTERNAL_6874ee39_4_k_cu_0b4dd695_31034cuda3std3__48in_placeE,(_ZN39_INTERNAL_6874ee39_4_k_cu_0b4dd695_31034cuda3std6ranges3__45__cpo9iter_moveE - _ZN39_INTERNAL_6874ee39_4_k_cu_0b4dd695_31034cuda3std3__48in_placeE)
_ZN39_INTERNAL_6874ee39_4_k_cu_0b4dd695_31034cuda3std3__48in_placeE:
	.zero		1
	.type		_ZN39_INTERNAL_6874ee39_4_k_cu_0b4dd695_31034cuda3std6ranges3__45__cpo9iter_moveE,@object
	.size		_ZN39_INTERNAL_6874ee39_4_k_cu_0b4dd695_31034cuda3std6ranges3__45__cpo9iter_moveE,(_ZN39_INTERNAL_6874ee39_4_k_cu_0b4dd695_31034cuda3std3__45__cpo5beginE - _ZN39_INTERNAL_6874ee39_4_k_cu_0b4dd695_31034cuda3std6ranges3__45__cpo9iter_moveE)
_ZN39_INTERNAL_6874ee39_4_k_cu_0b4dd695_31034cuda3std6ranges3__45__cpo9iter_moveE:
	.zero		1
	.type		_ZN39_INTERNAL_6874ee39_4_k_cu_0b4dd695_31034cuda3std3__45__cpo5beginE,@object
	.size		_ZN39_INTERNAL_6874ee39_4_k_cu_0b4dd695_31034cuda3std3__45__cpo5beginE,(_ZN39_INTERNAL_6874ee39_4_k_cu_0b4dd695_31034cuda3std3__441_GLOBAL__N__6874ee39_4_k_cu_0b4dd695_31036ignoreE - _ZN39_INTERNAL_6874ee39_4_k_cu_0b4dd695_31034cuda3std3__45__cpo5beginE)
_ZN39_INTERNAL_6874ee39_4_k_cu_0b4dd695_31034cuda3std3__45__cpo5beginE:
	.zero		1
	.type		_ZN39_INTERNAL_6874ee39_4_k_cu_0b4dd695_31034cuda3std3__441_GLOBAL__N__6874ee39_4_k_cu_0b4dd695_31036ignoreE,@object
	.size		_ZN39_INTERNAL_6874ee39_4_k_cu_0b4dd695_31034cuda3std3__441_GLOBAL__N__6874ee39_4_k_cu_0b4dd695_31036ignoreE,(_ZN39_INTERNAL_6874ee39_4_k_cu_0b4dd695_31034cute7productE - _ZN39_INTERNAL_6874ee39_4_k_cu_0b4dd695_31034cuda3std3__441_GLOBAL__N__6874ee39_4_k_cu_0b4dd695_31036ignoreE)
_ZN39_INTERNAL_6874ee39_4_k_cu_0b4dd695_31034cuda3std3__441_GLOBAL__N__6874ee39_4_k_cu_0b4dd695_31036ignoreE:
	.zero		1
	.type		_ZN39_INTERNAL_6874ee39_4_k_cu_0b4dd695_31034cute7productE,@object
	.size		_ZN39_INTERNAL_6874ee39_4_k_cu_0b4dd695_31034cute7productE,(_ZN39_INTERNAL_6874ee39_4_k_cu_0b4dd695_31034cuda3std3__45__cpo3endE - _ZN39_INTERNAL_6874ee39_4_k_cu_0b4dd695_31034cute7productE)
_ZN39_INTERNAL_6874ee39_4_k_cu_0b4dd695_31034cute7productE:
	.zero		1
	.type		_ZN39_INTERNAL_6874ee39_4_k_cu_0b4dd695_31034cuda3std3__45__cpo3endE,@object
	.size		_ZN39_INTERNAL_6874ee39_4_k_cu_0b4dd695_31034cuda3std3__45__cpo3endE,(_ZN39_INTERNAL_6874ee39_4_k_cu_0b4dd695_31034cuda3std3__419piecewise_constructE - _ZN39_INTERNAL_6874ee39_4_k_cu_0b4dd695_31034cuda3std3__45__cpo3endE)
_ZN39_INTERNAL_6874ee39_4_k_cu_0b4dd695_31034cuda3std3__45__cpo3endE:
	.zero		1
	.type		_ZN39_INTERNAL_6874ee39_4_k_cu_0b4dd695_31034cuda3std3__419piecewise_constructE,@object
	.size		_ZN39_INTERNAL_6874ee39_4_k_cu_0b4dd695_31034cuda3std3__419piecewise_constructE,(_ZN39_INTERNAL_6874ee39_4_k_cu_0b4dd695_31034cuda3std3__45__cpo4cendE - _ZN39_INTERNAL_6874ee39_4_k_cu_0b4dd695_31034cuda3std3__419piecewise_constructE)
_ZN39_INTERNAL_6874ee39_4_k_cu_0b4dd695_31034cuda3std3__419piecewise_constructE:
	.zero		1
	.type		_ZN39_INTERNAL_6874ee39_4_k_cu_0b4dd695_31034cuda3std3__45__cpo4cendE,@object
	.size		_ZN39_INTERNAL_6874ee39_4_k_cu_0b4dd695_31034cuda3std3__45__cpo4cendE,(_ZN39_INTERNAL_6874ee39_4_k_cu_0b4dd695_31034cuda3std6ranges3__45__cpo4swapE - _ZN39_INTERNAL_6874ee39_4_k_cu_0b4dd695_31034cuda3std3__45__cpo4cendE)
_ZN39_INTERNAL_6874ee39_4_k_cu_0b4dd695_31034cuda3std3__45__cpo4cendE:
	.zero		1
	.type		_ZN39_INTERNAL_6874ee39_4_k_cu_0b4dd695_31034cuda3std6ranges3__45__cpo4swapE,@object
	.size		_ZN39_INTERNAL_6874ee39_4_k_cu_0b4dd695_31034cuda3std6ranges3__45__cpo4swapE,(.L_9 - _ZN39_INTERNAL_6874ee39_4_k_cu_0b4dd695_31034cuda3std6ranges3__45__cpo4swapE)
_ZN39_INTERNAL_6874ee39_4_k_cu_0b4dd695_31034cuda3std6ranges3__45__cpo4swapE:
	.zero		1
.L_9:


//--------------------- .nv.constant0._ZN7cutlass13device_kernelINS_4gemm6kernel13GemmUniversalIN4cute5tupleIJiiiiEEENS1_10collective13CollectiveMmaINS1_34MainloopSm90TmaGmmaWarpSpecializedILi3ENS5_IJNS4_1CILi1EEESB_SB_EEENS1_35KernelTmaWarpSpecializedCooperativeEEENS5_IJNSA_ILi256EEESF_NSA_ILi64EEEEEENS_6half_tENS5_IJlSB_lEEESI_SJ_NS4_8TiledMMAINS4_8MMA_AtomIJNS4_4SM904GMMA26MMA_64x256x16_F32F16F16_SSILNSN_5MajorE0ELSP_0ELNSN_7ScaleInE1ELSQ_1EEEEEENS4_6LayoutINS5_IJNSA_ILi2EEESB_SB_EEENS5_IJSB_NSA_ILi0EEESW_EEEEENS5_IJNS4_10UnderscoreESZ_SZ_EEEEENS4_13SM90_TMA_LOADENS4_14ComposedLayoutINS4_7SwizzleILi3ELi4ELi3EEENS4_18smem_ptr_flag_bitsILi16EEENST_INS5_IJNSA_ILi8EEESG_EEENS5_IJSG_SB_EEEEEEEvNS4_8identityES12_S1C_vS1D_EENS_8epilogue10collective18CollectiveEpilogueINS1F_22Sm90TmaWarpSpecializedILi4ELi2ELi16ELb1ELb0EEEJSH_NS5_IJNSA_ILi128EEENSA_ILi32EEEEEESI_SJ_SI_SJ_NS1F_6fusion15FusionCallbacksIS1J_NS1N_13LinCombEltActINS1F_6thread7SigmoidESI_fSI_fLNS_15FloatRoundStyleE2EEESH_S1M_JEEES12_NS13_INS14_ILi2ELi4ELi3EEES17_NST_INS5_IJS18_S1L_EEENS5_IJS1L_SB_EEEEEEENS4_17SM75_U32x4_LDSM_NENS4_14SM90_TMA_STOREES1Z_NS4_17SM90_U32x4_STSM_NENS4_9Copy_AtomIJS22_SI_EEEvEEEvvEEEEvNT_6ParamsE --------------------------
	.section	.nv.constant0._ZN7cutlass13device_kernelINS_4gemm6kernel13GemmUniversalIN4cute5tupleIJiiiiEEENS1_10collective13CollectiveMmaINS1_34MainloopSm90TmaGmmaWarpSpecializedILi3ENS5_IJNS4_1CILi1EEESB_SB_EEENS1_35KernelTmaWarpSpecializedCooperativeEEENS5_IJNSA_ILi256EEESF_NSA_ILi64EEEEEENS_6half_tENS5_IJlSB_lEEESI_SJ_NS4_8TiledMMAINS4_8MMA_AtomIJNS4_4SM904GMMA26MMA_64x256x16_F32F16F16_SSILNSN_5MajorE0ELSP_0ELNSN_7ScaleInE1ELSQ_1EEEEEENS4_6LayoutINS5_IJNSA_ILi2EEESB_SB_EEENS5_IJSB_NSA_ILi0EEESW_EEEEENS5_IJNS4_10UnderscoreESZ_SZ_EEEEENS4_13SM90_TMA_LOADENS4_14ComposedLayoutINS4_7SwizzleILi3ELi4ELi3EEENS4_18smem_ptr_flag_bitsILi16EEENST_INS5_IJNSA_ILi8EEESG_EEENS5_IJSG_SB_EEEEEEEvNS4_8identityES12_S1C_vS1D_EENS_8epilogue10collective18CollectiveEpilogueINS1F_22Sm90TmaWarpSpecializedILi4ELi2ELi16ELb1ELb0EEEJSH_NS5_IJNSA_ILi128EEENSA_ILi32EEEEEESI_SJ_SI_SJ_NS1F_6fusion15FusionCallbacksIS1J_NS1N_13LinCombEltActINS1F_6thread7SigmoidESI_fSI_fLNS_15FloatRoundStyleE2EEESH_S1M_JEEES12_NS13_INS14_ILi2ELi4ELi3EEES17_NST_INS5_IJS18_S1L_EEENS5_IJS1L_SB_EEEEEEENS4_17SM75_U32x4_LDSM_NENS4_14SM90_TMA_STOREES1Z_NS4_17SM90_U32x4_STSM_NENS4_9Copy_AtomIJS22_SI_EEEvEEEvvEEEEvNT_6ParamsE,"a",@progbits
	.sectionflags	@""
	.align	4
.nv.constant0._ZN7cutlass13device_kernelINS_4gemm6kernel13GemmUniversalIN4cute5tupleIJiiiiEEENS1_10collective13CollectiveMmaINS1_34MainloopSm90TmaGmmaWarpSpecializedILi3ENS5_IJNS4_1CILi1EEESB_SB_EEENS1_35KernelTmaWarpSpecializedCooperativeEEENS5_IJNSA_ILi256EEESF_NSA_ILi64EEEEEENS_6half_tENS5_IJlSB_lEEESI_SJ_NS4_8TiledMMAINS4_8MMA_AtomIJNS4_4SM904GMMA26MMA_64x256x16_F32F16F16_SSILNSN_5MajorE0ELSP_0ELNSN_7ScaleInE1ELSQ_1EEEEEENS4_6LayoutINS5_IJNSA_ILi2EEESB_SB_EEENS5_IJSB_NSA_ILi0EEESW_EEEEENS5_IJNS4_10UnderscoreESZ_SZ_EEEEENS4_13SM90_TMA_LOADENS4_14ComposedLayoutINS4_7SwizzleILi3ELi4ELi3EEENS4_18smem_ptr_flag_bitsILi16EEENST_INS5_IJNSA_ILi8EEESG_EEENS5_IJSG_SB_EEEEEEEvNS4_8identityES12_S1C_vS1D_EENS_8epilogue10collective18CollectiveEpilogueINS1F_22Sm90TmaWarpSpecializedILi4ELi2ELi16ELb1ELb0EEEJSH_NS5_IJNSA_ILi128EEENSA_ILi32EEEEEESI_SJ_SI_SJ_NS1F_6fusion15FusionCallbacksIS1J_NS1N_13LinCombEltActINS1F_6thread7SigmoidESI_fSI_fLNS_15FloatRoundStyleE2EEESH_S1M_JEEES12_NS13_INS14_ILi2ELi4ELi3EEES17_NST_INS5_IJS18_S1L_EEENS5_IJS1L_SB_EEEEEEENS4_17SM75_U32x4_LDSM_NENS4_14SM90_TMA_STOREES1Z_NS4_17SM90_U32x4_STSM_NENS4_9Copy_AtomIJS22_SI_EEEvEEEvvEEEEvNT_6ParamsE:
	.zero		2432


//--------------------- SYMBOLS --------------------------

	.type		.nv.reservedSmem.offset0,@object
	.size		.nv.reservedSmem.offset0,0x4
	.type		__assertfail,@function
